	.target	sm_90a

	.elftype	@"ET_EXEC"


//--------------------- .note.nv.tkinfo           --------------------------
	.section	.note.nv.tkinfo,"",@"SHT_NOTE"
	.sectionflags	@"SHF_NOTE_NV_TKINFO"
	.tkinfo
        /*0018*/ 	.word	0x00000002
        /*0030*/ 	.string	""
        /*0030*/ 	.string	"ptxas"
        /*0030*/ 	.string	"Cuda compilation tools, release 13.0, V13.0.88"
        /*0030*/ 	.string	"Build cuda_13.0.r13.0/compiler.36424714_0"
        /*0030*/ 	.string	"-arch sm_90a -m 64 "



//--------------------- .note.nv.cuinfo           --------------------------
	.section	.note.nv.cuinfo,"",@"SHT_NOTE"
	.sectionflags	@"SHF_NOTE_NV_CUINFO"
        /*0018*/ 	.short	0x0002
        /*001a*/ 	.short	0x005a
        /*001c*/ 	.short	0x0082
	.zero		2


//--------------------- .nv.info                  --------------------------
	.section	.nv.info,"",@"SHT_CUDA_INFO"
	.align	4


	//----- nvinfo : EIATTR_REGCOUNT
	.align		4
        /*0000*/ 	.byte	0x04, 0x2f
        /*0002*/ 	.short	(.L_12 - .L_11)
	.align		4
.L_11:
        /*0004*/ 	.word	index@(_ZN7cutlass13device_kernelIN5flash19enable_sm80_to_sm89INS1_16FlashAttnFwdSm80INS1_25CollectiveMainloopFwdSm80ILi8ELi2ELb0EN4cute5tupleIJNS5_1CILi128EEENS7_ILi64EEENS7_ILi192EEEEEELi192ENS_6half_tEfNS_4arch4Sm80ELb1ELb0ELb0ELb1ELb0ELb1ELb1ELb0EEENS1_21CollectiveEpilogueFwdINS6_IJS8_SA_S9_EEENS6_IJNS7_ILi1EEESI_SI_EEESC_SE_Li256ELb1ELb1ELb0ELb0EEENS1_19SingleTileSchedulerILb1ELb0ELb1ELi128EEEEEEEEEvNT_6ParamsE)
        /*0008*/ 	.word	0x00000004


	//----- nvinfo : EIATTR_FRAME_SIZE
	.align		4
.L_12:
        /*000c*/ 	.byte	0x04, 0x11
        /*000e*/ 	.short	(.L_14 - .L_13)
	.align		4
.L_13:
        /*0010*/ 	.word	index@(_ZN7cutlass13device_kernelIN5flash19enable_sm80_to_sm89INS1_16FlashAttnFwdSm80INS1_25CollectiveMainloopFwdSm80ILi8ELi2ELb0EN4cute5tupleIJNS5_1CILi128EEENS7_ILi64EEENS7_ILi192EEEEEELi192ENS_6half_tEfNS_4arch4Sm80ELb1ELb0ELb0ELb1ELb0ELb1ELb1ELb0EEENS1_21CollectiveEpilogueFwdINS6_IJS8_SA_S9_EEENS6_IJNS7_ILi1EEESI_SI_EEESC_SE_Li256ELb1ELb1ELb0ELb0EEENS1_19SingleTileSchedulerILb1ELb0ELb1ELi128EEEEEEEEEvNT_6ParamsE)
        /*0014*/ 	.word	0x00000000


	//----- nvinfo : EIATTR_REGCOUNT
	.align		4
.L_14:
        /*0018*/ 	.byte	0x04, 0x2f
        /*001a*/ 	.short	(.L_16 - .L_15)
	.align		4
.L_15:
        /*001c*/ 	.word	index@(_ZN7cutlass13device_kernelIN5flash19enable_sm80_to_sm89INS1_16FlashAttnFwdSm80INS1_25CollectiveMainloopFwdSm80ILi8ELi2ELb1EN4cute5tupleIJNS5_1CILi128EEENS7_ILi96EEENS7_ILi192EEEEEELi192ENS_6half_tEfNS_4arch4Sm80ELb1ELb0ELb0ELb1ELb0ELb0ELb1ELb0EEENS1_21CollectiveEpilogueFwdINS6_IJS8_SA_S9_EEENS6_IJNS7_ILi1EEESI_SI_EEESC_SE_Li256ELb1ELb1ELb0ELb0EEENS1_19SingleTileSchedulerILb1ELb0ELb1ELi128EEEEEEEEEvNT_6ParamsE)
        /*0020*/ 	.word	0x00000004


	//----- nvinfo : EIATTR_FRAME_SIZE
	.align		4
.L_16:
        /*0024*/ 	.byte	0x04, 0x11
        /*0026*/ 	.short	(.L_18 - .L_17)
	.align		4
.L_17:
        /*0028*/ 	.word	index@(_ZN7cutlass13device_kernelIN5flash19enable_sm80_to_sm89INS1_16FlashAttnFwdSm80INS1_25CollectiveMainloopFwdSm80ILi8ELi2ELb1EN4cute5tupleIJNS5_1CILi128EEENS7_ILi96EEENS7_ILi192EEEEEELi192ENS_6half_tEfNS_4arch4Sm80ELb1ELb0ELb0ELb1ELb0ELb0ELb1ELb0EEENS1_21CollectiveEpilogueFwdINS6_IJS8_SA_S9_EEENS6_IJNS7_ILi1EEESI_SI_EEESC_SE_Li256ELb1ELb1ELb0ELb0EEENS1_19SingleTileSchedulerILb1ELb0ELb1ELi128EEEEEEEEEvNT_6ParamsE)
        /*002c*/ 	.word	0x00000000


	//----- nvinfo : EIATTR_REGCOUNT
	.align		4
.L_18:
        /*0030*/ 	.byte	0x04, 0x2f
        /*0032*/ 	.short	(.L_20 - .L_19)
	.align		4
.L_19:
        /*0034*/ 	.word	index@(_ZN7cutlass13device_kernelIN5flash19enable_sm80_to_sm89INS1_16FlashAttnFwdSm80INS1_25CollectiveMainloopFwdSm80ILi8ELi2ELb1EN4cute5tupleIJNS5_1CILi128EEENS7_ILi96EEENS7_ILi192EEEEEELi192ENS_6half_tEfNS_4arch4Sm80ELb1ELb0ELb0ELb0ELb0ELb0ELb1ELb0EEENS1_21CollectiveEpilogueFwdINS6_IJS8_SA_S9_EEENS6_IJNS7_ILi1EEESI_SI_EEESC_SE_Li256ELb0ELb1ELb0ELb0EEENS1_30DynamicPersistentTileSchedulerILi256ELi256ELb0ELb1ELb0EEEEEEEEEvNT_6ParamsE)
        /*0038*/ 	.word	0x00000004


	//----- nvinfo : EIATTR_FRAME_SIZE
	.align		4
.L_20:
        /*003c*/ 	.byte	0x04, 0x11
        /*003e*/ 	.short	(.L_22 - .L_21)
	.align		4
.L_21:
        /*0040*/ 	.word	index@(_ZN7cutlass13device_kernelIN5flash19enable_sm80_to_sm89INS1_16FlashAttnFwdSm80INS1_25CollectiveMainloopFwdSm80ILi8ELi2ELb1EN4cute5tupleIJNS5_1CILi128EEENS7_ILi96EEENS7_ILi192EEEEEELi192ENS_6half_tEfNS_4arch4Sm80ELb1ELb0ELb0ELb0ELb0ELb0ELb1ELb0EEENS1_21CollectiveEpilogueFwdINS6_IJS8_SA_S9_EEENS6_IJNS7_ILi1EEESI_SI_EEESC_SE_Li256ELb0ELb1ELb0ELb0EEENS1_30DynamicPersistentTileSchedulerILi256ELi256ELb0ELb1ELb0EEEEEEEEEvNT_6ParamsE)
        /*0044*/ 	.word	0x00000000


	//----- nvinfo : EIATTR_REGCOUNT
	.align		4
.L_22:
        /*0048*/ 	.byte	0x04, 0x2f
        /*004a*/ 	.short	(.L_24 - .L_23)
	.align		4
.L_23:
        /*004c*/ 	.word	index@(_ZN7cutlass13device_kernelIN5flash19enable_sm80_to_sm89INS1_16FlashAttnFwdSm80INS1_25CollectiveMainloopFwdSm80ILi8ELi2ELb0EN4cute5tupleIJNS5_1CILi128EEENS7_ILi64EEENS7_ILi192EEEEEELi192ENS_6half_tEfNS_4arch4Sm80ELb0ELb1ELb0ELb1ELb0ELb1ELb1ELb0EEENS1_21CollectiveEpilogueFwdINS6_IJS8_SA_S9_EEENS6_IJNS7_ILi1EEESI_SI_EEESC_SE_Li256ELb1ELb1ELb0ELb0EEENS1_19SingleTileSchedulerILb1ELb0ELb1ELi128EEEEEEEEEvNT_6ParamsE)
        /*0050*/ 	.word	0x00000004


	//----- nvinfo : EIATTR_FRAME_SIZE
	.align		4
.L_24:
        /*0054*/ 	.byte	0x04, 0x11
        /*0056*/ 	.short	(.L_26 - .L_25)
	.align		4
.L_25:
        /*0058*/ 	.word	index@(_ZN7cutlass13device_kernelIN5flash19enable_sm80_to_sm89INS1_16FlashAttnFwdSm80INS1_25CollectiveMainloopFwdSm80ILi8ELi2ELb0EN4cute5tupleIJNS5_1CILi128EEENS7_ILi64EEENS7_ILi192EEEEEELi192ENS_6half_tEfNS_4arch4Sm80ELb0ELb1ELb0ELb1ELb0ELb1ELb1ELb0EEENS1_21CollectiveEpilogueFwdINS6_IJS8_SA_S9_EEENS6_IJNS7_ILi1EEESI_SI_EEESC_SE_Li256ELb1ELb1ELb0ELb0EEENS1_19SingleTileSchedulerILb1ELb0ELb1ELi128EEEEEEEEEvNT_6ParamsE)
        /*005c*/ 	.word	0x00000000


	//----- nvinfo : EIATTR_REGCOUNT
	.align		4
.L_26:
        /*0060*/ 	.byte	0x04, 0x2f
        /*0062*/ 	.short	(.L_28 - .L_27)
	.align		4
.L_27:
        /*0064*/ 	.word	index@(_ZN7cutlass13device_kernelIN5flash19enable_sm80_to_sm89INS1_16FlashAttnFwdSm80INS1_25CollectiveMainloopFwdSm80ILi8ELi2ELb0EN4cute5tupleIJNS5_1CILi128EEENS7_ILi64EEENS7_ILi192EEEEEELi192ENS_6half_tEfNS_4arch4Sm80ELb0ELb1ELb0ELb1ELb0ELb0ELb1ELb0EEENS1_21CollectiveEpilogueFwdINS6_IJS8_SA_S9_EEENS6_IJNS7_ILi1EEESI_SI_EEESC_SE_Li256ELb1ELb1ELb0ELb0EEENS1_19SingleTileSchedulerILb1ELb0ELb1ELi128EEEEEEEEEvNT_6ParamsE)
        /*0068*/ 	.word	0x00000004


	//----- nvinfo : EIATTR_FRAME_SIZE
	.align		4
.L_28:
        /*006c*/ 	.byte	0x04, 0x11
        /*006e*/ 	.short	(.L_30 - .L_29)
	.align		4
.L_29:
        /*0070*/ 	.word	index@(_ZN7cutlass13device_kernelIN5flash19enable_sm80_to_sm89INS1_16FlashAttnFwdSm80INS1_25CollectiveMainloopFwdSm80ILi8ELi2ELb0EN4cute5tupleIJNS5_1CILi128EEENS7_ILi64EEENS7_ILi192EEEEEELi192ENS_6half_tEfNS_4arch4Sm80ELb0ELb1ELb0ELb1ELb0ELb0ELb1ELb0EEENS1_21CollectiveEpilogueFwdINS6_IJS8_SA_S9_EEENS6_IJNS7_ILi1EEESI_SI_EEESC_SE_Li256ELb1ELb1ELb0ELb0EEENS1_19SingleTileSchedulerILb1ELb0ELb1ELi128EEEEEEEEEvNT_6ParamsE)
        /*0074*/ 	.word	0x00000000


	//----- nvinfo : EIATTR_REGCOUNT
	.align		4
.L_30:
        /*0078*/ 	.byte	0x04, 0x2f
        /*007a*/ 	.short	(.L_32 - .L_31)
	.align		4
.L_31:
        /*007c*/ 	.word	index@(_ZN7cutlass13device_kernelIN5flash19enable_sm80_to_sm89INS1_16FlashAttnFwdSm80INS1_25CollectiveMainloopFwdSm80ILi8ELi2ELb0EN4cute5tupleIJNS5_1CILi128EEENS7_ILi64EEENS7_ILi192EEEEEELi192ENS_6half_tEfNS_4arch4Sm80ELb0ELb1ELb0ELb0ELb0ELb0ELb1ELb0EEENS1_21CollectiveEpilogueFwdINS6_IJS8_SA_S9_EEENS6_IJNS7_ILi1EEESI_SI_EEESC_SE_Li256ELb0ELb1ELb0ELb0EEENS1_19SingleTileSchedulerILb0ELb0ELb1ELi128EEEEEEEEEvNT_6ParamsE)
        /*0080*/ 	.word	0x00000004


	//----- nvinfo : EIATTR_FRAME_SIZE
	.align		4
.L_32:
        /*0084*/ 	.byte	0x04, 0x11
        /*0086*/ 	.short	(.L_34 - .L_33)
	.align		4
.L_33:
        /*0088*/ 	.word	index@(_ZN7cutlass13device_kernelIN5flash19enable_sm80_to_sm89INS1_16FlashAttnFwdSm80INS1_25CollectiveMainloopFwdSm80ILi8ELi2ELb0EN4cute5tupleIJNS5_1CILi128EEENS7_ILi64EEENS7_ILi192EEEEEELi192ENS_6half_tEfNS_4arch4Sm80ELb0ELb1ELb0ELb0ELb0ELb0ELb1ELb0EEENS1_21CollectiveEpilogueFwdINS6_IJS8_SA_S9_EEENS6_IJNS7_ILi1EEESI_SI_EEESC_SE_Li256ELb0ELb1ELb0ELb0EEENS1_19SingleTileSchedulerILb0ELb0ELb1ELi128EEEEEEEEEvNT_6ParamsE)
        /*008c*/ 	.word	0x00000000


	//----- nvinfo : EIATTR_REGCOUNT
	.align		4
.L_34:
        /*0090*/ 	.byte	0x04, 0x2f
        /*0092*/ 	.short	(.L_36 - .L_35)
	.align		4
.L_35:
        /*0094*/ 	.word	index@(_ZN7cutlass13device_kernelIN5flash19enable_sm80_to_sm89INS1_16FlashAttnFwdSm80INS1_25CollectiveMainloopFwdSm80ILi8ELi2ELb0EN4cute5tupleIJNS5_1CILi128EEENS7_ILi64EEENS7_ILi192EEEEEELi192ENS_6half_tEfNS_4arch4Sm80ELb0ELb0ELb0ELb1ELb0ELb1ELb1ELb0EEENS1_21CollectiveEpilogueFwdINS6_IJS8_SA_S9_EEENS6_IJNS7_ILi1EEESI_SI_EEESC_SE_Li256ELb1ELb1ELb0ELb0EEENS1_19SingleTileSchedulerILb1ELb0ELb1ELi128EEEEEEEEEvNT_6ParamsE)
        /*0098*/ 	.word	0x00000004


	//----- nvinfo : EIATTR_FRAME_SIZE
	.align		4
.L_36:
        /*009c*/ 	.byte	0x04, 0x11
        /*009e*/ 	.short	(.L_38 - .L_37)
	.align		4
.L_37:
        /*00a0*/ 	.word	index@(_ZN7cutlass13device_kernelIN5flash19enable_sm80_to_sm89INS1_16FlashAttnFwdSm80INS1_25CollectiveMainloopFwdSm80ILi8ELi2ELb0EN4cute5tupleIJNS5_1CILi128EEENS7_ILi64EEENS7_ILi192EEEEEELi192ENS_6half_tEfNS_4arch4Sm80ELb0ELb0ELb0ELb1ELb0ELb1ELb1ELb0EEENS1_21CollectiveEpilogueFwdINS6_IJS8_SA_S9_EEENS6_IJNS7_ILi1EEESI_SI_EEESC_SE_Li256ELb1ELb1ELb0ELb0EEENS1_19SingleTileSchedulerILb1ELb0ELb1ELi128EEEEEEEEEvNT_6ParamsE)
        /*00a4*/ 	.word	0x00000000


	//----- nvinfo : EIATTR_REGCOUNT
	.align		4
.L_38:
        /*00a8*/ 	.byte	0x04, 0x2f
        /*00aa*/ 	.short	(.L_40 - .L_39)
	.align		4
.L_39:
        /*00ac*/ 	.word	index@(_ZN7cutlass13device_kernelIN5flash19enable_sm80_to_sm89INS1_16FlashAttnFwdSm80INS1_25CollectiveMainloopFwdSm80ILi8ELi2ELb1EN4cute5tupleIJNS5_1CILi128EEENS7_ILi96EEENS7_ILi192EEEEEELi192ENS_6half_tEfNS_4arch4Sm80ELb0ELb0ELb0ELb1ELb0ELb0ELb1ELb0EEENS1_21CollectiveEpilogueFwdINS6_IJS8_SA_S9_EEENS6_IJNS7_ILi1EEESI_SI_EEESC_SE_Li256ELb1ELb1ELb0ELb0EEENS1_19SingleTileSchedulerILb1ELb0ELb1ELi128EEEEEEEEEvNT_6ParamsE)
        /*00b0*/ 	.word	0x00000004


	//----- nvinfo : EIATTR_FRAME_SIZE
	.align		4
.L_40:
        /*00b4*/ 	.byte	0x04, 0x11
        /*00b6*/ 	.short	(.L_42 - .L_41)
	.align		4
.L_41:
        /*00b8*/ 	.word	index@(_ZN7cutlass13device_kernelIN5flash19enable_sm80_to_sm89INS1_16FlashAttnFwdSm80INS1_25CollectiveMainloopFwdSm80ILi8ELi2ELb1EN4cute5tupleIJNS5_1CILi128EEENS7_ILi96EEENS7_ILi192EEEEEELi192ENS_6half_tEfNS_4arch4Sm80ELb0ELb0ELb0ELb1ELb0ELb0ELb1ELb0EEENS1_21CollectiveEpilogueFwdINS6_IJS8_SA_S9_EEENS6_IJNS7_ILi1EEESI_SI_EEESC_SE_Li256ELb1ELb1ELb0ELb0EEENS1_19SingleTileSchedulerILb1ELb0ELb1ELi128EEEEEEEEEvNT_6ParamsE)
        /*00bc*/ 	.word	0x00000000


	//----- nvinfo : EIATTR_REGCOUNT
	.align		4
.L_42:
        /*00c0*/ 	.byte	0x04, 0x2f
        /*00c2*/ 	.short	(.L_44 - .L_43)
	.align		4
.L_43:
        /*00c4*/ 	.word	index@(_ZN7cutlass13device_kernelIN5flash19enable_sm80_to_sm89INS1_16FlashAttnFwdSm80INS1_25CollectiveMainloopFwdSm80ILi8ELi2ELb1EN4cute5tupleIJNS5_1CILi128EEENS7_ILi96EEENS7_ILi192EEEEEELi192ENS_6half_tEfNS_4arch4Sm80ELb0ELb0ELb0ELb0ELb0ELb0ELb1ELb0EEENS1_21CollectiveEpilogueFwdINS6_IJS8_SA_S9_EEENS6_IJNS7_ILi1EEESI_SI_EEESC_SE_Li256ELb0ELb1ELb0ELb0EEENS1_19SingleTileSchedulerILb0ELb0ELb1ELi128EEEEEEEEEvNT_6ParamsE)
        /*00c8*/ 	.word	0x00000004


	//----- nvinfo : EIATTR_FRAME_SIZE
	.align		4
.L_44:
        /*00cc*/ 	.byte	0x04, 0x11
        /*00ce*/ 	.short	(.L_46 - .L_45)
	.align		4
.L_45:
        /*00d0*/ 	.word	index@(_ZN7cutlass13device_kernelIN5flash19enable_sm80_to_sm89INS1_16FlashAttnFwdSm80INS1_25CollectiveMainloopFwdSm80ILi8ELi2ELb1EN4cute5tupleIJNS5_1CILi128EEENS7_ILi96EEENS7_ILi192EEEEEELi192ENS_6half_tEfNS_4arch4Sm80ELb0ELb0ELb0ELb0ELb0ELb0ELb1ELb0EEENS1_21CollectiveEpilogueFwdINS6_IJS8_SA_S9_EEENS6_IJNS7_ILi1EEESI_SI_EEESC_SE_Li256ELb0ELb1ELb0ELb0EEENS1_19SingleTileSchedulerILb0ELb0ELb1ELi128EEEEEEEEEvNT_6ParamsE)
        /*00d4*/ 	.word	0x00000000


	//----- nvinfo : EIATTR_REGCOUNT
	.align		4
.L_46:
        /*00d8*/ 	.byte	0x04, 0x2f
        /*00da*/ 	.short	(.L_48 - .L_47)
	.align		4
.L_47:
        /*00dc*/ 	.word	index@(_ZN7cutlass13device_kernelIN5flash19enable_sm80_to_sm89INS1_16FlashAttnFwdSm80INS1_25CollectiveMainloopFwdSm80ILi8ELi1ELb0EN4cute5tupleIJNS5_1CILi128EEENS7_ILi64EEENS7_ILi192EEEEEELi192ENS_6half_tEfNS_4arch4Sm80ELb1ELb0ELb0ELb1ELb0ELb1ELb1ELb0EEENS1_21CollectiveEpilogueFwdINS6_IJS8_SA_S9_EEENS6_IJNS7_ILi1EEESI_SI_EEESC_SE_Li256ELb1ELb1ELb0ELb0EEENS1_19SingleTileSchedulerILb1ELb0ELb1ELi128EEEEEEEEEvNT_6ParamsE)
        /*00e0*/ 	.word	0x00000004


	//----- nvinfo : EIATTR_FRAME_SIZE
	.align		4
.L_48:
        /*00e4*/ 	.byte	0x04, 0x11
        /*00e6*/ 	.short	(.L_50 - .L_49)
	.align		4
.L_49:
        /*00e8*/ 	.word	index@(_ZN7cutlass13device_kernelIN5flash19enable_sm80_to_sm89INS1_16FlashAttnFwdSm80INS1_25CollectiveMainloopFwdSm80ILi8ELi1ELb0EN4cute5tupleIJNS5_1CILi128EEENS7_ILi64EEENS7_ILi192EEEEEELi192ENS_6half_tEfNS_4arch4Sm80ELb1ELb0ELb0ELb1ELb0ELb1ELb1ELb0EEENS1_21CollectiveEpilogueFwdINS6_IJS8_SA_S9_EEENS6_IJNS7_ILi1EEESI_SI_EEESC_SE_Li256ELb1ELb1ELb0ELb0EEENS1_19SingleTileSchedulerILb1ELb0ELb1ELi128EEEEEEEEEvNT_6ParamsE)
        /*00ec*/ 	.word	0x00000000


	//----- nvinfo : EIATTR_REGCOUNT
	.align		4
.L_50:
        /*00f0*/ 	.byte	0x04, 0x2f
        /*00f2*/ 	.short	(.L_52 - .L_51)
	.align		4
.L_51:
        /*00f4*/ 	.word	index@(_ZN7cutlass13device_kernelIN5flash19enable_sm80_to_sm89INS1_16FlashAttnFwdSm80INS1_25CollectiveMainloopFwdSm80ILi8ELi1ELb1EN4cute5tupleIJNS5_1CILi128EEENS7_ILi96EEENS7_ILi192EEEEEELi192ENS_6half_tEfNS_4arch4Sm80ELb1ELb0ELb0ELb1ELb0ELb0ELb1ELb0EEENS1_21CollectiveEpilogueFwdINS6_IJS8_SA_S9_EEENS6_IJNS7_ILi1EEESI_SI_EEESC_SE_Li256ELb1ELb1ELb0ELb0EEENS1_19SingleTileSchedulerILb1ELb0ELb1ELi128EEEEEEEEEvNT_6ParamsE)
        /*00f8*/ 	.word	0x00000004


	//----- nvinfo : EIATTR_FRAME_SIZE
	.align		4
.L_52:
        /*00fc*/ 	.byte	0x04, 0x11
        /*00fe*/ 	.short	(.L_54 - .L_53)
	.align		4
.L_53:
        /*0100*/ 	.word	index@(_ZN7cutlass13device_kernelIN5flash19enable_sm80_to_sm89INS1_16FlashAttnFwdSm80INS1_25CollectiveMainloopFwdSm80ILi8ELi1ELb1EN4cute5tupleIJNS5_1CILi128EEENS7_ILi96EEENS7_ILi192EEEEEELi192ENS_6half_tEfNS_4arch4Sm80ELb1ELb0ELb0ELb1ELb0ELb0ELb1ELb0EEENS1_21CollectiveEpilogueFwdINS6_IJS8_SA_S9_EEENS6_IJNS7_ILi1EEESI_SI_EEESC_SE_Li256ELb1ELb1ELb0ELb0EEENS1_19SingleTileSchedulerILb1ELb0ELb1ELi128EEEEEEEEEvNT_6ParamsE)
        /*0104*/ 	.word	0x00000000


	//----- nvinfo : EIATTR_REGCOUNT
	.align		4
.L_54:
        /*0108*/ 	.byte	0x04, 0x2f
        /*010a*/ 	.short	(.L_56 - .L_55)
	.align		4
.L_55:
        /*010c*/ 	.word	index@(_ZN7cutlass13device_kernelIN5flash19enable_sm80_to_sm89INS1_16FlashAttnFwdSm80INS1_25CollectiveMainloopFwdSm80ILi8ELi1ELb1EN4cute5tupleIJNS5_1CILi128EEENS7_ILi96EEENS7_ILi192EEEEEELi192ENS_6half_tEfNS_4arch4Sm80ELb1ELb0ELb0ELb0ELb0ELb0ELb1ELb0EEENS1_21CollectiveEpilogueFwdINS6_IJS8_SA_S9_EEENS6_IJNS7_ILi1EEESI_SI_EEESC_SE_Li256ELb0ELb1ELb0ELb0EEENS1_30DynamicPersistentTileSchedulerILi256ELi256ELb0ELb1ELb0EEEEEEEEEvNT_6ParamsE)
        /*0110*/ 	.word	0x00000004


	//----- nvinfo : EIATTR_FRAME_SIZE
	.align		4
.L_56:
        /*0114*/ 	.byte	0x04, 0x11
        /*0116*/ 	.short	(.L_58 - .L_57)
	.align		4
.L_57:
        /*0118*/ 	.word	index@(_ZN7cutlass13device_kernelIN5flash19enable_sm80_to_sm89INS1_16FlashAttnFwdSm80INS1_25CollectiveMainloopFwdSm80ILi8ELi1ELb1EN4cute5tupleIJNS5_1CILi128EEENS7_ILi96EEENS7_ILi192EEEEEELi192ENS_6half_tEfNS_4arch4Sm80ELb1ELb0ELb0ELb0ELb0ELb0ELb1ELb0EEENS1_21CollectiveEpilogueFwdINS6_IJS8_SA_S9_EEENS6_IJNS7_ILi1EEESI_SI_EEESC_SE_Li256ELb0ELb1ELb0ELb0EEENS1_30DynamicPersistentTileSchedulerILi256ELi256ELb0ELb1ELb0EEEEEEEEEvNT_6ParamsE)
        /*011c*/ 	.word	0x00000000


	//----- nvinfo : EIATTR_REGCOUNT
	.align		4
.L_58:
        /*0120*/ 	.byte	0x04, 0x2f
        /*0122*/ 	.short	(.L_60 - .L_59)
	.align		4
.L_59:
        /*0124*/ 	.word	index@(_ZN7cutlass13device_kernelIN5flash19enable_sm80_to_sm89INS1_16FlashAttnFwdSm80INS1_25CollectiveMainloopFwdSm80ILi8ELi1ELb0EN4cute5tupleIJNS5_1CILi128EEENS7_ILi64EEENS7_ILi192EEEEEELi192ENS_6half_tEfNS_4arch4Sm80ELb0ELb1ELb0ELb1ELb0ELb1ELb1ELb0EEENS1_21CollectiveEpilogueFwdINS6_IJS8_SA_S9_EEENS6_IJNS7_ILi1EEESI_SI_EEESC_SE_Li256ELb1ELb1ELb0ELb0EEENS1_19SingleTileSchedulerILb1ELb0ELb1ELi128EEEEEEEEEvNT_6ParamsE)
        /*0128*/ 	.word	0x00000004


	//----- nvinfo : EIATTR_FRAME_SIZE
	.align		4
.L_60:
        /*012c*/ 	.byte	0x04, 0x11
        /*012e*/ 	.short	(.L_62 - .L_61)
	.align		4
.L_61:
        /*0130*/ 	.word	index@(_ZN7cutlass13device_kernelIN5flash19enable_sm80_to_sm89INS1_16FlashAttnFwdSm80INS1_25CollectiveMainloopFwdSm80ILi8ELi1ELb0EN4cute5tupleIJNS5_1CILi128EEENS7_ILi64EEENS7_ILi192EEEEEELi192ENS_6half_tEfNS_4arch4Sm80ELb0ELb1ELb0ELb1ELb0ELb1ELb1ELb0EEENS1_21CollectiveEpilogueFwdINS6_IJS8_SA_S9_EEENS6_IJNS7_ILi1EEESI_SI_EEESC_SE_Li256ELb1ELb1ELb0ELb0EEENS1_19SingleTileSchedulerILb1ELb0ELb1ELi128EEEEEEEEEvNT_6ParamsE)
        /*0134*/ 	.word	0x00000000


	//----- nvinfo : EIATTR_REGCOUNT
	.align		4
.L_62:
        /*0138*/ 	.byte	0x04, 0x2f
        /*013a*/ 	.short	(.L_64 - .L_63)
	.align		4
.L_63:
        /*013c*/ 	.word	index@(_ZN7cutlass13device_kernelIN5flash19enable_sm80_to_sm89INS1_16FlashAttnFwdSm80INS1_25CollectiveMainloopFwdSm80ILi8ELi1ELb0EN4cute5tupleIJNS5_1CILi128EEENS7_ILi64EEENS7_ILi192EEEEEELi192ENS_6half_tEfNS_4arch4Sm80ELb0ELb1ELb0ELb1ELb0ELb0ELb1ELb0EEENS1_21CollectiveEpilogueFwdINS6_IJS8_SA_S9_EEENS6_IJNS7_ILi1EEESI_SI_EEESC_SE_Li256ELb1ELb1ELb0ELb0EEENS1_19SingleTileSchedulerILb1ELb0ELb1ELi128EEEEEEEEEvNT_6ParamsE)
        /*0140*/ 	.word	0x00000004


	//----- nvinfo : EIATTR_FRAME_SIZE
	.align		4
.L_64:
        /*0144*/ 	.byte	0x04, 0x11
        /*0146*/ 	.short	(.L_66 - .L_65)
	.align		4
.L_65:
        /*0148*/ 	.word	index@(_ZN7cutlass13device_kernelIN5flash19enable_sm80_to_sm89INS1_16FlashAttnFwdSm80INS1_25CollectiveMainloopFwdSm80ILi8ELi1ELb0EN4cute5tupleIJNS5_1CILi128EEENS7_ILi64EEENS7_ILi192EEEEEELi192ENS_6half_tEfNS_4arch4Sm80ELb0ELb1ELb0ELb1ELb0ELb0ELb1ELb0EEENS1_21CollectiveEpilogueFwdINS6_IJS8_SA_S9_EEENS6_IJNS7_ILi1EEESI_SI_EEESC_SE_Li256ELb1ELb1ELb0ELb0EEENS1_19SingleTileSchedulerILb1ELb0ELb1ELi128EEEEEEEEEvNT_6ParamsE)
        /*014c*/ 	.word	0x00000000


	//----- nvinfo : EIATTR_REGCOUNT
	.align		4
.L_66:
        /*0150*/ 	.byte	0x04, 0x2f
        /*0152*/ 	.short	(.L_68 - .L_67)
	.align		4
.L_67:
        /*0154*/ 	.word	index@(_ZN7cutlass13device_kernelIN5flash19enable_sm80_to_sm89INS1_16FlashAttnFwdSm80INS1_25CollectiveMainloopFwdSm80ILi8ELi1ELb0EN4cute5tupleIJNS5_1CILi128EEENS7_ILi64EEENS7_ILi192EEEEEELi192ENS_6half_tEfNS_4arch4Sm80ELb0ELb1ELb0ELb0ELb0ELb0ELb1ELb0EEENS1_21CollectiveEpilogueFwdINS6_IJS8_SA_S9_EEENS6_IJNS7_ILi1EEESI_SI_EEESC_SE_Li256ELb0ELb1ELb0ELb0EEENS1_19SingleTileSchedulerILb0ELb0ELb1ELi128EEEEEEEEEvNT_6ParamsE)
        /*0158*/ 	.word	0x00000004


	//----- nvinfo : EIATTR_FRAME_SIZE
	.align		4
.L_68:
        /*015c*/ 	.byte	0x04, 0x11
        /*015e*/ 	.short	(.L_70 - .L_69)
	.align		4
.L_69:
        /*0160*/ 	.word	index@(_ZN7cutlass13device_kernelIN5flash19enable_sm80_to_sm89INS1_16FlashAttnFwdSm80INS1_25CollectiveMainloopFwdSm80ILi8ELi1ELb0EN4cute5tupleIJNS5_1CILi128EEENS7_ILi64EEENS7_ILi192EEEEEELi192ENS_6half_tEfNS_4arch4Sm80ELb0ELb1ELb0ELb0ELb0ELb0ELb1ELb0EEENS1_21CollectiveEpilogueFwdINS6_IJS8_SA_S9_EEENS6_IJNS7_ILi1EEESI_SI_EEESC_SE_Li256ELb0ELb1ELb0ELb0EEENS1_19SingleTileSchedulerILb0ELb0ELb1ELi128EEEEEEEEEvNT_6ParamsE)
        /*0164*/ 	.word	0x00000000


	//----- nvinfo : EIATTR_REGCOUNT
	.align		4
.L_70:
        /*0168*/ 	.byte	0x04, 0x2f
        /*016a*/ 	.short	(.L_72 - .L_71)
	.align		4
.L_71:
        /*016c*/ 	.word	index@(_ZN7cutlass13device_kernelIN5flash19enable_sm80_to_sm89INS1_16FlashAttnFwdSm80INS1_25CollectiveMainloopFwdSm80ILi8ELi1ELb0EN4cute5tupleIJNS5_1CILi128EEENS7_ILi64EEENS7_ILi192EEEEEELi192ENS_6half_tEfNS_4arch4Sm80ELb0ELb0ELb0ELb1ELb0ELb1ELb1ELb0EEENS1_21CollectiveEpilogueFwdINS6_IJS8_SA_S9_EEENS6_IJNS7_ILi1EEESI_SI_EEESC_SE_Li256ELb1ELb1ELb0ELb0EEENS1_19SingleTileSchedulerILb1ELb0ELb1ELi128EEEEEEEEEvNT_6ParamsE)
        /*0170*/ 	.word	0x00000004


	//----- nvinfo : EIATTR_FRAME_SIZE
	.align		4
.L_72:
        /*0174*/ 	.byte	0x04, 0x11
        /*0176*/ 	.short	(.L_74 - .L_73)
	.align		4
.L_73:
        /*0178*/ 	.word	index@(_ZN7cutlass13device_kernelIN5flash19enable_sm80_to_sm89INS1_16FlashAttnFwdSm80INS1_25CollectiveMainloopFwdSm80ILi8ELi1ELb0EN4cute5tupleIJNS5_1CILi128EEENS7_ILi64EEENS7_ILi192EEEEEELi192ENS_6half_tEfNS_4arch4Sm80ELb0ELb0ELb0ELb1ELb0ELb1ELb1ELb0EEENS1_21CollectiveEpilogueFwdINS6_IJS8_SA_S9_EEENS6_IJNS7_ILi1EEESI_SI_EEESC_SE_Li256ELb1ELb1ELb0ELb0EEENS1_19SingleTileSchedulerILb1ELb0ELb1ELi128EEEEEEEEEvNT_6ParamsE)
        /*017c*/ 	.word	0x00000000


	//----- nvinfo : EIATTR_REGCOUNT
	.align		4
.L_74:
        /*0180*/ 	.byte	0x04, 0x2f
        /*0182*/ 	.short	(.L_76 - .L_75)
	.align		4
.L_75:
        /*0184*/ 	.word	index@(_ZN7cutlass13device_kernelIN5flash19enable_sm80_to_sm89INS1_16FlashAttnFwdSm80INS1_25CollectiveMainloopFwdSm80ILi8ELi1ELb1EN4cute5tupleIJNS5_1CILi128EEENS7_ILi96EEENS7_ILi192EEEEEELi192ENS_6half_tEfNS_4arch4Sm80ELb0ELb0ELb0ELb1ELb0ELb0ELb1ELb0EEENS1_21CollectiveEpilogueFwdINS6_IJS8_SA_S9_EEENS6_IJNS7_ILi1EEESI_SI_EEESC_SE_Li256ELb1ELb1ELb0ELb0EEENS1_19SingleTileSchedulerILb1ELb0ELb1ELi128EEEEEEEEEvNT_6ParamsE)
        /*0188*/ 	.word	0x00000004


	//----- nvinfo : EIATTR_FRAME_SIZE
	.align		4
.L_76:
        /*018c*/ 	.byte	0x04, 0x11
        /*018e*/ 	.short	(.L_78 - .L_77)
	.align		4
.L_77:
        /*0190*/ 	.word	index@(_ZN7cutlass13device_kernelIN5flash19enable_sm80_to_sm89INS1_16FlashAttnFwdSm80INS1_25CollectiveMainloopFwdSm80ILi8ELi1ELb1EN4cute5tupleIJNS5_1CILi128EEENS7_ILi96EEENS7_ILi192EEEEEELi192ENS_6half_tEfNS_4arch4Sm80ELb0ELb0ELb0ELb1ELb0ELb0ELb1ELb0EEENS1_21CollectiveEpilogueFwdINS6_IJS8_SA_S9_EEENS6_IJNS7_ILi1EEESI_SI_EEESC_SE_Li256ELb1ELb1ELb0ELb0EEENS1_19SingleTileSchedulerILb1ELb0ELb1ELi128EEEEEEEEEvNT_6ParamsE)
        /*0194*/ 	.word	0x00000000


	//----- nvinfo : EIATTR_REGCOUNT
	.align		4
.L_78:
        /*0198*/ 	.byte	0x04, 0x2f
        /*019a*/ 	.short	(.L_80 - .L_79)
	.align		4
.L_79:
        /*019c*/ 	.word	index@(_ZN7cutlass13device_kernelIN5flash19enable_sm80_to_sm89INS1_16FlashAttnFwdSm80INS1_25CollectiveMainloopFwdSm80ILi8ELi1ELb1EN4cute5tupleIJNS5_1CILi128EEENS7_ILi96EEENS7_ILi192EEEEEELi192ENS_6half_tEfNS_4arch4Sm80ELb0ELb0ELb0ELb0ELb0ELb0ELb1ELb0EEENS1_21CollectiveEpilogueFwdINS6_IJS8_SA_S9_EEENS6_IJNS7_ILi1EEESI_SI_EEESC_SE_Li256ELb0ELb1ELb0ELb0EEENS1_19SingleTileSchedulerILb0ELb0ELb1ELi128EEEEEEEEEvNT_6ParamsE)
        /*01a0*/ 	.word	0x00000004


	//----- nvinfo : EIATTR_FRAME_SIZE
	.align		4
.L_80:
        /*01a4*/ 	.byte	0x04, 0x11
        /*01a6*/ 	.short	(.L_82 - .L_81)
	.align		4
.L_81:
        /*01a8*/ 	.word	index@(_ZN7cutlass13device_kernelIN5flash19enable_sm80_to_sm89INS1_16FlashAttnFwdSm80INS1_25CollectiveMainloopFwdSm80ILi8ELi1ELb1EN4cute5tupleIJNS5_1CILi128EEENS7_ILi96EEENS7_ILi192EEEEEELi192ENS_6half_tEfNS_4arch4Sm80ELb0ELb0ELb0ELb0ELb0ELb0ELb1ELb0EEENS1_21CollectiveEpilogueFwdINS6_IJS8_SA_S9_EEENS6_IJNS7_ILi1EEESI_SI_EEESC_SE_Li256ELb0ELb1ELb0ELb0EEENS1_19SingleTileSchedulerILb0ELb0ELb1ELi128EEEEEEEEEvNT_6ParamsE)
        /*01ac*/ 	.word	0x00000000


	//----- nvinfo : EIATTR_REGCOUNT
	.align		4
.L_82:
        /*01b0*/ 	.byte	0x04, 0x2f
        /*01b2*/ 	.short	(.L_84 - .L_83)
	.align		4
.L_83:
        /*01b4*/ 	.word	index@(_ZN7cutlass13device_kernelIN5flash19enable_sm80_to_sm89INS1_16FlashAttnFwdSm80INS1_25CollectiveMainloopFwdSm80ILi8ELi2ELb0EN4cute5tupleIJNS5_1CILi128EEENS7_ILi64EEENS7_ILi192EEEEEELi192ENS_6half_tEfNS_4arch4Sm80ELb1ELb0ELb1ELb1ELb0ELb1ELb1ELb0EEENS1_21CollectiveEpilogueFwdINS6_IJS8_SA_S9_EEENS6_IJNS7_ILi1EEESI_SI_EEESC_SE_Li256ELb1ELb1ELb0ELb0EEENS1_19SingleTileSchedulerILb1ELb0ELb1ELi128EEEEEEEEEvNT_6ParamsE)
        /*01b8*/ 	.word	0x00000004


	//----- nvinfo : EIATTR_FRAME_SIZE
	.align		4
.L_84:
        /*01bc*/ 	.byte	0x04, 0x11
        /*01be*/ 	.short	(.L_86 - .L_85)
	.align		4
.L_85:
        /*01c0*/ 	.word	index@(_ZN7cutlass13device_kernelIN5flash19enable_sm80_to_sm89INS1_16FlashAttnFwdSm80INS1_25CollectiveMainloopFwdSm80ILi8ELi2ELb0EN4cute5tupleIJNS5_1CILi128EEENS7_ILi64EEENS7_ILi192EEEEEELi192ENS_6half_tEfNS_4arch4Sm80ELb1ELb0ELb1ELb1ELb0ELb1ELb1ELb0EEENS1_21CollectiveEpilogueFwdINS6_IJS8_SA_S9_EEENS6_IJNS7_ILi1EEESI_SI_EEESC_SE_Li256ELb1ELb1ELb0ELb0EEENS1_19SingleTileSchedulerILb1ELb0ELb1ELi128EEEEEEEEEvNT_6ParamsE)
        /*01c4*/ 	.word	0x00000000


	//----- nvinfo : EIATTR_REGCOUNT
	.align		4
.L_86:
        /*01c8*/ 	.byte	0x04, 0x2f
        /*01ca*/ 	.short	(.L_88 - .L_87)
	.align		4
.L_87:
        /*01cc*/ 	.word	index@(_ZN7cutlass13device_kernelIN5flash19enable_sm80_to_sm89INS1_16FlashAttnFwdSm80INS1_25CollectiveMainloopFwdSm80ILi8ELi2ELb1EN4cute5tupleIJNS5_1CILi128EEENS7_ILi96EEENS7_ILi192EEEEEELi192ENS_6half_tEfNS_4arch4Sm80ELb1ELb0ELb1ELb1ELb0ELb0ELb1ELb0EEENS1_21CollectiveEpilogueFwdINS6_IJS8_SA_S9_EEENS6_IJNS7_ILi1EEESI_SI_EEESC_SE_Li256ELb1ELb1ELb0ELb0EEENS1_19SingleTileSchedulerILb1ELb0ELb1ELi128EEEEEEEEEvNT_6ParamsE)
        /*01d0*/ 	.word	0x00000004


	//----- nvinfo : EIATTR_FRAME_SIZE
	.align		4
.L_88:
        /*01d4*/ 	.byte	0x04, 0x11
        /*01d6*/ 	.short	(.L_90 - .L_89)
	.align		4
.L_89:
        /*01d8*/ 	.word	index@(_ZN7cutlass13device_kernelIN5flash19enable_sm80_to_sm89INS1_16FlashAttnFwdSm80INS1_25CollectiveMainloopFwdSm80ILi8ELi2ELb1EN4cute5tupleIJNS5_1CILi128EEENS7_ILi96EEENS7_ILi192EEEEEELi192ENS_6half_tEfNS_4arch4Sm80ELb1ELb0ELb1ELb1ELb0ELb0ELb1ELb0EEENS1_21CollectiveEpilogueFwdINS6_IJS8_SA_S9_EEENS6_IJNS7_ILi1EEESI_SI_EEESC_SE_Li256ELb1ELb1ELb0ELb0EEENS1_19SingleTileSchedulerILb1ELb0ELb1ELi128EEEEEEEEEvNT_6ParamsE)
        /*01dc*/ 	.word	0x00000000


	//----- nvinfo : EIATTR_REGCOUNT
	.align		4
.L_90:
        /*01e0*/ 	.byte	0x04, 0x2f
        /*01e2*/ 	.short	(.L_92 - .L_91)
	.align		4
.L_91:
        /*01e4*/ 	.word	index@(_ZN7cutlass13device_kernelIN5flash19enable_sm80_to_sm89INS1_16FlashAttnFwdSm80INS1_25CollectiveMainloopFwdSm80ILi8ELi2ELb1EN4cute5tupleIJNS5_1CILi128EEENS7_ILi96EEENS7_ILi192EEEEEELi192ENS_6half_tEfNS_4arch4Sm80ELb1ELb0ELb1ELb0ELb0ELb0ELb1ELb0EEENS1_21CollectiveEpilogueFwdINS6_IJS8_SA_S9_EEENS6_IJNS7_ILi1EEESI_SI_EEESC_SE_Li256ELb0ELb1ELb0ELb0EEENS1_30DynamicPersistentTileSchedulerILi256ELi256ELb0ELb1ELb0EEEEEEEEEvNT_6ParamsE)
        /*01e8*/ 	.word	0x00000004


	//----- nvinfo : EIATTR_FRAME_SIZE
	.align		4
.L_92:
        /*01ec*/ 	.byte	0x04, 0x11
        /*01ee*/ 	.short	(.L_94 - .L_93)
	.align		4
.L_93:
        /*01f0*/ 	.word	index@(_ZN7cutlass13device_kernelIN5flash19enable_sm80_to_sm89INS1_16FlashAttnFwdSm80INS1_25CollectiveMainloopFwdSm80ILi8ELi2ELb1EN4cute5tupleIJNS5_1CILi128EEENS7_ILi96EEENS7_ILi192EEEEEELi192ENS_6half_tEfNS_4arch4Sm80ELb1ELb0ELb1ELb0ELb0ELb0ELb1ELb0EEENS1_21CollectiveEpilogueFwdINS6_IJS8_SA_S9_EEENS6_IJNS7_ILi1EEESI_SI_EEESC_SE_Li256ELb0ELb1ELb0ELb0EEENS1_30DynamicPersistentTileSchedulerILi256ELi256ELb0ELb1ELb0EEEEEEEEEvNT_6ParamsE)
        /*01f4*/ 	.word	0x00000000


	//----- nvinfo : EIATTR_REGCOUNT
	.align		4
.L_94:
        /*01f8*/ 	.byte	0x04, 0x2f
        /*01fa*/ 	.short	(.L_96 - .L_95)
	.align		4
.L_95:
        /*01fc*/ 	.word	index@(_ZN7cutlass13device_kernelIN5flash19enable_sm80_to_sm89INS1_16FlashAttnFwdSm80INS1_25CollectiveMainloopFwdSm80ILi8ELi2ELb0EN4cute5tupleIJNS5_1CILi128EEENS7_ILi64EEENS7_ILi192EEEEEELi192ENS_6half_tEfNS_4arch4Sm80ELb0ELb1ELb1ELb1ELb0ELb1ELb1ELb0EEENS1_21CollectiveEpilogueFwdINS6_IJS8_SA_S9_EEENS6_IJNS7_ILi1EEESI_SI_EEESC_SE_Li256ELb1ELb1ELb0ELb0EEENS1_19SingleTileSchedulerILb1ELb0ELb1ELi128EEEEEEEEEvNT_6ParamsE)
        /*0200*/ 	.word	0x00000004


	//----- nvinfo : EIATTR_FRAME_SIZE
	.align		4
.L_96:
        /*0204*/ 	.byte	0x04, 0x11
        /*0206*/ 	.short	(.L_98 - .L_97)
	.align		4
.L_97:
        /*0208*/ 	.word	index@(_ZN7cutlass13device_kernelIN5flash19enable_sm80_to_sm89INS1_16FlashAttnFwdSm80INS1_25CollectiveMainloopFwdSm80ILi8ELi2ELb0EN4cute5tupleIJNS5_1CILi128EEENS7_ILi64EEENS7_ILi192EEEEEELi192ENS_6half_tEfNS_4arch4Sm80ELb0ELb1ELb1ELb1ELb0ELb1ELb1ELb0EEENS1_21CollectiveEpilogueFwdINS6_IJS8_SA_S9_EEENS6_IJNS7_ILi1EEESI_SI_EEESC_SE_Li256ELb1ELb1ELb0ELb0EEENS1_19SingleTileSchedulerILb1ELb0ELb1ELi128EEEEEEEEEvNT_6ParamsE)
        /*020c*/ 	.word	0x00000000


	//----- nvinfo : EIATTR_REGCOUNT
	.align		4
.L_98:
        /*0210*/ 	.byte	0x04, 0x2f
        /*0212*/ 	.short	(.L_100 - .L_99)
	.align		4
.L_99:
        /*0214*/ 	.word	index@(_ZN7cutlass13device_kernelIN5flash19enable_sm80_to_sm89INS1_16FlashAttnFwdSm80INS1_25CollectiveMainloopFwdSm80ILi8ELi2ELb0EN4cute5tupleIJNS5_1CILi128EEENS7_ILi64EEENS7_ILi192EEEEEELi192ENS_6half_tEfNS_4arch4Sm80ELb0ELb1ELb1ELb1ELb0ELb0ELb1ELb0EEENS1_21CollectiveEpilogueFwdINS6_IJS8_SA_S9_EEENS6_IJNS7_ILi1EEESI_SI_EEESC_SE_Li256ELb1ELb1ELb0ELb0EEENS1_19SingleTileSchedulerILb1ELb0ELb1ELi128EEEEEEEEEvNT_6ParamsE)
        /*0218*/ 	.word	0x00000004


	//----- nvinfo : EIATTR_FRAME_SIZE
	.align		4
.L_100:
        /*021c*/ 	.byte	0x04, 0x11
        /*021e*/ 	.short	(.L_102 - .L_101)
	.align		4
.L_101:
        /*0220*/ 	.word	index@(_ZN7cutlass13device_kernelIN5flash19enable_sm80_to_sm89INS1_16FlashAttnFwdSm80INS1_25CollectiveMainloopFwdSm80ILi8ELi2ELb0EN4cute5tupleIJNS5_1CILi128EEENS7_ILi64EEENS7_ILi192EEEEEELi192ENS_6half_tEfNS_4arch4Sm80ELb0ELb1ELb1ELb1ELb0ELb0ELb1ELb0EEENS1_21CollectiveEpilogueFwdINS6_IJS8_SA_S9_EEENS6_IJNS7_ILi1EEESI_SI_EEESC_SE_Li256ELb1ELb1ELb0ELb0EEENS1_19SingleTileSchedulerILb1ELb0ELb1ELi128EEEEEEEEEvNT_6ParamsE)
        /*0224*/ 	.word	0x00000000


	//----- nvinfo : EIATTR_REGCOUNT
	.align		4
.L_102:
        /*0228*/ 	.byte	0x04, 0x2f
        /*022a*/ 	.short	(.L_104 - .L_103)
	.align		4
.L_103:
        /*022c*/ 	.word	index@(_ZN7cutlass13device_kernelIN5flash19enable_sm80_to_sm89INS1_16FlashAttnFwdSm80INS1_25CollectiveMainloopFwdSm80ILi8ELi2ELb0EN4cute5tupleIJNS5_1CILi128EEENS7_ILi64EEENS7_ILi192EEEEEELi192ENS_6half_tEfNS_4arch4Sm80ELb0ELb1ELb1ELb0ELb0ELb0ELb1ELb0EEENS1_21CollectiveEpilogueFwdINS6_IJS8_SA_S9_EEENS6_IJNS7_ILi1EEESI_SI_EEESC_SE_Li256ELb0ELb1ELb0ELb0EEENS1_19SingleTileSchedulerILb0ELb0ELb1ELi128EEEEEEEEEvNT_6ParamsE)
        /*0230*/ 	.word	0x00000004


	//----- nvinfo : EIATTR_FRAME_SIZE
	.align		4
.L_104:
        /*0234*/ 	.byte	0x04, 0x11
        /*0236*/ 	.short	(.L_106 - .L_105)
	.align		4
.L_105:
        /*0238*/ 	.word	index@(_ZN7cutlass13device_kernelIN5flash19enable_sm80_to_sm89INS1_16FlashAttnFwdSm80INS1_25CollectiveMainloopFwdSm80ILi8ELi2ELb0EN4cute5tupleIJNS5_1CILi128EEENS7_ILi64EEENS7_ILi192EEEEEELi192ENS_6half_tEfNS_4arch4Sm80ELb0ELb1ELb1ELb0ELb0ELb0ELb1ELb0EEENS1_21CollectiveEpilogueFwdINS6_IJS8_SA_S9_EEENS6_IJNS7_ILi1EEESI_SI_EEESC_SE_Li256ELb0ELb1ELb0ELb0EEENS1_19SingleTileSchedulerILb0ELb0ELb1ELi128EEEEEEEEEvNT_6ParamsE)
        /*023c*/ 	.word	0x00000000


	//----- nvinfo : EIATTR_REGCOUNT
	.align		4
.L_106:
        /*0240*/ 	.byte	0x04, 0x2f
        /*0242*/ 	.short	(.L_108 - .L_107)
	.align		4
.L_107:
        /*0244*/ 	.word	index@(_ZN7cutlass13device_kernelIN5flash19enable_sm80_to_sm89INS1_16FlashAttnFwdSm80INS1_25CollectiveMainloopFwdSm80ILi8ELi2ELb0EN4cute5tupleIJNS5_1CILi128EEENS7_ILi64EEENS7_ILi192EEEEEELi192ENS_6half_tEfNS_4arch4Sm80ELb0ELb0ELb1ELb1ELb0ELb1ELb1ELb0EEENS1_21CollectiveEpilogueFwdINS6_IJS8_SA_S9_EEENS6_IJNS7_ILi1EEESI_SI_EEESC_SE_Li256ELb1ELb1ELb0ELb0EEENS1_19SingleTileSchedulerILb1ELb0ELb1ELi128EEEEEEEEEvNT_6ParamsE)
        /*0248*/ 	.word	0x00000004


	//----- nvinfo : EIATTR_FRAME_SIZE
	.align		4
.L_108:
        /*024c*/ 	.byte	0x04, 0x11
        /*024e*/ 	.short	(.L_110 - .L_109)
	.align		4
.L_109:
        /*0250*/ 	.word	index@(_ZN7cutlass13device_kernelIN5flash19enable_sm80_to_sm89INS1_16FlashAttnFwdSm80INS1_25CollectiveMainloopFwdSm80ILi8ELi2ELb0EN4cute5tupleIJNS5_1CILi128EEENS7_ILi64EEENS7_ILi192EEEEEELi192ENS_6half_tEfNS_4arch4Sm80ELb0ELb0ELb1ELb1ELb0ELb1ELb1ELb0EEENS1_21CollectiveEpilogueFwdINS6_IJS8_SA_S9_EEENS6_IJNS7_ILi1EEESI_SI_EEESC_SE_Li256ELb1ELb1ELb0ELb0EEENS1_19SingleTileSchedulerILb1ELb0ELb1ELi128EEEEEEEEEvNT_6ParamsE)
        /*0254*/ 	.word	0x00000000


	//----- nvinfo : EIATTR_REGCOUNT
	.align		4
.L_110:
        /*0258*/ 	.byte	0x04, 0x2f
        /*025a*/ 	.short	(.L_112 - .L_111)
	.align		4
.L_111:
        /*025c*/ 	.word	index@(_ZN7cutlass13device_kernelIN5flash19enable_sm80_to_sm89INS1_16FlashAttnFwdSm80INS1_25CollectiveMainloopFwdSm80ILi8ELi2ELb1EN4cute5tupleIJNS5_1CILi128EEENS7_ILi96EEENS7_ILi192EEEEEELi192ENS_6half_tEfNS_4arch4Sm80ELb0ELb0ELb1ELb1ELb0ELb0ELb1ELb0EEENS1_21CollectiveEpilogueFwdINS6_IJS8_SA_S9_EEENS6_IJNS7_ILi1EEESI_SI_EEESC_SE_Li256ELb1ELb1ELb0ELb0EEENS1_19SingleTileSchedulerILb1ELb0ELb1ELi128EEEEEEEEEvNT_6ParamsE)
        /*0260*/ 	.word	0x00000004


	//----- nvinfo : EIATTR_FRAME_SIZE
	.align		4
.L_112:
        /*0264*/ 	.byte	0x04, 0x11
        /*0266*/ 	.short	(.L_114 - .L_113)
	.align		4
.L_113:
        /*0268*/ 	.word	index@(_ZN7cutlass13device_kernelIN5flash19enable_sm80_to_sm89INS1_16FlashAttnFwdSm80INS1_25CollectiveMainloopFwdSm80ILi8ELi2ELb1EN4cute5tupleIJNS5_1CILi128EEENS7_ILi96EEENS7_ILi192EEEEEELi192ENS_6half_tEfNS_4arch4Sm80ELb0ELb0ELb1ELb1ELb0ELb0ELb1ELb0EEENS1_21CollectiveEpilogueFwdINS6_IJS8_SA_S9_EEENS6_IJNS7_ILi1EEESI_SI_EEESC_SE_Li256ELb1ELb1ELb0ELb0EEENS1_19SingleTileSchedulerILb1ELb0ELb1ELi128EEEEEEEEEvNT_6ParamsE)
        /*026c*/ 	.word	0x00000000


	//----- nvinfo : EIATTR_REGCOUNT
	.align		4
.L_114:
        /*0270*/ 	.byte	0x04, 0x2f
        /*0272*/ 	.short	(.L_116 - .L_115)
	.align		4
.L_115:
        /*0274*/ 	.word	index@(_ZN7cutlass13device_kernelIN5flash19enable_sm80_to_sm89INS1_16FlashAttnFwdSm80INS1_25CollectiveMainloopFwdSm80ILi8ELi2ELb1EN4cute5tupleIJNS5_1CILi128EEENS7_ILi96EEENS7_ILi192EEEEEELi192ENS_6half_tEfNS_4arch4Sm80ELb0ELb0ELb1ELb0ELb0ELb0ELb1ELb0EEENS1_21CollectiveEpilogueFwdINS6_IJS8_SA_S9_EEENS6_IJNS7_ILi1EEESI_SI_EEESC_SE_Li256ELb0ELb1ELb0ELb0EEENS1_19SingleTileSchedulerILb0ELb0ELb1ELi128EEEEEEEEEvNT_6ParamsE)
        /*0278*/ 	.word	0x00000004


	//----- nvinfo : EIATTR_FRAME_SIZE
	.align		4
.L_116:
        /*027c*/ 	.byte	0x04, 0x11
        /*027e*/ 	.short	(.L_118 - .L_117)
	.align		4
.L_117:
        /*0280*/ 	.word	index@(_ZN7cutlass13device_kernelIN5flash19enable_sm80_to_sm89INS1_16FlashAttnFwdSm80INS1_25CollectiveMainloopFwdSm80ILi8ELi2ELb1EN4cute5tupleIJNS5_1CILi128EEENS7_ILi96EEENS7_ILi192EEEEEELi192ENS_6half_tEfNS_4arch4Sm80ELb0ELb0ELb1ELb0ELb0ELb0ELb1ELb0EEENS1_21CollectiveEpilogueFwdINS6_IJS8_SA_S9_EEENS6_IJNS7_ILi1EEESI_SI_EEESC_SE_Li256ELb0ELb1ELb0ELb0EEENS1_19SingleTileSchedulerILb0ELb0ELb1ELi128EEEEEEEEEvNT_6ParamsE)
        /*0284*/ 	.word	0x00000000


	//----- nvinfo : EIATTR_REGCOUNT
	.align		4
.L_118:
        /*0288*/ 	.byte	0x04, 0x2f
        /*028a*/ 	.short	(.L_120 - .L_119)
	.align		4
.L_119:
        /*028c*/ 	.word	index@(_ZN7cutlass13device_kernelIN5flash19enable_sm80_to_sm89INS1_16FlashAttnFwdSm80INS1_25CollectiveMainloopFwdSm80ILi8ELi1ELb0EN4cute5tupleIJNS5_1CILi128EEENS7_ILi64EEENS7_ILi192EEEEEELi192ENS_6half_tEfNS_4arch4Sm80ELb1ELb0ELb1ELb1ELb0ELb1ELb1ELb0EEENS1_21CollectiveEpilogueFwdINS6_IJS8_SA_S9_EEENS6_IJNS7_ILi1EEESI_SI_EEESC_SE_Li256ELb1ELb1ELb0ELb0EEENS1_19SingleTileSchedulerILb1ELb0ELb1ELi128EEEEEEEEEvNT_6ParamsE)
        /*0290*/ 	.word	0x00000004


	//----- nvinfo : EIATTR_FRAME_SIZE
	.align		4
.L_120:
        /*0294*/ 	.byte	0x04, 0x11
        /*0296*/ 	.short	(.L_122 - .L_121)
	.align		4
.L_121:
        /*0298*/ 	.word	index@(_ZN7cutlass13device_kernelIN5flash19enable_sm80_to_sm89INS1_16FlashAttnFwdSm80INS1_25CollectiveMainloopFwdSm80ILi8ELi1ELb0EN4cute5tupleIJNS5_1CILi128EEENS7_ILi64EEENS7_ILi192EEEEEELi192ENS_6half_tEfNS_4arch4Sm80ELb1ELb0ELb1ELb1ELb0ELb1ELb1ELb0EEENS1_21CollectiveEpilogueFwdINS6_IJS8_SA_S9_EEENS6_IJNS7_ILi1EEESI_SI_EEESC_SE_Li256ELb1ELb1ELb0ELb0EEENS1_19SingleTileSchedulerILb1ELb0ELb1ELi128EEEEEEEEEvNT_6ParamsE)
        /*029c*/ 	.word	0x00000000


	//----- nvinfo : EIATTR_REGCOUNT
	.align		4
.L_122:
        /*02a0*/ 	.byte	0x04, 0x2f
        /*02a2*/ 	.short	(.L_124 - .L_123)
	.align		4
.L_123:
        /*02a4*/ 	.word	index@(_ZN7cutlass13device_kernelIN5flash19enable_sm80_to_sm89INS1_16FlashAttnFwdSm80INS1_25CollectiveMainloopFwdSm80ILi8ELi1ELb1EN4cute5tupleIJNS5_1CILi128EEENS7_ILi96EEENS7_ILi192EEEEEELi192ENS_6half_tEfNS_4arch4Sm80ELb1ELb0ELb1ELb1ELb0ELb0ELb1ELb0EEENS1_21CollectiveEpilogueFwdINS6_IJS8_SA_S9_EEENS6_IJNS7_ILi1EEESI_SI_EEESC_SE_Li256ELb1ELb1ELb0ELb0EEENS1_19SingleTileSchedulerILb1ELb0ELb1ELi128EEEEEEEEEvNT_6ParamsE)
        /*02a8*/ 	.word	0x00000004


	//----- nvinfo : EIATTR_FRAME_SIZE
	.align		4
.L_124:
        /*02ac*/ 	.byte	0x04, 0x11
        /*02ae*/ 	.short	(.L_126 - .L_125)
	.align		4
.L_125:
        /*02b0*/ 	.word	index@(_ZN7cutlass13device_kernelIN5flash19enable_sm80_to_sm89INS1_16FlashAttnFwdSm80INS1_25CollectiveMainloopFwdSm80ILi8ELi1ELb1EN4cute5tupleIJNS5_1CILi128EEENS7_ILi96EEENS7_ILi192EEEEEELi192ENS_6half_tEfNS_4arch4Sm80ELb1ELb0ELb1ELb1ELb0ELb0ELb1ELb0EEENS1_21CollectiveEpilogueFwdINS6_IJS8_SA_S9_EEENS6_IJNS7_ILi1EEESI_SI_EEESC_SE_Li256ELb1ELb1ELb0ELb0EEENS1_19SingleTileSchedulerILb1ELb0ELb1ELi128EEEEEEEEEvNT_6ParamsE)
        /*02b4*/ 	.word	0x00000000


	//----- nvinfo : EIATTR_REGCOUNT
	.align		4
.L_126:
        /*02b8*/ 	.byte	0x04, 0x2f
        /*02ba*/ 	.short	(.L_128 - .L_127)
	.align		4
.L_127:
        /*02bc*/ 	.word	index@(_ZN7cutlass13device_kernelIN5flash19enable_sm80_to_sm89INS1_16FlashAttnFwdSm80INS1_25CollectiveMainloopFwdSm80ILi8ELi1ELb1EN4cute5tupleIJNS5_1CILi128EEENS7_ILi96EEENS7_ILi192EEEEEELi192ENS_6half_tEfNS_4arch4Sm80ELb1ELb0ELb1ELb0ELb0ELb0ELb1ELb0EEENS1_21CollectiveEpilogueFwdINS6_IJS8_SA_S9_EEENS6_IJNS7_ILi1EEESI_SI_EEESC_SE_Li256ELb0ELb1ELb0ELb0EEENS1_30DynamicPersistentTileSchedulerILi256ELi256ELb0ELb1ELb0EEEEEEEEEvNT_6ParamsE)
        /*02c0*/ 	.word	0x00000004


	//----- nvinfo : EIATTR_FRAME_SIZE
	.align		4
.L_128:
        /*02c4*/ 	.byte	0x04, 0x11
        /*02c6*/ 	.short	(.L_130 - .L_129)
	.align		4
.L_129:
        /*02c8*/ 	.word	index@(_ZN7cutlass13device_kernelIN5flash19enable_sm80_to_sm89INS1_16FlashAttnFwdSm80INS1_25CollectiveMainloopFwdSm80ILi8ELi1ELb1EN4cute5tupleIJNS5_1CILi128EEENS7_ILi96EEENS7_ILi192EEEEEELi192ENS_6half_tEfNS_4arch4Sm80ELb1ELb0ELb1ELb0ELb0ELb0ELb1ELb0EEENS1_21CollectiveEpilogueFwdINS6_IJS8_SA_S9_EEENS6_IJNS7_ILi1EEESI_SI_EEESC_SE_Li256ELb0ELb1ELb0ELb0EEENS1_30DynamicPersistentTileSchedulerILi256ELi256ELb0ELb1ELb0EEEEEEEEEvNT_6ParamsE)
        /*02cc*/ 	.word	0x00000000


	//----- nvinfo : EIATTR_REGCOUNT
	.align		4
.L_130:
        /*02d0*/ 	.byte	0x04, 0x2f
        /*02d2*/ 	.short	(.L_132 - .L_131)
	.align		4
.L_131:
        /*02d4*/ 	.word	index@(_ZN7cutlass13device_kernelIN5flash19enable_sm80_to_sm89INS1_16FlashAttnFwdSm80INS1_25CollectiveMainloopFwdSm80ILi8ELi1ELb0EN4cute5tupleIJNS5_1CILi128EEENS7_ILi64EEENS7_ILi192EEEEEELi192ENS_6half_tEfNS_4arch4Sm80ELb0ELb1ELb1ELb1ELb0ELb1ELb1ELb0EEENS1_21CollectiveEpilogueFwdINS6_IJS8_SA_S9_EEENS6_IJNS7_ILi1EEESI_SI_EEESC_SE_Li256ELb1ELb1ELb0ELb0EEENS1_19SingleTileSchedulerILb1ELb0ELb1ELi128EEEEEEEEEvNT_6ParamsE)
        /*02d8*/ 	.word	0x00000004


	//----- nvinfo : EIATTR_FRAME_SIZE
	.align		4
.L_132:
        /*02dc*/ 	.byte	0x04, 0x11
        /*02de*/ 	.short	(.L_134 - .L_133)
	.align		4
.L_133:
        /*02e0*/ 	.word	index@(_ZN7cutlass13device_kernelIN5flash19enable_sm80_to_sm89INS1_16FlashAttnFwdSm80INS1_25CollectiveMainloopFwdSm80ILi8ELi1ELb0EN4cute5tupleIJNS5_1CILi128EEENS7_ILi64EEENS7_ILi192EEEEEELi192ENS_6half_tEfNS_4arch4Sm80ELb0ELb1ELb1ELb1ELb0ELb1ELb1ELb0EEENS1_21CollectiveEpilogueFwdINS6_IJS8_SA_S9_EEENS6_IJNS7_ILi1EEESI_SI_EEESC_SE_Li256ELb1ELb1ELb0ELb0EEENS1_19SingleTileSchedulerILb1ELb0ELb1ELi128EEEEEEEEEvNT_6ParamsE)
        /*02e4*/ 	.word	0x00000000


	//----- nvinfo : EIATTR_REGCOUNT
	.align		4
.L_134:
        /*02e8*/ 	.byte	0x04, 0x2f
        /*02ea*/ 	.short	(.L_136 - .L_135)
	.align		4
.L_135:
        /*02ec*/ 	.word	index@(_ZN7cutlass13device_kernelIN5flash19enable_sm80_to_sm89INS1_16FlashAttnFwdSm80INS1_25CollectiveMainloopFwdSm80ILi8ELi1ELb0EN4cute5tupleIJNS5_1CILi128EEENS7_ILi64EEENS7_ILi192EEEEEELi192ENS_6half_tEfNS_4arch4Sm80ELb0ELb1ELb1ELb1ELb0ELb0ELb1ELb0EEENS1_21CollectiveEpilogueFwdINS6_IJS8_SA_S9_EEENS6_IJNS7_ILi1EEESI_SI_EEESC_SE_Li256ELb1ELb1ELb0ELb0EEENS1_19SingleTileSchedulerILb1ELb0ELb1ELi128EEEEEEEEEvNT_6ParamsE)
        /*02f0*/ 	.word	0x00000004


	//----- nvinfo : EIATTR_FRAME_SIZE
	.align		4
.L_136:
        /*02f4*/ 	.byte	0x04, 0x11
        /*02f6*/ 	.short	(.L_138 - .L_137)
	.align		4
.L_137:
        /*02f8*/ 	.word	index@(_ZN7cutlass13device_kernelIN5flash19enable_sm80_to_sm89INS1_16FlashAttnFwdSm80INS1_25CollectiveMainloopFwdSm80ILi8ELi1ELb0EN4cute5tupleIJNS5_1CILi128EEENS7_ILi64EEENS7_ILi192EEEEEELi192ENS_6half_tEfNS_4arch4Sm80ELb0ELb1ELb1ELb1ELb0ELb0ELb1ELb0EEENS1_21CollectiveEpilogueFwdINS6_IJS8_SA_S9_EEENS6_IJNS7_ILi1EEESI_SI_EEESC_SE_Li256ELb1ELb1ELb0ELb0EEENS1_19SingleTileSchedulerILb1ELb0ELb1ELi128EEEEEEEEEvNT_6ParamsE)
        /*02fc*/ 	.word	0x00000000


	//----- nvinfo : EIATTR_REGCOUNT
	.align		4
.L_138:
        /*0300*/ 	.byte	0x04, 0x2f
        /*0302*/ 	.short	(.L_140 - .L_139)
	.align		4
.L_139:
        /*0304*/ 	.word	index@(_ZN7cutlass13device_kernelIN5flash19enable_sm80_to_sm89INS1_16FlashAttnFwdSm80INS1_25CollectiveMainloopFwdSm80ILi8ELi1ELb0EN4cute5tupleIJNS5_1CILi128EEENS7_ILi64EEENS7_ILi192EEEEEELi192ENS_6half_tEfNS_4arch4Sm80ELb0ELb1ELb1ELb0ELb0ELb0ELb1ELb0EEENS1_21CollectiveEpilogueFwdINS6_IJS8_SA_S9_EEENS6_IJNS7_ILi1EEESI_SI_EEESC_SE_Li256ELb0ELb1ELb0ELb0EEENS1_19SingleTileSchedulerILb0ELb0ELb1ELi128EEEEEEEEEvNT_6ParamsE)
        /*0308*/ 	.word	0x00000004


	//----- nvinfo : EIATTR_FRAME_SIZE
	.align		4
.L_140:
        /*030c*/ 	.byte	0x04, 0x11
        /*030e*/ 	.short	(.L_142 - .L_141)
	.align		4
.L_141:
        /*0310*/ 	.word	index@(_ZN7cutlass13device_kernelIN5flash19enable_sm80_to_sm89INS1_16FlashAttnFwdSm80INS1_25CollectiveMainloopFwdSm80ILi8ELi1ELb0EN4cute5tupleIJNS5_1CILi128EEENS7_ILi64EEENS7_ILi192EEEEEELi192ENS_6half_tEfNS_4arch4Sm80ELb0ELb1ELb1ELb0ELb0ELb0ELb1ELb0EEENS1_21CollectiveEpilogueFwdINS6_IJS8_SA_S9_EEENS6_IJNS7_ILi1EEESI_SI_EEESC_SE_Li256ELb0ELb1ELb0ELb0EEENS1_19SingleTileSchedulerILb0ELb0ELb1ELi128EEEEEEEEEvNT_6ParamsE)
        /*0314*/ 	.word	0x00000000


	//----- nvinfo : EIATTR_REGCOUNT
	.align		4
.L_142:
        /*0318*/ 	.byte	0x04, 0x2f
        /*031a*/ 	.short	(.L_144 - .L_143)
	.align		4
.L_143:
        /*031c*/ 	.word	index@(_ZN7cutlass13device_kernelIN5flash19enable_sm80_to_sm89INS1_16FlashAttnFwdSm80INS1_25CollectiveMainloopFwdSm80ILi8ELi1ELb0EN4cute5tupleIJNS5_1CILi128EEENS7_ILi64EEENS7_ILi192EEEEEELi192ENS_6half_tEfNS_4arch4Sm80ELb0ELb0ELb1ELb1ELb0ELb1ELb1ELb0EEENS1_21CollectiveEpilogueFwdINS6_IJS8_SA_S9_EEENS6_IJNS7_ILi1EEESI_SI_EEESC_SE_Li256ELb1ELb1ELb0ELb0EEENS1_19SingleTileSchedulerILb1ELb0ELb1ELi128EEEEEEEEEvNT_6ParamsE)
        /*0320*/ 	.word	0x00000004


	//----- nvinfo : EIATTR_FRAME_SIZE
	.align		4
.L_144:
        /*0324*/ 	.byte	0x04, 0x11
        /*0326*/ 	.short	(.L_146 - .L_145)
	.align		4
.L_145:
        /*0328*/ 	.word	index@(_ZN7cutlass13device_kernelIN5flash19enable_sm80_to_sm89INS1_16FlashAttnFwdSm80INS1_25CollectiveMainloopFwdSm80ILi8ELi1ELb0EN4cute5tupleIJNS5_1CILi128EEENS7_ILi64EEENS7_ILi192EEEEEELi192ENS_6half_tEfNS_4arch4Sm80ELb0ELb0ELb1ELb1ELb0ELb1ELb1ELb0EEENS1_21CollectiveEpilogueFwdINS6_IJS8_SA_S9_EEENS6_IJNS7_ILi1EEESI_SI_EEESC_SE_Li256ELb1ELb1ELb0ELb0EEENS1_19SingleTileSchedulerILb1ELb0ELb1ELi128EEEEEEEEEvNT_6ParamsE)
        /*032c*/ 	.word	0x00000000


	//----- nvinfo : EIATTR_REGCOUNT
	.align		4
.L_146:
        /*0330*/ 	.byte	0x04, 0x2f
        /*0332*/ 	.short	(.L_148 - .L_147)
	.align		4
.L_147:
        /*0334*/ 	.word	index@(_ZN7cutlass13device_kernelIN5flash19enable_sm80_to_sm89INS1_16FlashAttnFwdSm80INS1_25CollectiveMainloopFwdSm80ILi8ELi1ELb1EN4cute5tupleIJNS5_1CILi128EEENS7_ILi96EEENS7_ILi192EEEEEELi192ENS_6half_tEfNS_4arch4Sm80ELb0ELb0ELb1ELb1ELb0ELb0ELb1ELb0EEENS1_21CollectiveEpilogueFwdINS6_IJS8_SA_S9_EEENS6_IJNS7_ILi1EEESI_SI_EEESC_SE_Li256ELb1ELb1ELb0ELb0EEENS1_19SingleTileSchedulerILb1ELb0ELb1ELi128EEEEEEEEEvNT_6ParamsE)
        /*0338*/ 	.word	0x00000004


	//----- nvinfo : EIATTR_FRAME_SIZE
	.align		4
.L_148:
        /*033c*/ 	.byte	0x04, 0x11
        /*033e*/ 	.short	(.L_150 - .L_149)
	.align		4
.L_149:
        /*0340*/ 	.word	index@(_ZN7cutlass13device_kernelIN5flash19enable_sm80_to_sm89INS1_16FlashAttnFwdSm80INS1_25CollectiveMainloopFwdSm80ILi8ELi1ELb1EN4cute5tupleIJNS5_1CILi128EEENS7_ILi96EEENS7_ILi192EEEEEELi192ENS_6half_tEfNS_4arch4Sm80ELb0ELb0ELb1ELb1ELb0ELb0ELb1ELb0EEENS1_21CollectiveEpilogueFwdINS6_IJS8_SA_S9_EEENS6_IJNS7_ILi1EEESI_SI_EEESC_SE_Li256ELb1ELb1ELb0ELb0EEENS1_19SingleTileSchedulerILb1ELb0ELb1ELi128EEEEEEEEEvNT_6ParamsE)
        /*0344*/ 	.word	0x00000000


	//----- nvinfo : EIATTR_REGCOUNT
	.align		4
.L_150:
        /*0348*/ 	.byte	0x04, 0x2f
        /*034a*/ 	.short	(.L_152 - .L_151)
	.align		4
.L_151:
        /*034c*/ 	.word	index@(_ZN7cutlass13device_kernelIN5flash19enable_sm80_to_sm89INS1_16FlashAttnFwdSm80INS1_25CollectiveMainloopFwdSm80ILi8ELi1ELb1EN4cute5tupleIJNS5_1CILi128EEENS7_ILi96EEENS7_ILi192EEEEEELi192ENS_6half_tEfNS_4arch4Sm80ELb0ELb0ELb1ELb0ELb0ELb0ELb1ELb0EEENS1_21CollectiveEpilogueFwdINS6_IJS8_SA_S9_EEENS6_IJNS7_ILi1EEESI_SI_EEESC_SE_Li256ELb0ELb1ELb0ELb0EEENS1_19SingleTileSchedulerILb0ELb0ELb1ELi128EEEEEEEEEvNT_6ParamsE)
        /*0350*/ 	.word	0x00000004


	//----- nvinfo : EIATTR_FRAME_SIZE
	.align		4
.L_152:
        /*0354*/ 	.byte	0x04, 0x11
        /*0356*/ 	.short	(.L_154 - .L_153)
	.align		4
.L_153:
        /*0358*/ 	.word	index@(_ZN7cutlass13device_kernelIN5flash19enable_sm80_to_sm89INS1_16FlashAttnFwdSm80INS1_25CollectiveMainloopFwdSm80ILi8ELi1ELb1EN4cute5tupleIJNS5_1CILi128EEENS7_ILi96EEENS7_ILi192EEEEEELi192ENS_6half_tEfNS_4arch4Sm80ELb0ELb0ELb1ELb0ELb0ELb0ELb1ELb0EEENS1_21CollectiveEpilogueFwdINS6_IJS8_SA_S9_EEENS6_IJNS7_ILi1EEESI_SI_EEESC_SE_Li256ELb0ELb1ELb0ELb0EEENS1_19SingleTileSchedulerILb0ELb0ELb1ELi128EEEEEEEEEvNT_6ParamsE)
        /*035c*/ 	.word	0x00000000


	//----- nvinfo : EIATTR_MIN_STACK_SIZE
	.align		4
.L_154:
        /*0360*/ 	.byte	0x04, 0x12
        /*0362*/ 	.short	(.L_156 - .L_155)
	.align		4
.L_155:
        /*0364*/ 	.word	index@(_ZN7cutlass13device_kernelIN5flash19enable_sm80_to_sm89INS1_16FlashAttnFwdSm80INS1_25CollectiveMainloopFwdSm80ILi8ELi1ELb1EN4cute5tupleIJNS5_1CILi128EEENS7_ILi96EEENS7_ILi192EEEEEELi192ENS_6half_tEfNS_4arch4Sm80ELb0ELb0ELb1ELb0ELb0ELb0ELb1ELb0EEENS1_21CollectiveEpilogueFwdINS6_IJS8_SA_S9_EEENS6_IJNS7_ILi1EEESI_SI_EEESC_SE_Li256ELb0ELb1ELb0ELb0EEENS1_19SingleTileSchedulerILb0ELb0ELb1ELi128EEEEEEEEEvNT_6ParamsE)
        /*0368*/ 	.word	0x00000000


	//----- nvinfo : EIATTR_MIN_STACK_SIZE
	.align		4
.L_156:
        /*036c*/ 	.byte	0x04, 0x12
        /*036e*/ 	.short	(.L_158 - .L_157)
	.align		4
.L_157:
        /*0370*/ 	.word	index@(_ZN7cutlass13device_kernelIN5flash19enable_sm80_to_sm89INS1_16FlashAttnFwdSm80INS1_25CollectiveMainloopFwdSm80ILi8ELi1ELb1EN4cute5tupleIJNS5_1CILi128EEENS7_ILi96EEENS7_ILi192EEEEEELi192ENS_6half_tEfNS_4arch4Sm80ELb0ELb0ELb1ELb1ELb0ELb0ELb1ELb0EEENS1_21CollectiveEpilogueFwdINS6_IJS8_SA_S9_EEENS6_IJNS7_ILi1EEESI_SI_EEESC_SE_Li256ELb1ELb1ELb0ELb0EEENS1_19SingleTileSchedulerILb1ELb0ELb1ELi128EEEEEEEEEvNT_6ParamsE)
        /*0374*/ 	.word	0x00000000


	//----- nvinfo : EIATTR_MIN_STACK_SIZE
	.align		4
.L_158:
        /*0378*/ 	.byte	0x04, 0x12
        /*037a*/ 	.short	(.L_160 - .L_159)
	.align		4
.L_159:
        /*037c*/ 	.word	index@(_ZN7cutlass13device_kernelIN5flash19enable_sm80_to_sm89INS1_16FlashAttnFwdSm80INS1_25CollectiveMainloopFwdSm80ILi8ELi1ELb0EN4cute5tupleIJNS5_1CILi128EEENS7_ILi64EEENS7_ILi192EEEEEELi192ENS_6half_tEfNS_4arch4Sm80ELb0ELb0ELb1ELb1ELb0ELb1ELb1ELb0EEENS1_21CollectiveEpilogueFwdINS6_IJS8_SA_S9_EEENS6_IJNS7_ILi1EEESI_SI_EEESC_SE_Li256ELb1ELb1ELb0ELb0EEENS1_19SingleTileSchedulerILb1ELb0ELb1ELi128EEEEEEEEEvNT_6ParamsE)
        /*0380*/ 	.word	0x00000000


	//----- nvinfo : EIATTR_MIN_STACK_SIZE
	.align		4
.L_160:
        /*0384*/ 	.byte	0x04, 0x12
        /*0386*/ 	.short	(.L_162 - .L_161)
	.align		4
.L_161:
        /*0388*/ 	.word	index@(_ZN7cutlass13device_kernelIN5flash19enable_sm80_to_sm89INS1_16FlashAttnFwdSm80INS1_25CollectiveMainloopFwdSm80ILi8ELi1ELb0EN4cute5tupleIJNS5_1CILi128EEENS7_ILi64EEENS7_ILi192EEEEEELi192ENS_6half_tEfNS_4arch4Sm80ELb0ELb1ELb1ELb0ELb0ELb0ELb1ELb0EEENS1_21CollectiveEpilogueFwdINS6_IJS8_SA_S9_EEENS6_IJNS7_ILi1EEESI_SI_EEESC_SE_Li256ELb0ELb1ELb0ELb0EEENS1_19SingleTileSchedulerILb0ELb0ELb1ELi128EEEEEEEEEvNT_6ParamsE)
        /*038c*/ 	.word	0x00000000


	//----- nvinfo : EIATTR_MIN_STACK_SIZE
	.align		4
.L_162:
        /*0390*/ 	.byte	0x04, 0x12
        /*0392*/ 	.short	(.L_164 - .L_163)
	.align		4
.L_163:
        /*0394*/ 	.word	index@(_ZN7cutlass13device_kernelIN5flash19enable_sm80_to_sm89INS1_16FlashAttnFwdSm80INS1_25CollectiveMainloopFwdSm80ILi8ELi1ELb0EN4cute5tupleIJNS5_1CILi128EEENS7_ILi64EEENS7_ILi192EEEEEELi192ENS_6half_tEfNS_4arch4Sm80ELb0ELb1ELb1ELb1ELb0ELb0ELb1ELb0EEENS1_21CollectiveEpilogueFwdINS6_IJS8_SA_S9_EEENS6_IJNS7_ILi1EEESI_SI_EEESC_SE_Li256ELb1ELb1ELb0ELb0EEENS1_19SingleTileSchedulerILb1ELb0ELb1ELi128EEEEEEEEEvNT_6ParamsE)
        /*0398*/ 	.word	0x00000000


	//----- nvinfo : EIATTR_MIN_STACK_SIZE
	.align		4
.L_164:
        /*039c*/ 	.byte	0x04, 0x12
        /*039e*/ 	.short	(.L_166 - .L_165)
	.align		4
.L_165:
        /*03a0*/ 	.word	index@(_ZN7cutlass13device_kernelIN5flash19enable_sm80_to_sm89INS1_16FlashAttnFwdSm80INS1_25CollectiveMainloopFwdSm80ILi8ELi1ELb0EN4cute5tupleIJNS5_1CILi128EEENS7_ILi64EEENS7_ILi192EEEEEELi192ENS_6half_tEfNS_4arch4Sm80ELb0ELb1ELb1ELb1ELb0ELb1ELb1ELb0EEENS1_21CollectiveEpilogueFwdINS6_IJS8_SA_S9_EEENS6_IJNS7_ILi1EEESI_SI_EEESC_SE_Li256ELb1ELb1ELb0ELb0EEENS1_19SingleTileSchedulerILb1ELb0ELb1ELi128EEEEEEEEEvNT_6ParamsE)
        /*03a4*/ 	.word	0x00000000


	//----- nvinfo : EIATTR_MIN_STACK_SIZE
	.align		4
.L_166:
        /*03a8*/ 	.byte	0x04, 0x12
        /*03aa*/ 	.short	(.L_168 - .L_167)
	.align		4
.L_167:
        /*03ac*/ 	.word	index@(_ZN7cutlass13device_kernelIN5flash19enable_sm80_to_sm89INS1_16FlashAttnFwdSm80INS1_25CollectiveMainloopFwdSm80ILi8ELi1ELb1EN4cute5tupleIJNS5_1CILi128EEENS7_ILi96EEENS7_ILi192EEEEEELi192ENS_6half_tEfNS_4arch4Sm80ELb1ELb0ELb1ELb0ELb0ELb0ELb1ELb0EEENS1_21CollectiveEpilogueFwdINS6_IJS8_SA_S9_EEENS6_IJNS7_ILi1EEESI_SI_EEESC_SE_Li256ELb0ELb1ELb0ELb0EEENS1_30DynamicPersistentTileSchedulerILi256ELi256ELb0ELb1ELb0EEEEEEEEEvNT_6ParamsE)
        /*03b0*/ 	.word	0x00000000


	//----- nvinfo : EIATTR_MIN_STACK_SIZE
	.align		4
.L_168:
        /*03b4*/ 	.byte	0x04, 0x12
        /*03b6*/ 	.short	(.L_170 - .L_169)
	.align		4
.L_169:
        /*03b8*/ 	.word	index@(_ZN7cutlass13device_kernelIN5flash19enable_sm80_to_sm89INS1_16FlashAttnFwdSm80INS1_25CollectiveMainloopFwdSm80ILi8ELi1ELb1EN4cute5tupleIJNS5_1CILi128EEENS7_ILi96EEENS7_ILi192EEEEEELi192ENS_6half_tEfNS_4arch4Sm80ELb1ELb0ELb1ELb1ELb0ELb0ELb1ELb0EEENS1_21CollectiveEpilogueFwdINS6_IJS8_SA_S9_EEENS6_IJNS7_ILi1EEESI_SI_EEESC_SE_Li256ELb1ELb1ELb0ELb0EEENS1_19SingleTileSchedulerILb1ELb0ELb1ELi128EEEEEEEEEvNT_6ParamsE)
        /*03bc*/ 	.word	0x00000000


	//----- nvinfo : EIATTR_MIN_STACK_SIZE
	.align		4
.L_170:
        /*03c0*/ 	.byte	0x04, 0x12
        /*03c2*/ 	.short	(.L_172 - .L_171)
	.align		4
.L_171:
        /*03c4*/ 	.word	index@(_ZN7cutlass13device_kernelIN5flash19enable_sm80_to_sm89INS1_16FlashAttnFwdSm80INS1_25CollectiveMainloopFwdSm80ILi8ELi1ELb0EN4cute5tupleIJNS5_1CILi128EEENS7_ILi64EEENS7_ILi192EEEEEELi192ENS_6half_tEfNS_4arch4Sm80ELb1ELb0ELb1ELb1ELb0ELb1ELb1ELb0EEENS1_21CollectiveEpilogueFwdINS6_IJS8_SA_S9_EEENS6_IJNS7_ILi1EEESI_SI_EEESC_SE_Li256ELb1ELb1ELb0ELb0EEENS1_19SingleTileSchedulerILb1ELb0ELb1ELi128EEEEEEEEEvNT_6ParamsE)
        /*03c8*/ 	.word	0x00000000


	//----- nvinfo : EIATTR_MIN_STACK_SIZE
	.align		4
.L_172:
        /*03cc*/ 	.byte	0x04, 0x12
        /*03ce*/ 	.short	(.L_174 - .L_173)
	.align		4
.L_173:
        /*03d0*/ 	.word	index@(_ZN7cutlass13device_kernelIN5flash19enable_sm80_to_sm89INS1_16FlashAttnFwdSm80INS1_25CollectiveMainloopFwdSm80ILi8ELi2ELb1EN4cute5tupleIJNS5_1CILi128EEENS7_ILi96EEENS7_ILi192EEEEEELi192ENS_6half_tEfNS_4arch4Sm80ELb0ELb0ELb1ELb0ELb0ELb0ELb1ELb0EEENS1_21CollectiveEpilogueFwdINS6_IJS8_SA_S9_EEENS6_IJNS7_ILi1EEESI_SI_EEESC_SE_Li256ELb0ELb1ELb0ELb0EEENS1_19SingleTileSchedulerILb0ELb0ELb1ELi128EEEEEEEEEvNT_6ParamsE)
        /*03d4*/ 	.word	0x00000000


	//----- nvinfo : EIATTR_MIN_STACK_SIZE
	.align		4
.L_174:
        /*03d8*/ 	.byte	0x04, 0x12
        /*03da*/ 	.short	(.L_176 - .L_175)
	.align		4
.L_175:
        /*03dc*/ 	.word	index@(_ZN7cutlass13device_kernelIN5flash19enable_sm80_to_sm89INS1_16FlashAttnFwdSm80INS1_25CollectiveMainloopFwdSm80ILi8ELi2ELb1EN4cute5tupleIJNS5_1CILi128EEENS7_ILi96EEENS7_ILi192EEEEEELi192ENS_6half_tEfNS_4arch4Sm80ELb0ELb0ELb1ELb1ELb0ELb0ELb1ELb0EEENS1_21CollectiveEpilogueFwdINS6_IJS8_SA_S9_EEENS6_IJNS7_ILi1EEESI_SI_EEESC_SE_Li256ELb1ELb1ELb0ELb0EEENS1_19SingleTileSchedulerILb1ELb0ELb1ELi128EEEEEEEEEvNT_6ParamsE)
        /*03e0*/ 	.word	0x00000000


	//----- nvinfo : EIATTR_MIN_STACK_SIZE
	.align		4
.L_176:
        /*03e4*/ 	.byte	0x04, 0x12
        /*03e6*/ 	.short	(.L_178 - .L_177)
	.align		4
.L_177:
        /*03e8*/ 	.word	index@(_ZN7cutlass13device_kernelIN5flash19enable_sm80_to_sm89INS1_16FlashAttnFwdSm80INS1_25CollectiveMainloopFwdSm80ILi8ELi2ELb0EN4cute5tupleIJNS5_1CILi128EEENS7_ILi64EEENS7_ILi192EEEEEELi192ENS_6half_tEfNS_4arch4Sm80ELb0ELb0ELb1ELb1ELb0ELb1ELb1ELb0EEENS1_21CollectiveEpilogueFwdINS6_IJS8_SA_S9_EEENS6_IJNS7_ILi1EEESI_SI_EEESC_SE_Li256ELb1ELb1ELb0ELb0EEENS1_19SingleTileSchedulerILb1ELb0ELb1ELi128EEEEEEEEEvNT_6ParamsE)
        /*03ec*/ 	.word	0x00000000


	//----- nvinfo : EIATTR_MIN_STACK_SIZE
	.align		4
.L_178:
        /*03f0*/ 	.byte	0x04, 0x12
        /*03f2*/ 	.short	(.L_180 - .L_179)
	.align		4
.L_179:
        /*03f4*/ 	.word	index@(_ZN7cutlass13device_kernelIN5flash19enable_sm80_to_sm89INS1_16FlashAttnFwdSm80INS1_25CollectiveMainloopFwdSm80ILi8ELi2ELb0EN4cute5tupleIJNS5_1CILi128EEENS7_ILi64EEENS7_ILi192EEEEEELi192ENS_6half_tEfNS_4arch4Sm80ELb0ELb1ELb1ELb0ELb0ELb0ELb1ELb0EEENS1_21CollectiveEpilogueFwdINS6_IJS8_SA_S9_EEENS6_IJNS7_ILi1EEESI_SI_EEESC_SE_Li256ELb0ELb1ELb0ELb0EEENS1_19SingleTileSchedulerILb0ELb0ELb1ELi128EEEEEEEEEvNT_6ParamsE)
        /*03f8*/ 	.word	0x00000000


	//----- nvinfo : EIATTR_MIN_STACK_SIZE
	.align		4
.L_180:
        /*03fc*/ 	.byte	0x04, 0x12
        /*03fe*/ 	.short	(.L_182 - .L_181)
	.align		4
.L_181:
        /*0400*/ 	.word	index@(_ZN7cutlass13device_kernelIN5flash19enable_sm80_to_sm89INS1_16FlashAttnFwdSm80INS1_25CollectiveMainloopFwdSm80ILi8ELi2ELb0EN4cute5tupleIJNS5_1CILi128EEENS7_ILi64EEENS7_ILi192EEEEEELi192ENS_6half_tEfNS_4arch4Sm80ELb0ELb1ELb1ELb1ELb0ELb0ELb1ELb0EEENS1_21CollectiveEpilogueFwdINS6_IJS8_SA_S9_EEENS6_IJNS7_ILi1EEESI_SI_EEESC_SE_Li256ELb1ELb1ELb0ELb0EEENS1_19SingleTileSchedulerILb1ELb0ELb1ELi128EEEEEEEEEvNT_6ParamsE)
        /*0404*/ 	.word	0x00000000


	//----- nvinfo : EIATTR_MIN_STACK_SIZE
	.align		4
.L_182:
        /*0408*/ 	.byte	0x04, 0x12
        /*040a*/ 	.short	(.L_184 - .L_183)
	.align		4
.L_183:
        /*040c*/ 	.word	index@(_ZN7cutlass13device_kernelIN5flash19enable_sm80_to_sm89INS1_16FlashAttnFwdSm80INS1_25CollectiveMainloopFwdSm80ILi8ELi2ELb0EN4cute5tupleIJNS5_1CILi128EEENS7_ILi64EEENS7_ILi192EEEEEELi192ENS_6half_tEfNS_4arch4Sm80ELb0ELb1ELb1ELb1ELb0ELb1ELb1ELb0EEENS1_21CollectiveEpilogueFwdINS6_IJS8_SA_S9_EEENS6_IJNS7_ILi1EEESI_SI_EEESC_SE_Li256ELb1ELb1ELb0ELb0EEENS1_19SingleTileSchedulerILb1ELb0ELb1ELi128EEEEEEEEEvNT_6ParamsE)
        /*0410*/ 	.word	0x00000000


	//----- nvinfo : EIATTR_MIN_STACK_SIZE
	.align		4
.L_184:
        /*0414*/ 	.byte	0x04, 0x12
        /*0416*/ 	.short	(.L_186 - .L_185)
	.align		4
.L_185:
        /*0418*/ 	.word	index@(_ZN7cutlass13device_kernelIN5flash19enable_sm80_to_sm89INS1_16FlashAttnFwdSm80INS1_25CollectiveMainloopFwdSm80ILi8ELi2ELb1EN4cute5tupleIJNS5_1CILi128EEENS7_ILi96EEENS7_ILi192EEEEEELi192ENS_6half_tEfNS_4arch4Sm80ELb1ELb0ELb1ELb0ELb0ELb0ELb1ELb0EEENS1_21CollectiveEpilogueFwdINS6_IJS8_SA_S9_EEENS6_IJNS7_ILi1EEESI_SI_EEESC_SE_Li256ELb0ELb1ELb0ELb0EEENS1_30DynamicPersistentTileSchedulerILi256ELi256ELb0ELb1ELb0EEEEEEEEEvNT_6ParamsE)
        /*041c*/ 	.word	0x00000000


	//----- nvinfo : EIATTR_MIN_STACK_SIZE
	.align		4
.L_186:
        /*0420*/ 	.byte	0x04, 0x12
        /*0422*/ 	.short	(.L_188 - .L_187)
	.align		4
.L_187:
        /*0424*/ 	.word	index@(_ZN7cutlass13device_kernelIN5flash19enable_sm80_to_sm89INS1_16FlashAttnFwdSm80INS1_25CollectiveMainloopFwdSm80ILi8ELi2ELb1EN4cute5tupleIJNS5_1CILi128EEENS7_ILi96EEENS7_ILi192EEEEEELi192ENS_6half_tEfNS_4arch4Sm80ELb1ELb0ELb1ELb1ELb0ELb0ELb1ELb0EEENS1_21CollectiveEpilogueFwdINS6_IJS8_SA_S9_EEENS6_IJNS7_ILi1EEESI_SI_EEESC_SE_Li256ELb1ELb1ELb0ELb0EEENS1_19SingleTileSchedulerILb1ELb0ELb1ELi128EEEEEEEEEvNT_6ParamsE)
        /*0428*/ 	.word	0x00000000


	//----- nvinfo : EIATTR_MIN_STACK_SIZE
	.align		4
.L_188:
        /*042c*/ 	.byte	0x04, 0x12
        /*042e*/ 	.short	(.L_190 - .L_189)
	.align		4
.L_189:
        /*0430*/ 	.word	index@(_ZN7cutlass13device_kernelIN5flash19enable_sm80_to_sm89INS1_16FlashAttnFwdSm80INS1_25CollectiveMainloopFwdSm80ILi8ELi2ELb0EN4cute5tupleIJNS5_1CILi128EEENS7_ILi64EEENS7_ILi192EEEEEELi192ENS_6half_tEfNS_4arch4Sm80ELb1ELb0ELb1ELb1ELb0ELb1ELb1ELb0EEENS1_21CollectiveEpilogueFwdINS6_IJS8_SA_S9_EEENS6_IJNS7_ILi1EEESI_SI_EEESC_SE_Li256ELb1ELb1ELb0ELb0EEENS1_19SingleTileSchedulerILb1ELb0ELb1ELi128EEEEEEEEEvNT_6ParamsE)
        /*0434*/ 	.word	0x00000000


	//----- nvinfo : EIATTR_MIN_STACK_SIZE
	.align		4
.L_190:
        /*0438*/ 	.byte	0x04, 0x12
        /*043a*/ 	.short	(.L_192 - .L_191)
	.align		4
.L_191:
        /*043c*/ 	.word	index@(_ZN7cutlass13device_kernelIN5flash19enable_sm80_to_sm89INS1_16FlashAttnFwdSm80INS1_25CollectiveMainloopFwdSm80ILi8ELi1ELb1EN4cute5tupleIJNS5_1CILi128EEENS7_ILi96EEENS7_ILi192EEEEEELi192ENS_6half_tEfNS_4arch4Sm80ELb0ELb0ELb0ELb0ELb0ELb0ELb1ELb0EEENS1_21CollectiveEpilogueFwdINS6_IJS8_SA_S9_EEENS6_IJNS7_ILi1EEESI_SI_EEESC_SE_Li256ELb0ELb1ELb0ELb0EEENS1_19SingleTileSchedulerILb0ELb0ELb1ELi128EEEEEEEEEvNT_6ParamsE)
        /*0440*/ 	.word	0x00000000


	//----- nvinfo : EIATTR_MIN_STACK_SIZE
	.align		4
.L_192:
        /*0444*/ 	.byte	0x04, 0x12
        /*0446*/ 	.short	(.L_194 - .L_193)
	.align		4
.L_193:
        /*0448*/ 	.word	index@(_ZN7cutlass13device_kernelIN5flash19enable_sm80_to_sm89INS1_16FlashAttnFwdSm80INS1_25CollectiveMainloopFwdSm80ILi8ELi1ELb1EN4cute5tupleIJNS5_1CILi128EEENS7_ILi96EEENS7_ILi192EEEEEELi192ENS_6half_tEfNS_4arch4Sm80ELb0ELb0ELb0ELb1ELb0ELb0ELb1ELb0EEENS1_21CollectiveEpilogueFwdINS6_IJS8_SA_S9_EEENS6_IJNS7_ILi1EEESI_SI_EEESC_SE_Li256ELb1ELb1ELb0ELb0EEENS1_19SingleTileSchedulerILb1ELb0ELb1ELi128EEEEEEEEEvNT_6ParamsE)
        /*044c*/ 	.word	0x00000000


	//----- nvinfo : EIATTR_MIN_STACK_SIZE
	.align		4
.L_194:
        /*0450*/ 	.byte	0x04, 0x12
        /*0452*/ 	.short	(.L_196 - .L_195)
	.align		4
.L_195:
        /*0454*/ 	.word	index@(_ZN7cutlass13device_kernelIN5flash19enable_sm80_to_sm89INS1_16FlashAttnFwdSm80INS1_25CollectiveMainloopFwdSm80ILi8ELi1ELb0EN4cute5tupleIJNS5_1CILi128EEENS7_ILi64EEENS7_ILi192EEEEEELi192ENS_6half_tEfNS_4arch4Sm80ELb0ELb0ELb0ELb1ELb0ELb1ELb1ELb0EEENS1_21CollectiveEpilogueFwdINS6_IJS8_SA_S9_EEENS6_IJNS7_ILi1EEESI_SI_EEESC_SE_Li256ELb1ELb1ELb0ELb0EEENS1_19SingleTileSchedulerILb1ELb0ELb1ELi128EEEEEEEEEvNT_6ParamsE)
        /*0458*/ 	.word	0x00000000


	//----- nvinfo : EIATTR_MIN_STACK_SIZE
	.align		4
.L_196:
        /*045c*/ 	.byte	0x04, 0x12
        /*045e*/ 	.short	(.L_198 - .L_197)
	.align		4
.L_197:
        /*0460*/ 	.word	index@(_ZN7cutlass13device_kernelIN5flash19enable_sm80_to_sm89INS1_16FlashAttnFwdSm80INS1_25CollectiveMainloopFwdSm80ILi8ELi1ELb0EN4cute5tupleIJNS5_1CILi128EEENS7_ILi64EEENS7_ILi192EEEEEELi192ENS_6half_tEfNS_4arch4Sm80ELb0ELb1ELb0ELb0ELb0ELb0ELb1ELb0EEENS1_21CollectiveEpilogueFwdINS6_IJS8_SA_S9_EEENS6_IJNS7_ILi1EEESI_SI_EEESC_SE_Li256ELb0ELb1ELb0ELb0EEENS1_19SingleTileSchedulerILb0ELb0ELb1ELi128EEEEEEEEEvNT_6ParamsE)
        /*0464*/ 	.word	0x00000000


	//----- nvinfo : EIATTR_MIN_STACK_SIZE
	.align		4
.L_198:
        /*0468*/ 	.byte	0x04, 0x12
        /*046a*/ 	.short	(.L_200 - .L_199)
	.align		4
.L_199:
        /*046c*/ 	.word	index@(_ZN7cutlass13device_kernelIN5flash19enable_sm80_to_sm89INS1_16FlashAttnFwdSm80INS1_25CollectiveMainloopFwdSm80ILi8ELi1ELb0EN4cute5tupleIJNS5_1CILi128EEENS7_ILi64EEENS7_ILi192EEEEEELi192ENS_6half_tEfNS_4arch4Sm80ELb0ELb1ELb0ELb1ELb0ELb0ELb1ELb0EEENS1_21CollectiveEpilogueFwdINS6_IJS8_SA_S9_EEENS6_IJNS7_ILi1EEESI_SI_EEESC_SE_Li256ELb1ELb1ELb0ELb0EEENS1_19SingleTileSchedulerILb1ELb0ELb1ELi128EEEEEEEEEvNT_6ParamsE)
        /*0470*/ 	.word	0x00000000


	//----- nvinfo : EIATTR_MIN_STACK_SIZE
	.align		4
.L_200:
        /*0474*/ 	.byte	0x04, 0x12
        /*0476*/ 	.short	(.L_202 - .L_201)
	.align		4
.L_201:
        /*0478*/ 	.word	index@(_ZN7cutlass13device_kernelIN5flash19enable_sm80_to_sm89INS1_16FlashAttnFwdSm80INS1_25CollectiveMainloopFwdSm80ILi8ELi1ELb0EN4cute5tupleIJNS5_1CILi128EEENS7_ILi64EEENS7_ILi192EEEEEELi192ENS_6half_tEfNS_4arch4Sm80ELb0ELb1ELb0ELb1ELb0ELb1ELb1ELb0EEENS1_21CollectiveEpilogueFwdINS6_IJS8_SA_S9_EEENS6_IJNS7_ILi1EEESI_SI_EEESC_SE_Li256ELb1ELb1ELb0ELb0EEENS1_19SingleTileSchedulerILb1ELb0ELb1ELi128EEEEEEEEEvNT_6ParamsE)
        /*047c*/ 	.word	0x00000000


	//----- nvinfo : EIATTR_MIN_STACK_SIZE
	.align		4
.L_202:
        /*0480*/ 	.byte	0x04, 0x12
        /*0482*/ 	.short	(.L_204 - .L_203)
	.align		4
.L_203:
        /*0484*/ 	.word	index@(_ZN7cutlass13device_kernelIN5flash19enable_sm80_to_sm89INS1_16FlashAttnFwdSm80INS1_25CollectiveMainloopFwdSm80ILi8ELi1ELb1EN4cute5tupleIJNS5_1CILi128EEENS7_ILi96EEENS7_ILi192EEEEEELi192ENS_6half_tEfNS_4arch4Sm80ELb1ELb0ELb0ELb0ELb0ELb0ELb1ELb0EEENS1_21CollectiveEpilogueFwdINS6_IJS8_SA_S9_EEENS6_IJNS7_ILi1EEESI_SI_EEESC_SE_Li256ELb0ELb1ELb0ELb0EEENS1_30DynamicPersistentTileSchedulerILi256ELi256ELb0ELb1ELb0EEEEEEEEEvNT_6ParamsE)
        /*0488*/ 	.word	0x00000000


	//----- nvinfo : EIATTR_MIN_STACK_SIZE
	.align		4
.L_204:
        /*048c*/ 	.byte	0x04, 0x12
        /*048e*/ 	.short	(.L_206 - .L_205)
	.align		4
.L_205:
        /*0490*/ 	.word	index@(_ZN7cutlass13device_kernelIN5flash19enable_sm80_to_sm89INS1_16FlashAttnFwdSm80INS1_25CollectiveMainloopFwdSm80ILi8ELi1ELb1EN4cute5tupleIJNS5_1CILi128EEENS7_ILi96EEENS7_ILi192EEEEEELi192ENS_6half_tEfNS_4arch4Sm80ELb1ELb0ELb0ELb1ELb0ELb0ELb1ELb0EEENS1_21CollectiveEpilogueFwdINS6_IJS8_SA_S9_EEENS6_IJNS7_ILi1EEESI_SI_EEESC_SE_Li256ELb1ELb1ELb0ELb0EEENS1_19SingleTileSchedulerILb1ELb0ELb1ELi128EEEEEEEEEvNT_6ParamsE)
        /*0494*/ 	.word	0x00000000


	//----- nvinfo : EIATTR_MIN_STACK_SIZE
	.align		4
.L_206:
        /*0498*/ 	.byte	0x04, 0x12
        /*049a*/ 	.short	(.L_208 - .L_207)
	.align		4
.L_207:
        /*049c*/ 	.word	index@(_ZN7cutlass13device_kernelIN5flash19enable_sm80_to_sm89INS1_16FlashAttnFwdSm80INS1_25CollectiveMainloopFwdSm80ILi8ELi1ELb0EN4cute5tupleIJNS5_1CILi128EEENS7_ILi64EEENS7_ILi192EEEEEELi192ENS_6half_tEfNS_4arch4Sm80ELb1ELb0ELb0ELb1ELb0ELb1ELb1ELb0EEENS1_21CollectiveEpilogueFwdINS6_IJS8_SA_S9_EEENS6_IJNS7_ILi1EEESI_SI_EEESC_SE_Li256ELb1ELb1ELb0ELb0EEENS1_19SingleTileSchedulerILb1ELb0ELb1ELi128EEEEEEEEEvNT_6ParamsE)
        /*04a0*/ 	.word	0x00000000


	//----- nvinfo : EIATTR_MIN_STACK_SIZE
	.align		4
.L_208:
        /*04a4*/ 	.byte	0x04, 0x12
        /*04a6*/ 	.short	(.L_210 - .L_209)
	.align		4
.L_209:
        /*04a8*/ 	.word	index@(_ZN7cutlass13device_kernelIN5flash19enable_sm80_to_sm89INS1_16FlashAttnFwdSm80INS1_25CollectiveMainloopFwdSm80ILi8ELi2ELb1EN4cute5tupleIJNS5_1CILi128EEENS7_ILi96EEENS7_ILi192EEEEEELi192ENS_6half_tEfNS_4arch4Sm80ELb0ELb0ELb0ELb0ELb0ELb0ELb1ELb0EEENS1_21CollectiveEpilogueFwdINS6_IJS8_SA_S9_EEENS6_IJNS7_ILi1EEESI_SI_EEESC_SE_Li256ELb0ELb1ELb0ELb0EEENS1_19SingleTileSchedulerILb0ELb0ELb1ELi128EEEEEEEEEvNT_6ParamsE)
        /*04ac*/ 	.word	0x00000000


	//----- nvinfo : EIATTR_MIN_STACK_SIZE
	.align		4
.L_210:
        /*04b0*/ 	.byte	0x04, 0x12
        /*04b2*/ 	.short	(.L_212 - .L_211)
	.align		4
.L_211:
        /*04b4*/ 	.word	index@(_ZN7cutlass13device_kernelIN5flash19enable_sm80_to_sm89INS1_16FlashAttnFwdSm80INS1_25CollectiveMainloopFwdSm80ILi8ELi2ELb1EN4cute5tupleIJNS5_1CILi128EEENS7_ILi96EEENS7_ILi192EEEEEELi192ENS_6half_tEfNS_4arch4Sm80ELb0ELb0ELb0ELb1ELb0ELb0ELb1ELb0EEENS1_21CollectiveEpilogueFwdINS6_IJS8_SA_S9_EEENS6_IJNS7_ILi1EEESI_SI_EEESC_SE_Li256ELb1ELb1ELb0ELb0EEENS1_19SingleTileSchedulerILb1ELb0ELb1ELi128EEEEEEEEEvNT_6ParamsE)
        /*04b8*/ 	.word	0x00000000


	//----- nvinfo : EIATTR_MIN_STACK_SIZE
	.align		4
.L_212:
        /*04bc*/ 	.byte	0x04, 0x12
        /*04be*/ 	.short	(.L_214 - .L_213)
	.align		4
.L_213:
        /*04c0*/ 	.word	index@(_ZN7cutlass13device_kernelIN5flash19enable_sm80_to_sm89INS1_16FlashAttnFwdSm80INS1_25CollectiveMainloopFwdSm80ILi8ELi2ELb0EN4cute5tupleIJNS5_1CILi128EEENS7_ILi64EEENS7_ILi192EEEEEELi192ENS_6half_tEfNS_4arch4Sm80ELb0ELb0ELb0ELb1ELb0ELb1ELb1ELb0EEENS1_21CollectiveEpilogueFwdINS6_IJS8_SA_S9_EEENS6_IJNS7_ILi1EEESI_SI_EEESC_SE_Li256ELb1ELb1ELb0ELb0EEENS1_19SingleTileSchedulerILb1ELb0ELb1ELi128EEEEEEEEEvNT_6ParamsE)
        /*04c4*/ 	.word	0x00000000


	//----- nvinfo : EIATTR_MIN_STACK_SIZE
	.align		4
.L_214:
        /*04c8*/ 	.byte	0x04, 0x12
        /*04ca*/ 	.short	(.L_216 - .L_215)
	.align		4
.L_215:
        /*04cc*/ 	.word	index@(_ZN7cutlass13device_kernelIN5flash19enable_sm80_to_sm89INS1_16FlashAttnFwdSm80INS1_25CollectiveMainloopFwdSm80ILi8ELi2ELb0EN4cute5tupleIJNS5_1CILi128EEENS7_ILi64EEENS7_ILi192EEEEEELi192ENS_6half_tEfNS_4arch4Sm80ELb0ELb1ELb0ELb0ELb0ELb0ELb1ELb0EEENS1_21CollectiveEpilogueFwdINS6_IJS8_SA_S9_EEENS6_IJNS7_ILi1EEESI_SI_EEESC_SE_Li256ELb0ELb1ELb0ELb0EEENS1_19SingleTileSchedulerILb0ELb0ELb1ELi128EEEEEEEEEvNT_6ParamsE)
        /*04d0*/ 	.word	0x00000000


	//----- nvinfo : EIATTR_MIN_STACK_SIZE
	.align		4
.L_216:
        /*04d4*/ 	.byte	0x04, 0x12
        /*04d6*/ 	.short	(.L_218 - .L_217)
	.align		4
.L_217:
        /*04d8*/ 	.word	index@(_ZN7cutlass13device_kernelIN5flash19enable_sm80_to_sm89INS1_16FlashAttnFwdSm80INS1_25CollectiveMainloopFwdSm80ILi8ELi2ELb0EN4cute5tupleIJNS5_1CILi128EEENS7_ILi64EEENS7_ILi192EEEEEELi192ENS_6half_tEfNS_4arch4Sm80ELb0ELb1ELb0ELb1ELb0ELb0ELb1ELb0EEENS1_21CollectiveEpilogueFwdINS6_IJS8_SA_S9_EEENS6_IJNS7_ILi1EEESI_SI_EEESC_SE_Li256ELb1ELb1ELb0ELb0EEENS1_19SingleTileSchedulerILb1ELb0ELb1ELi128EEEEEEEEEvNT_6ParamsE)
        /*04dc*/ 	.word	0x00000000


	//----- nvinfo : EIATTR_MIN_STACK_SIZE
	.align		4
.L_218:
        /*04e0*/ 	.byte	0x04, 0x12
        /*04e2*/ 	.short	(.L_220 - .L_219)
	.align		4
.L_219:
        /*04e4*/ 	.word	index@(_ZN7cutlass13device_kernelIN5flash19enable_sm80_to_sm89INS1_16FlashAttnFwdSm80INS1_25CollectiveMainloopFwdSm80ILi8ELi2ELb0EN4cute5tupleIJNS5_1CILi128EEENS7_ILi64EEENS7_ILi192EEEEEELi192ENS_6half_tEfNS_4arch4Sm80ELb0ELb1ELb0ELb1ELb0ELb1ELb1ELb0EEENS1_21CollectiveEpilogueFwdINS6_IJS8_SA_S9_EEENS6_IJNS7_ILi1EEESI_SI_EEESC_SE_Li256ELb1ELb1ELb0ELb0EEENS1_19SingleTileSchedulerILb1ELb0ELb1ELi128EEEEEEEEEvNT_6ParamsE)
        /*04e8*/ 	.word	0x00000000


	//----- nvinfo : EIATTR_MIN_STACK_SIZE
	.align		4
.L_220:
        /*04ec*/ 	.byte	0x04, 0x12
        /*04ee*/ 	.short	(.L_222 - .L_221)
	.align		4
.L_221:
        /*04f0*/ 	.word	index@(_ZN7cutlass13device_kernelIN5flash19enable_sm80_to_sm89INS1_16FlashAttnFwdSm80INS1_25CollectiveMainloopFwdSm80ILi8ELi2ELb1EN4cute5tupleIJNS5_1CILi128EEENS7_ILi96EEENS7_ILi192EEEEEELi192ENS_6half_tEfNS_4arch4Sm80ELb1ELb0ELb0ELb0ELb0ELb0ELb1ELb0EEENS1_21CollectiveEpilogueFwdINS6_IJS8_SA_S9_EEENS6_IJNS7_ILi1EEESI_SI_EEESC_SE_Li256ELb0ELb1ELb0ELb0EEENS1_30DynamicPersistentTileSchedulerILi256ELi256ELb0ELb1ELb0EEEEEEEEEvNT_6ParamsE)
        /*04f4*/ 	.word	0x00000000


	//----- nvinfo : EIATTR_MIN_STACK_SIZE
	.align		4
.L_222:
        /*04f8*/ 	.byte	0x04, 0x12
        /*04fa*/ 	.short	(.L_224 - .L_223)
	.align		4
.L_223:
        /*04fc*/ 	.word	index@(_ZN7cutlass13device_kernelIN5flash19enable_sm80_to_sm89INS1_16FlashAttnFwdSm80INS1_25CollectiveMainloopFwdSm80ILi8ELi2ELb1EN4cute5tupleIJNS5_1CILi128EEENS7_ILi96EEENS7_ILi192EEEEEELi192ENS_6half_tEfNS_4arch4Sm80ELb1ELb0ELb0ELb1ELb0ELb0ELb1ELb0EEENS1_21CollectiveEpilogueFwdINS6_IJS8_SA_S9_EEENS6_IJNS7_ILi1EEESI_SI_EEESC_SE_Li256ELb1ELb1ELb0ELb0EEENS1_19SingleTileSchedulerILb1ELb0ELb1ELi128EEEEEEEEEvNT_6ParamsE)
        /*0500*/ 	.word	0x00000000


	//----- nvinfo : EIATTR_MIN_STACK_SIZE
	.align		4
.L_224:
        /*0504*/ 	.byte	0x04, 0x12
        /*0506*/ 	.short	(.L_226 - .L_225)
	.align		4
.L_225:
        /*0508*/ 	.word	index@(_ZN7cutlass13device_kernelIN5flash19enable_sm80_to_sm89INS1_16FlashAttnFwdSm80INS1_25CollectiveMainloopFwdSm80ILi8ELi2ELb0EN4cute5tupleIJNS5_1CILi128EEENS7_ILi64EEENS7_ILi192EEEEEELi192ENS_6half_tEfNS_4arch4Sm80ELb1ELb0ELb0ELb1ELb0ELb1ELb1ELb0EEENS1_21CollectiveEpilogueFwdINS6_IJS8_SA_S9_EEENS6_IJNS7_ILi1EEESI_SI_EEESC_SE_Li256ELb1ELb1ELb0ELb0EEENS1_19SingleTileSchedulerILb1ELb0ELb1ELi128EEEEEEEEEvNT_6ParamsE)
        /*050c*/ 	.word	0x00000000
.L_226:


//--------------------- .nv.compat                --------------------------
	.section	.nv.compat,"",@"SHT_CUDA_COMPAT_INFO"
	.align	4
        /*0000*/ 	.byte	0x02, 0x09, 0x01, 0x00, 0x02, 0x02, 0x01, 0x00, 0x02, 0x05, 0x05, 0x00, 0x03, 0x07, 0x01, 0x01
        /*0010*/ 	.byte	0x02, 0x03, 0x00, 0x00, 0x02, 0x06, 0x01, 0x00, 0x04, 0x0b, 0x08, 0x00, 0x00, 0x00, 0x00, 0x00
        /*0020*/ 	.byte	0x00, 0x00, 0x00, 0x00


//--------------------- .nv.info._ZN7cutlass13device_kernelIN5flash19enable_sm80_to_sm89INS1_16FlashAttnFwdSm80INS1_25CollectiveMainloopFwdSm80ILi8ELi1ELb1EN4cute5tupleIJNS5_1CILi128EEENS7_ILi96EEENS7_ILi192EEEEEELi192ENS_6half_tEfNS_4arch4Sm80ELb0ELb0ELb1ELb0ELb0ELb0ELb1ELb0EEENS1_21CollectiveEpilogueFwdINS6_IJS8_SA_S9_EEENS6_IJNS7_ILi1EEESI_SI_EEESC_SE_Li256ELb0ELb1ELb0ELb0EEENS1_19SingleTileSchedulerILb0ELb0ELb1ELi128EEEEEEEEEvNT_6ParamsE --------------------------
	.section	.nv.info._ZN7cutlass13device_kernelIN5flash19enable_sm80_to_sm89INS1_16FlashAttnFwdSm80INS1_25CollectiveMainloopFwdSm80ILi8ELi1ELb1EN4cute5tupleIJNS5_1CILi128EEENS7_ILi96EEENS7_ILi192EEEEEELi192ENS_6half_tEfNS_4arch4Sm80ELb0ELb0ELb1ELb0ELb0ELb0ELb1ELb0EEENS1_21CollectiveEpilogueFwdINS6_IJS8_SA_S9_EEENS6_IJNS7_ILi1EEESI_SI_EEESC_SE_Li256ELb0ELb1ELb0ELb0EEENS1_19SingleTileSchedulerILb0ELb0ELb1ELi128EEEEEEEEEvNT_6ParamsE,"",@"SHT_CUDA_INFO"
	.sectionflags	@""
	.align	4


	//----- nvinfo : EIATTR_CUDA_API_VERSION
	.align		4
        /*0000*/ 	.byte	0x04, 0x37
        /*0002*/ 	.short	(.L_228 - .L_227)
.L_227:
        /*0004*/ 	.word	0x00000082


	//----- nvinfo : EIATTR_KPARAM_INFO
	.align		4
.L_228:
        /*0008*/ 	.byte	0x04, 0x17
        /*000a*/ 	.short	(.L_230 - .L_229)
.L_229:
        /*000c*/ 	.word	0x00000000
        /*0010*/ 	.short	0x0000
        /*0012*/ 	.short	0x0000
        /*0014*/ 	.byte	0x00, 0xf0, 0x61, 0x10


	//----- nvinfo : EIATTR_SPARSE_MMA_MASK
	.align		4
.L_230:
        /*0018*/ 	.byte	0x03, 0x50
        /*001a*/ 	.short	0x0000


	//----- nvinfo : EIATTR_MAXREG_COUNT
	.align		4
        /*001c*/ 	.byte	0x03, 0x1b
        /*001e*/ 	.short	0x00ff


	//----- nvinfo : EIATTR_MERCURY_ISA_VERSION
	.align		4
        /*0020*/ 	.byte	0x03, 0x5f
        /*0022*/ 	.short	0x0101


	//----- nvinfo : EIATTR_EXIT_INSTR_OFFSETS
	.align		4
        /*0024*/ 	.byte	0x04, 0x1c
        /*0026*/ 	.short	(.L_232 - .L_231)


	//   ....[0]....
.L_231:
        /*0028*/ 	.word	0x00000010


	//----- nvinfo : EIATTR_MAX_THREADS
	.align		4
.L_232:
        /*002c*/ 	.byte	0x04, 0x05
        /*002e*/ 	.short	(.L_234 - .L_233)
.L_233:
        /*0030*/ 	.word	0x00000100
        /*0034*/ 	.word	0x00000001
        /*0038*/ 	.word	0x00000001


	//----- nvinfo : EIATTR_CBANK_PARAM_SIZE
	.align		4
.L_234:
        /*003c*/ 	.byte	0x03, 0x19
        /*003e*/ 	.short	0x0418


	//----- nvinfo : EIATTR_PARAM_CBANK
	.align		4
        /*0040*/ 	.byte	0x04, 0x0a
        /*0042*/ 	.short	(.L_236 - .L_235)
	.align		4
.L_235:
        /*0044*/ 	.word	index@(.nv.constant0._ZN7cutlass13device_kernelIN5flash19enable_sm80_to_sm89INS1_16FlashAttnFwdSm80INS1_25CollectiveMainloopFwdSm80ILi8ELi1ELb1EN4cute5tupleIJNS5_1CILi128EEENS7_ILi96EEENS7_ILi192EEEEEELi192ENS_6half_tEfNS_4arch4Sm80ELb0ELb0ELb1ELb0ELb0ELb0ELb1ELb0EEENS1_21CollectiveEpilogueFwdINS6_IJS8_SA_S9_EEENS6_IJNS7_ILi1EEESI_SI_EEESC_SE_Li256ELb0ELb1ELb0ELb0EEENS1_19SingleTileSchedulerILb0ELb0ELb1ELi128EEEEEEEEEvNT_6ParamsE)
        /*0048*/ 	.short	0x0210
        /*004a*/ 	.short	0x0418


	//----- nvinfo : EIATTR_SW_WAR
	.align		4
.L_236:
        /*004c*/ 	.byte	0x04, 0x36
        /*004e*/ 	.short	(.L_238 - .L_237)
.L_237:
        /*0050*/ 	.word	0x00000008
.L_238:


//--------------------- .nv.info._ZN7cutlass13device_kernelIN5flash19enable_sm80_to_sm89INS1_16FlashAttnFwdSm80INS1_25CollectiveMainloopFwdSm80ILi8ELi1ELb1EN4cute5tupleIJNS5_1CILi128EEENS7_ILi96EEENS7_ILi192EEEEEELi192ENS_6half_tEfNS_4arch4Sm80ELb0ELb0ELb1ELb1ELb0ELb0ELb1ELb0EEENS1_21CollectiveEpilogueFwdINS6_IJS8_SA_S9_EEENS6_IJNS7_ILi1EEESI_SI_EEESC_SE_Li256ELb1ELb1ELb0ELb0EEENS1_19SingleTileSchedulerILb1ELb0ELb1ELi128EEEEEEEEEvNT_6ParamsE --------------------------
	.section	.nv.info._ZN7cutlass13device_kernelIN5flash19enable_sm80_to_sm89INS1_16FlashAttnFwdSm80INS1_25CollectiveMainloopFwdSm80ILi8ELi1ELb1EN4cute5tupleIJNS5_1CILi128EEENS7_ILi96EEENS7_ILi192EEEEEELi192ENS_6half_tEfNS_4arch4Sm80ELb0ELb0ELb1ELb1ELb0ELb0ELb1ELb0EEENS1_21CollectiveEpilogueFwdINS6_IJS8_SA_S9_EEENS6_IJNS7_ILi1EEESI_SI_EEESC_SE_Li256ELb1ELb1ELb0ELb0EEENS1_19SingleTileSchedulerILb1ELb0ELb1ELi128EEEEEEEEEvNT_6ParamsE,"",@"SHT_CUDA_INFO"
	.sectionflags	@""
	.align	4


	//----- nvinfo : EIATTR_CUDA_API_VERSION
	.align		4
        /*0000*/ 	.byte	0x04, 0x37
        /*0002*/ 	.short	(.L_240 - .L_239)
.L_239:
        /*0004*/ 	.word	0x00000082


	//----- nvinfo : EIATTR_KPARAM_INFO
	.align		4
.L_240:
        /*0008*/ 	.byte	0x04, 0x17
        /*000a*/ 	.short	(.L_242 - .L_241)
.L_241:
        /*000c*/ 	.word	0x00000000
        /*0010*/ 	.short	0x0000
        /*0012*/ 	.short	0x0000
        /*0014*/ 	.byte	0x00, 0xf0, 0x61, 0x10


	//----- nvinfo : EIATTR_SPARSE_MMA_MASK
	.align		4
.L_242:
        /*0018*/ 	.byte	0x03, 0x50
        /*001a*/ 	.short	0x0000


	//----- nvinfo : EIATTR_MAXREG_COUNT
	.align		4
        /*001c*/ 	.byte	0x03, 0x1b
        /*001e*/ 	.short	0x00ff


	//----- nvinfo : EIATTR_MERCURY_ISA_VERSION
	.align		4
        /*0020*/ 	.byte	0x03, 0x5f
        /*0022*/ 	.short	0x0101


	//----- nvinfo : EIATTR_EXIT_INSTR_OFFSETS
	.align		4
        /*0024*/ 	.byte	0x04, 0x1c
        /*0026*/ 	.short	(.L_244 - .L_243)


	//   ....[0]....
.L_243:
        /*0028*/ 	.word	0x00000010


	//----- nvinfo : EIATTR_MAX_THREADS
	.align		4
.L_244:
        /*002c*/ 	.byte	0x04, 0x05
        /*002e*/ 	.short	(.L_246 - .L_245)
.L_245:
        /*0030*/ 	.word	0x00000100
        /*0034*/ 	.word	0x00000001
        /*0038*/ 	.word	0x00000001


	//----- nvinfo : EIATTR_CBANK_PARAM_SIZE
	.align		4
.L_246:
        /*003c*/ 	.byte	0x03, 0x19
        /*003e*/ 	.short	0x0418


	//----- nvinfo : EIATTR_PARAM_CBANK
	.align		4
        /*0040*/ 	.byte	0x04, 0x0a
        /*0042*/ 	.short	(.L_248 - .L_247)
	.align		4
.L_247:
        /*0044*/ 	.word	index@(.nv.constant0._ZN7cutlass13device_kernelIN5flash19enable_sm80_to_sm89INS1_16FlashAttnFwdSm80INS1_25CollectiveMainloopFwdSm80ILi8ELi1ELb1EN4cute5tupleIJNS5_1CILi128EEENS7_ILi96EEENS7_ILi192EEEEEELi192ENS_6half_tEfNS_4arch4Sm80ELb0ELb0ELb1ELb1ELb0ELb0ELb1ELb0EEENS1_21CollectiveEpilogueFwdINS6_IJS8_SA_S9_EEENS6_IJNS7_ILi1EEESI_SI_EEESC_SE_Li256ELb1ELb1ELb0ELb0EEENS1_19SingleTileSchedulerILb1ELb0ELb1ELi128EEEEEEEEEvNT_6ParamsE)
        /*0048*/ 	.short	0x0210
        /*004a*/ 	.short	0x0418


	//----- nvinfo : EIATTR_SW_WAR
	.align		4
.L_248:
        /*004c*/ 	.byte	0x04, 0x36
        /*004e*/ 	.short	(.L_250 - .L_249)
.L_249:
        /*0050*/ 	.word	0x00000008
.L_250:


//--------------------- .nv.info._ZN7cutlass13device_kernelIN5flash19enable_sm80_to_sm89INS1_16FlashAttnFwdSm80INS1_25CollectiveMainloopFwdSm80ILi8ELi1ELb0EN4cute5tupleIJNS5_1CILi128EEENS7_ILi64EEENS7_ILi192EEEEEELi192ENS_6half_tEfNS_4arch4Sm80ELb0ELb0ELb1ELb1ELb0ELb1ELb1ELb0EEENS1_21CollectiveEpilogueFwdINS6_IJS8_SA_S9_EEENS6_IJNS7_ILi1EEESI_SI_EEESC_SE_Li256ELb1ELb1ELb0ELb0EEENS1_19SingleTileSchedulerILb1ELb0ELb1ELi128EEEEEEEEEvNT_6ParamsE --------------------------
	.section	.nv.info._ZN7cutlass13device_kernelIN5flash19enable_sm80_to_sm89INS1_16FlashAttnFwdSm80INS1_25CollectiveMainloopFwdSm80ILi8ELi1ELb0EN4cute5tupleIJNS5_1CILi128EEENS7_ILi64EEENS7_ILi192EEEEEELi192ENS_6half_tEfNS_4arch4Sm80ELb0ELb0ELb1ELb1ELb0ELb1ELb1ELb0EEENS1_21CollectiveEpilogueFwdINS6_IJS8_SA_S9_EEENS6_IJNS7_ILi1EEESI_SI_EEESC_SE_Li256ELb1ELb1ELb0ELb0EEENS1_19SingleTileSchedulerILb1ELb0ELb1ELi128EEEEEEEEEvNT_6ParamsE,"",@"SHT_CUDA_INFO"
	.sectionflags	@""
	.align	4


	//----- nvinfo : EIATTR_CUDA_API_VERSION
	.align		4
        /*0000*/ 	.byte	0x04, 0x37
        /*0002*/ 	.short	(.L_252 - .L_251)
.L_251:
        /*0004*/ 	.word	0x00000082


	//----- nvinfo : EIATTR_KPARAM_INFO
	.align		4
.L_252:
        /*0008*/ 	.byte	0x04, 0x17
        /*000a*/ 	.short	(.L_254 - .L_253)
.L_253:
        /*000c*/ 	.word	0x00000000
        /*0010*/ 	.short	0x0000
        /*0012*/ 	.short	0x0000
        /*0014*/ 	.byte	0x00, 0xf0, 0x61, 0x10


	//----- nvinfo : EIATTR_SPARSE_MMA_MASK
	.align		4
.L_254:
        /*0018*/ 	.byte	0x03, 0x50
        /*001a*/ 	.short	0x0000


	//----- nvinfo : EIATTR_MAXREG_COUNT
	.align		4
        /*001c*/ 	.byte	0x03, 0x1b
        /*001e*/ 	.short	0x00ff


	//----- nvinfo : EIATTR_MERCURY_ISA_VERSION
	.align		4
        /*0020*/ 	.byte	0x03, 0x5f
        /*0022*/ 	.short	0x0101


	//----- nvinfo : EIATTR_EXIT_INSTR_OFFSETS
	.align		4
        /*0024*/ 	.byte	0x04, 0x1c
        /*0026*/ 	.short	(.L_256 - .L_255)


	//   ....[0]....
.L_255:
        /*0028*/ 	.word	0x00000010


	//----- nvinfo : EIATTR_MAX_THREADS
	.align		4
.L_256:
        /*002c*/ 	.byte	0x04, 0x05
        /*002e*/ 	.short	(.L_258 - .L_257)
.L_257:
        /*0030*/ 	.word	0x00000100
        /*0034*/ 	.word	0x00000001
        /*0038*/ 	.word	0x00000001


	//----- nvinfo : EIATTR_CBANK_PARAM_SIZE
	.align		4
.L_258:
        /*003c*/ 	.byte	0x03, 0x19
        /*003e*/ 	.short	0x0418


	//----- nvinfo : EIATTR_PARAM_CBANK
	.align		4
        /*0040*/ 	.byte	0x04, 0x0a
        /*0042*/ 	.short	(.L_260 - .L_259)
	.align		4
.L_259:
        /*0044*/ 	.word	index@(.nv.constant0._ZN7cutlass13device_kernelIN5flash19enable_sm80_to_sm89INS1_16FlashAttnFwdSm80INS1_25CollectiveMainloopFwdSm80ILi8ELi1ELb0EN4cute5tupleIJNS5_1CILi128EEENS7_ILi64EEENS7_ILi192EEEEEELi192ENS_6half_tEfNS_4arch4Sm80ELb0ELb0ELb1ELb1ELb0ELb1ELb1ELb0EEENS1_21CollectiveEpilogueFwdINS6_IJS8_SA_S9_EEENS6_IJNS7_ILi1EEESI_SI_EEESC_SE_Li256ELb1ELb1ELb0ELb0EEENS1_19SingleTileSchedulerILb1ELb0ELb1ELi128EEEEEEEEEvNT_6ParamsE)
        /*0048*/ 	.short	0x0210
        /*004a*/ 	.short	0x0418


	//----- nvinfo : EIATTR_SW_WAR
	.align		4
.L_260:
        /*004c*/ 	.byte	0x04, 0x36
        /*004e*/ 	.short	(.L_262 - .L_261)
.L_261:
        /*0050*/ 	.word	0x00000008
.L_262:


//--------------------- .nv.info._ZN7cutlass13device_kernelIN5flash19enable_sm80_to_sm89INS1_16FlashAttnFwdSm80INS1_25CollectiveMainloopFwdSm80ILi8ELi1ELb0EN4cute5tupleIJNS5_1CILi128EEENS7_ILi64EEENS7_ILi192EEEEEELi192ENS_6half_tEfNS_4arch4Sm80ELb0ELb1ELb1ELb0ELb0ELb0ELb1ELb0EEENS1_21CollectiveEpilogueFwdINS6_IJS8_SA_S9_EEENS6_IJNS7_ILi1EEESI_SI_EEESC_SE_Li256ELb0ELb1ELb0ELb0EEENS1_19SingleTileSchedulerILb0ELb0ELb1ELi128EEEEEEEEEvNT_6ParamsE --------------------------
	.section	.nv.info._ZN7cutlass13device_kernelIN5flash19enable_sm80_to_sm89INS1_16FlashAttnFwdSm80INS1_25CollectiveMainloopFwdSm80ILi8ELi1ELb0EN4cute5tupleIJNS5_1CILi128EEENS7_ILi64EEENS7_ILi192EEEEEELi192ENS_6half_tEfNS_4arch4Sm80ELb0ELb1ELb1ELb0ELb0ELb0ELb1ELb0EEENS1_21CollectiveEpilogueFwdINS6_IJS8_SA_S9_EEENS6_IJNS7_ILi1EEESI_SI_EEESC_SE_Li256ELb0ELb1ELb0ELb0EEENS1_19SingleTileSchedulerILb0ELb0ELb1ELi128EEEEEEEEEvNT_6ParamsE,"",@"SHT_CUDA_INFO"
	.sectionflags	@""
	.align	4


	//----- nvinfo : EIATTR_CUDA_API_VERSION
	.align		4
        /*0000*/ 	.byte	0x04, 0x37
        /*0002*/ 	.short	(.L_264 - .L_263)
.L_263:
        /*0004*/ 	.word	0x00000082


	//----- nvinfo : EIATTR_KPARAM_INFO
	.align		4
.L_264:
        /*0008*/ 	.byte	0x04, 0x17
        /*000a*/ 	.short	(.L_266 - .L_265)
.L_265:
        /*000c*/ 	.word	0x00000000
        /*0010*/ 	.short	0x0000
        /*0012*/ 	.short	0x0000
        /*0014*/ 	.byte	0x00, 0xf0, 0x61, 0x10


	//----- nvinfo : EIATTR_SPARSE_MMA_MASK
	.align		4
.L_266:
        /*0018*/ 	.byte	0x03, 0x50
        /*001a*/ 	.short	0x0000


	//----- nvinfo : EIATTR_MAXREG_COUNT
	.align		4
        /*001c*/ 	.byte	0x03, 0x1b
        /*001e*/ 	.short	0x00ff


	//----- nvinfo : EIATTR_MERCURY_ISA_VERSION
	.align		4
        /*0020*/ 	.byte	0x03, 0x5f
        /*0022*/ 	.short	0x0101


	//----- nvinfo : EIATTR_EXIT_INSTR_OFFSETS
	.align		4
        /*0024*/ 	.byte	0x04, 0x1c
        /*0026*/ 	.short	(.L_268 - .L_267)


	//   ....[0]....
.L_267:
        /*0028*/ 	.word	0x00000010


	//----- nvinfo : EIATTR_MAX_THREADS
	.align		4
.L_268:
        /*002c*/ 	.byte	0x04, 0x05
        /*002e*/ 	.short	(.L_270 - .L_269)
.L_269:
        /*0030*/ 	.word	0x00000100
        /*0034*/ 	.word	0x00000001
        /*0038*/ 	.word	0x00000001


	//----- nvinfo : EIATTR_CBANK_PARAM_SIZE
	.align		4
.L_270:
        /*003c*/ 	.byte	0x03, 0x19
        /*003e*/ 	.short	0x0418


	//----- nvinfo : EIATTR_PARAM_CBANK
	.align		4
        /*0040*/ 	.byte	0x04, 0x0a
        /*0042*/ 	.short	(.L_272 - .L_271)
	.align		4
.L_271:
        /*0044*/ 	.word	index@(.nv.constant0._ZN7cutlass13device_kernelIN5flash19enable_sm80_to_sm89INS1_16FlashAttnFwdSm80INS1_25CollectiveMainloopFwdSm80ILi8ELi1ELb0EN4cute5tupleIJNS5_1CILi128EEENS7_ILi64EEENS7_ILi192EEEEEELi192ENS_6half_tEfNS_4arch4Sm80ELb0ELb1ELb1ELb0ELb0ELb0ELb1ELb0EEENS1_21CollectiveEpilogueFwdINS6_IJS8_SA_S9_EEENS6_IJNS7_ILi1EEESI_SI_EEESC_SE_Li256ELb0ELb1ELb0ELb0EEENS1_19SingleTileSchedulerILb0ELb0ELb1ELi128EEEEEEEEEvNT_6ParamsE)
        /*0048*/ 	.short	0x0210
        /*004a*/ 	.short	0x0418


	//----- nvinfo : EIATTR_SW_WAR
	.align		4
.L_272:
        /*004c*/ 	.byte	0x04, 0x36
        /*004e*/ 	.short	(.L_274 - .L_273)
.L_273:
        /*0050*/ 	.word	0x00000008
.L_274:


//--------------------- .nv.info._ZN7cutlass13device_kernelIN5flash19enable_sm80_to_sm89INS1_16FlashAttnFwdSm80INS1_25CollectiveMainloopFwdSm80ILi8ELi1ELb0EN4cute5tupleIJNS5_1CILi128EEENS7_ILi64EEENS7_ILi192EEEEEELi192ENS_6half_tEfNS_4arch4Sm80ELb0ELb1ELb1ELb1ELb0ELb0ELb1ELb0EEENS1_21CollectiveEpilogueFwdINS6_IJS8_SA_S9_EEENS6_IJNS7_ILi1EEESI_SI_EEESC_SE_Li256ELb1ELb1ELb0ELb0EEENS1_19SingleTileSchedulerILb1ELb0ELb1ELi128EEEEEEEEEvNT_6ParamsE --------------------------
	.section	.nv.info._ZN7cutlass13device_kernelIN5flash19enable_sm80_to_sm89INS1_16FlashAttnFwdSm80INS1_25CollectiveMainloopFwdSm80ILi8ELi1ELb0EN4cute5tupleIJNS5_1CILi128EEENS7_ILi64EEENS7_ILi192EEEEEELi192ENS_6half_tEfNS_4arch4Sm80ELb0ELb1ELb1ELb1ELb0ELb0ELb1ELb0EEENS1_21CollectiveEpilogueFwdINS6_IJS8_SA_S9_EEENS6_IJNS7_ILi1EEESI_SI_EEESC_SE_Li256ELb1ELb1ELb0ELb0EEENS1_19SingleTileSchedulerILb1ELb0ELb1ELi128EEEEEEEEEvNT_6ParamsE,"",@"SHT_CUDA_INFO"
	.sectionflags	@""
	.align	4


	//----- nvinfo : EIATTR_CUDA_API_VERSION
	.align		4
        /*0000*/ 	.byte	0x04, 0x37
        /*0002*/ 	.short	(.L_276 - .L_275)
.L_275:
        /*0004*/ 	.word	0x00000082


	//----- nvinfo : EIATTR_KPARAM_INFO
	.align		4
.L_276:
        /*0008*/ 	.byte	0x04, 0x17
        /*000a*/ 	.short	(.L_278 - .L_277)
.L_277:
        /*000c*/ 	.word	0x00000000
        /*0010*/ 	.short	0x0000
        /*0012*/ 	.short	0x0000
        /*0014*/ 	.byte	0x00, 0xf0, 0x61, 0x10


	//----- nvinfo : EIATTR_SPARSE_MMA_MASK
	.align		4
.L_278:
        /*0018*/ 	.byte	0x03, 0x50
        /*001a*/ 	.short	0x0000


	//----- nvinfo : EIATTR_MAXREG_COUNT
	.align		4
        /*001c*/ 	.byte	0x03, 0x1b
        /*001e*/ 	.short	0x00ff


	//----- nvinfo : EIATTR_MERCURY_ISA_VERSION
	.align		4
        /*0020*/ 	.byte	0x03, 0x5f
        /*0022*/ 	.short	0x0101


	//----- nvinfo : EIATTR_EXIT_INSTR_OFFSETS
	.align		4
        /*0024*/ 	.byte	0x04, 0x1c
        /*0026*/ 	.short	(.L_280 - .L_279)


	//   ....[0]....
.L_279:
        /*0028*/ 	.word	0x00000010


	//----- nvinfo : EIATTR_MAX_THREADS
	.align		4
.L_280:
        /*002c*/ 	.byte	0x04, 0x05
        /*002e*/ 	.short	(.L_282 - .L_281)
.L_281:
        /*0030*/ 	.word	0x00000100
        /*0034*/ 	.word	0x00000001
        /*0038*/ 	.word	0x00000001


	//----- nvinfo : EIATTR_CBANK_PARAM_SIZE
	.align		4
.L_282:
        /*003c*/ 	.byte	0x03, 0x19
        /*003e*/ 	.short	0x0418


	//----- nvinfo : EIATTR_PARAM_CBANK
	.align		4
        /*0040*/ 	.byte	0x04, 0x0a
        /*0042*/ 	.short	(.L_284 - .L_283)
	.align		4
.L_283:
        /*0044*/ 	.word	index@(.nv.constant0._ZN7cutlass13device_kernelIN5flash19enable_sm80_to_sm89INS1_16FlashAttnFwdSm80INS1_25CollectiveMainloopFwdSm80ILi8ELi1ELb0EN4cute5tupleIJNS5_1CILi128EEENS7_ILi64EEENS7_ILi192EEEEEELi192ENS_6half_tEfNS_4arch4Sm80ELb0ELb1ELb1ELb1ELb0ELb0ELb1ELb0EEENS1_21CollectiveEpilogueFwdINS6_IJS8_SA_S9_EEENS6_IJNS7_ILi1EEESI_SI_EEESC_SE_Li256ELb1ELb1ELb0ELb0EEENS1_19SingleTileSchedulerILb1ELb0ELb1ELi128EEEEEEEEEvNT_6ParamsE)
        /*0048*/ 	.short	0x0210
        /*004a*/ 	.short	0x0418


	//----- nvinfo : EIATTR_SW_WAR
	.align		4
.L_284:
        /*004c*/ 	.byte	0x04, 0x36
        /*004e*/ 	.short	(.L_286 - .L_285)
.L_285:
        /*0050*/ 	.word	0x00000008
.L_286:


//--------------------- .nv.info._ZN7cutlass13device_kernelIN5flash19enable_sm80_to_sm89INS1_16FlashAttnFwdSm80INS1_25CollectiveMainloopFwdSm80ILi8ELi1ELb0EN4cute5tupleIJNS5_1CILi128EEENS7_ILi64EEENS7_ILi192EEEEEELi192ENS_6half_tEfNS_4arch4Sm80ELb0ELb1ELb1ELb1ELb0ELb1ELb1ELb0EEENS1_21CollectiveEpilogueFwdINS6_IJS8_SA_S9_EEENS6_IJNS7_ILi1EEESI_SI_EEESC_SE_Li256ELb1ELb1ELb0ELb0EEENS1_19SingleTileSchedulerILb1ELb0ELb1ELi128EEEEEEEEEvNT_6ParamsE --------------------------
	.section	.nv.info._ZN7cutlass13device_kernelIN5flash19enable_sm80_to_sm89INS1_16FlashAttnFwdSm80INS1_25CollectiveMainloopFwdSm80ILi8ELi1ELb0EN4cute5tupleIJNS5_1CILi128EEENS7_ILi64EEENS7_ILi192EEEEEELi192ENS_6half_tEfNS_4arch4Sm80ELb0ELb1ELb1ELb1ELb0ELb1ELb1ELb0EEENS1_21CollectiveEpilogueFwdINS6_IJS8_SA_S9_EEENS6_IJNS7_ILi1EEESI_SI_EEESC_SE_Li256ELb1ELb1ELb0ELb0EEENS1_19SingleTileSchedulerILb1ELb0ELb1ELi128EEEEEEEEEvNT_6ParamsE,"",@"SHT_CUDA_INFO"
	.sectionflags	@""
	.align	4


	//----- nvinfo : EIATTR_CUDA_API_VERSION
	.align		4
        /*0000*/ 	.byte	0x04, 0x37
        /*0002*/ 	.short	(.L_288 - .L_287)
.L_287:
        /*0004*/ 	.word	0x00000082


	//----- nvinfo : EIATTR_KPARAM_INFO
	.align		4
.L_288:
        /*0008*/ 	.byte	0x04, 0x17
        /*000a*/ 	.short	(.L_290 - .L_289)
.L_289:
        /*000c*/ 	.word	0x00000000
        /*0010*/ 	.short	0x0000
        /*0012*/ 	.short	0x0000
        /*0014*/ 	.byte	0x00, 0xf0, 0x61, 0x10


	//----- nvinfo : EIATTR_SPARSE_MMA_MASK
	.align		4
.L_290:
        /*0018*/ 	.byte	0x03, 0x50
        /*001a*/ 	.short	0x0000


	//----- nvinfo : EIATTR_MAXREG_COUNT
	.align		4
        /*001c*/ 	.byte	0x03, 0x1b
        /*001e*/ 	.short	0x00ff


	//----- nvinfo : EIATTR_MERCURY_ISA_VERSION
	.align		4
        /*0020*/ 	.byte	0x03, 0x5f
        /*0022*/ 	.short	0x0101


	//----- nvinfo : EIATTR_EXIT_INSTR_OFFSETS
	.align		4
        /*0024*/ 	.byte	0x04, 0x1c
        /*0026*/ 	.short	(.L_292 - .L_291)


	//   ....[0]....
.L_291:
        /*0028*/ 	.word	0x00000010


	//----- nvinfo : EIATTR_MAX_THREADS
	.align		4
.L_292:
        /*002c*/ 	.byte	0x04, 0x05
        /*002e*/ 	.short	(.L_294 - .L_293)
.L_293:
        /*0030*/ 	.word	0x00000100
        /*0034*/ 	.word	0x00000001
        /*0038*/ 	.word	0x00000001


	//----- nvinfo : EIATTR_CBANK_PARAM_SIZE
	.align		4
.L_294:
        /*003c*/ 	.byte	0x03, 0x19
        /*003e*/ 	.short	0x0418


	//----- nvinfo : EIATTR_PARAM_CBANK
	.align		4
        /*0040*/ 	.byte	0x04, 0x0a
        /*0042*/ 	.short	(.L_296 - .L_295)
	.align		4
.L_295:
        /*0044*/ 	.word	index@(.nv.constant0._ZN7cutlass13device_kernelIN5flash19enable_sm80_to_sm89INS1_16FlashAttnFwdSm80INS1_25CollectiveMainloopFwdSm80ILi8ELi1ELb0EN4cute5tupleIJNS5_1CILi128EEENS7_ILi64EEENS7_ILi192EEEEEELi192ENS_6half_tEfNS_4arch4Sm80ELb0ELb1ELb1ELb1ELb0ELb1ELb1ELb0EEENS1_21CollectiveEpilogueFwdINS6_IJS8_SA_S9_EEENS6_IJNS7_ILi1EEESI_SI_EEESC_SE_Li256ELb1ELb1ELb0ELb0EEENS1_19SingleTileSchedulerILb1ELb0ELb1ELi128EEEEEEEEEvNT_6ParamsE)
        /*0048*/ 	.short	0x0210
        /*004a*/ 	.short	0x0418


	//----- nvinfo : EIATTR_SW_WAR
	.align		4
.L_296:
        /*004c*/ 	.byte	0x04, 0x36
        /*004e*/ 	.short	(.L_298 - .L_297)
.L_297:
        /*0050*/ 	.word	0x00000008
.L_298:


//--------------------- .nv.info._ZN7cutlass13device_kernelIN5flash19enable_sm80_to_sm89INS1_16FlashAttnFwdSm80INS1_25CollectiveMainloopFwdSm80ILi8ELi1ELb1EN4cute5tupleIJNS5_1CILi128EEENS7_ILi96EEENS7_ILi192EEEEEELi192ENS_6half_tEfNS_4arch4Sm80ELb1ELb0ELb1ELb0ELb0ELb0ELb1ELb0EEENS1_21CollectiveEpilogueFwdINS6_IJS8_SA_S9_EEENS6_IJNS7_ILi1EEESI_SI_EEESC_SE_Li256ELb0ELb1ELb0ELb0EEENS1_30DynamicPersistentTileSchedulerILi256ELi256ELb0ELb1ELb0EEEEEEEEEvNT_6ParamsE --------------------------
	.section	.nv.info._ZN7cutlass13device_kernelIN5flash19enable_sm80_to_sm89INS1_16FlashAttnFwdSm80INS1_25CollectiveMainloopFwdSm80ILi8ELi1ELb1EN4cute5tupleIJNS5_1CILi128EEENS7_ILi96EEENS7_ILi192EEEEEELi192ENS_6half_tEfNS_4arch4Sm80ELb1ELb0ELb1ELb0ELb0ELb0ELb1ELb0EEENS1_21CollectiveEpilogueFwdINS6_IJS8_SA_S9_EEENS6_IJNS7_ILi1EEESI_SI_EEESC_SE_Li256ELb0ELb1ELb0ELb0EEENS1_30DynamicPersistentTileSchedulerILi256ELi256ELb0ELb1ELb0EEEEEEEEEvNT_6ParamsE,"",@"SHT_CUDA_INFO"
	.sectionflags	@""
	.align	4


	//----- nvinfo : EIATTR_CUDA_API_VERSION
	.align		4
        /*0000*/ 	.byte	0x04, 0x37
        /*0002*/ 	.short	(.L_300 - .L_299)
.L_299:
        /*0004*/ 	.word	0x00000082


	//----- nvinfo : EIATTR_KPARAM_INFO
	.align		4
.L_300:
        /*0008*/ 	.byte	0x04, 0x17
        /*000a*/ 	.short	(.L_302 - .L_301)
.L_301:
        /*000c*/ 	.word	0x00000000
        /*0010*/ 	.short	0x0000
        /*0012*/ 	.short	0x0000
        /*0014*/ 	.byte	0x00, 0xf0, 0xa1, 0x10


	//----- nvinfo : EIATTR_SPARSE_MMA_MASK
	.align		4
.L_302:
        /*0018*/ 	.byte	0x03, 0x50
        /*001a*/ 	.short	0x0000


	//----- nvinfo : EIATTR_MAXREG_COUNT
	.align		4
        /*001c*/ 	.byte	0x03, 0x1b
        /*001e*/ 	.short	0x00ff


	//----- nvinfo : EIATTR_MERCURY_ISA_VERSION
	.align		4
        /*0020*/ 	.byte	0x03, 0x5f
        /*0022*/ 	.short	0x0101


	//----- nvinfo : EIATTR_EXIT_INSTR_OFFSETS
	.align		4
        /*0024*/ 	.byte	0x04, 0x1c
        /*0026*/ 	.short	(.L_304 - .L_303)


	//   ....[0]....
.L_303:
        /*0028*/ 	.word	0x00000010


	//----- nvinfo : EIATTR_MAX_THREADS
	.align		4
.L_304:
        /*002c*/ 	.byte	0x04, 0x05
        /*002e*/ 	.short	(.L_306 - .L_305)
.L_305:
        /*0030*/ 	.word	0x00000100
        /*0034*/ 	.word	0x00000001
        /*0038*/ 	.word	0x00000001


	//----- nvinfo : EIATTR_CBANK_PARAM_SIZE
	.align		4
.L_306:
        /*003c*/ 	.byte	0x03, 0x19
        /*003e*/ 	.short	0x0428


	//----- nvinfo : EIATTR_PARAM_CBANK
	.align		4
        /*0040*/ 	.byte	0x04, 0x0a
        /*0042*/ 	.short	(.L_308 - .L_307)
	.align		4
.L_307:
        /*0044*/ 	.word	index@(.nv.constant0._ZN7cutlass13device_kernelIN5flash19enable_sm80_to_sm89INS1_16FlashAttnFwdSm80INS1_25CollectiveMainloopFwdSm80ILi8ELi1ELb1EN4cute5tupleIJNS5_1CILi128EEENS7_ILi96EEENS7_ILi192EEEEEELi192ENS_6half_tEfNS_4arch4Sm80ELb1ELb0ELb1ELb0ELb0ELb0ELb1ELb0EEENS1_21CollectiveEpilogueFwdINS6_IJS8_SA_S9_EEENS6_IJNS7_ILi1EEESI_SI_EEESC_SE_Li256ELb0ELb1ELb0ELb0EEENS1_30DynamicPersistentTileSchedulerILi256ELi256ELb0ELb1ELb0EEEEEEEEEvNT_6ParamsE)
        /*0048*/ 	.short	0x0210
        /*004a*/ 	.short	0x0428


	//----- nvinfo : EIATTR_SW_WAR
	.align		4
.L_308:
        /*004c*/ 	.byte	0x04, 0x36
        /*004e*/ 	.short	(.L_310 - .L_309)
.L_309:
        /*0050*/ 	.word	0x00000008
.L_310:


//--------------------- .nv.info._ZN7cutlass13device_kernelIN5flash19enable_sm80_to_sm89INS1_16FlashAttnFwdSm80INS1_25CollectiveMainloopFwdSm80ILi8ELi1ELb1EN4cute5tupleIJNS5_1CILi128EEENS7_ILi96EEENS7_ILi192EEEEEELi192ENS_6half_tEfNS_4arch4Sm80ELb1ELb0ELb1ELb1ELb0ELb0ELb1ELb0EEENS1_21CollectiveEpilogueFwdINS6_IJS8_SA_S9_EEENS6_IJNS7_ILi1EEESI_SI_EEESC_SE_Li256ELb1ELb1ELb0ELb0EEENS1_19SingleTileSchedulerILb1ELb0ELb1ELi128EEEEEEEEEvNT_6ParamsE --------------------------
	.section	.nv.info._ZN7cutlass13device_kernelIN5flash19enable_sm80_to_sm89INS1_16FlashAttnFwdSm80INS1_25CollectiveMainloopFwdSm80ILi8ELi1ELb1EN4cute5tupleIJNS5_1CILi128EEENS7_ILi96EEENS7_ILi192EEEEEELi192ENS_6half_tEfNS_4arch4Sm80ELb1ELb0ELb1ELb1ELb0ELb0ELb1ELb0EEENS1_21CollectiveEpilogueFwdINS6_IJS8_SA_S9_EEENS6_IJNS7_ILi1EEESI_SI_EEESC_SE_Li256ELb1ELb1ELb0ELb0EEENS1_19SingleTileSchedulerILb1ELb0ELb1ELi128EEEEEEEEEvNT_6ParamsE,"",@"SHT_CUDA_INFO"
	.sectionflags	@""
	.align	4


	//----- nvinfo : EIATTR_CUDA_API_VERSION
	.align		4
        /*0000*/ 	.byte	0x04, 0x37
        /*0002*/ 	.short	(.L_312 - .L_311)
.L_311:
        /*0004*/ 	.word	0x00000082


	//----- nvinfo : EIATTR_KPARAM_INFO
	.align		4
.L_312:
        /*0008*/ 	.byte	0x04, 0x17
        /*000a*/ 	.short	(.L_314 - .L_313)
.L_313:
        /*000c*/ 	.word	0x00000000
        /*0010*/ 	.short	0x0000
        /*0012*/ 	.short	0x0000
        /*0014*/ 	.byte	0x00, 0xf0, 0x61, 0x10


	//----- nvinfo : EIATTR_SPARSE_MMA_MASK
	.align		4
.L_314:
        /*0018*/ 	.byte	0x03, 0x50
        /*001a*/ 	.short	0x0000


	//----- nvinfo : EIATTR_MAXREG_COUNT
	.align		4
        /*001c*/ 	.byte	0x03, 0x1b
        /*001e*/ 	.short	0x00ff


	//----- nvinfo : EIATTR_MERCURY_ISA_VERSION
	.align		4
        /*0020*/ 	.byte	0x03, 0x5f
        /*0022*/ 	.short	0x0101


	//----- nvinfo : EIATTR_EXIT_INSTR_OFFSETS
	.align		4
        /*0024*/ 	.byte	0x04, 0x1c
        /*0026*/ 	.short	(.L_316 - .L_315)


	//   ....[0]....
.L_315:
        /*0028*/ 	.word	0x00000010


	//----- nvinfo : EIATTR_MAX_THREADS
	.align		4
.L_316:
        /*002c*/ 	.byte	0x04, 0x05
        /*002e*/ 	.short	(.L_318 - .L_317)
.L_317:
        /*0030*/ 	.word	0x00000100
        /*0034*/ 	.word	0x00000001
        /*0038*/ 	.word	0x00000001


	//----- nvinfo : EIATTR_CBANK_PARAM_SIZE
	.align		4
.L_318:
        /*003c*/ 	.byte	0x03, 0x19
        /*003e*/ 	.short	0x0418


	//----- nvinfo : EIATTR_PARAM_CBANK
	.align		4
        /*0040*/ 	.byte	0x04, 0x0a
        /*0042*/ 	.short	(.L_320 - .L_319)
	.align		4
.L_319:
        /*0044*/ 	.word	index@(.nv.constant0._ZN7cutlass13device_kernelIN5flash19enable_sm80_to_sm89INS1_16FlashAttnFwdSm80INS1_25CollectiveMainloopFwdSm80ILi8ELi1ELb1EN4cute5tupleIJNS5_1CILi128EEENS7_ILi96EEENS7_ILi192EEEEEELi192ENS_6half_tEfNS_4arch4Sm80ELb1ELb0ELb1ELb1ELb0ELb0ELb1ELb0EEENS1_21CollectiveEpilogueFwdINS6_IJS8_SA_S9_EEENS6_IJNS7_ILi1EEESI_SI_EEESC_SE_Li256ELb1ELb1ELb0ELb0EEENS1_19SingleTileSchedulerILb1ELb0ELb1ELi128EEEEEEEEEvNT_6ParamsE)
        /*0048*/ 	.short	0x0210
        /*004a*/ 	.short	0x0418


	//----- nvinfo : EIATTR_SW_WAR
	.align		4
.L_320:
        /*004c*/ 	.byte	0x04, 0x36
        /*004e*/ 	.short	(.L_322 - .L_321)
.L_321:
        /*0050*/ 	.word	0x00000008
.L_322:


//--------------------- .nv.info._ZN7cutlass13device_kernelIN5flash19enable_sm80_to_sm89INS1_16FlashAttnFwdSm80INS1_25CollectiveMainloopFwdSm80ILi8ELi1ELb0EN4cute5tupleIJNS5_1CILi128EEENS7_ILi64EEENS7_ILi192EEEEEELi192ENS_6half_tEfNS_4arch4Sm80ELb1ELb0ELb1ELb1ELb0ELb1ELb1ELb0EEENS1_21CollectiveEpilogueFwdINS6_IJS8_SA_S9_EEENS6_IJNS7_ILi1EEESI_SI_EEESC_SE_Li256ELb1ELb1ELb0ELb0EEENS1_19SingleTileSchedulerILb1ELb0ELb1ELi128EEEEEEEEEvNT_6ParamsE --------------------------
	.section	.nv.info._ZN7cutlass13device_kernelIN5flash19enable_sm80_to_sm89INS1_16FlashAttnFwdSm80INS1_25CollectiveMainloopFwdSm80ILi8ELi1ELb0EN4cute5tupleIJNS5_1CILi128EEENS7_ILi64EEENS7_ILi192EEEEEELi192ENS_6half_tEfNS_4arch4Sm80ELb1ELb0ELb1ELb1ELb0ELb1ELb1ELb0EEENS1_21CollectiveEpilogueFwdINS6_IJS8_SA_S9_EEENS6_IJNS7_ILi1EEESI_SI_EEESC_SE_Li256ELb1ELb1ELb0ELb0EEENS1_19SingleTileSchedulerILb1ELb0ELb1ELi128EEEEEEEEEvNT_6ParamsE,"",@"SHT_CUDA_INFO"
	.sectionflags	@""
	.align	4


	//----- nvinfo : EIATTR_CUDA_API_VERSION
	.align		4
        /*0000*/ 	.byte	0x04, 0x37
        /*0002*/ 	.short	(.L_324 - .L_323)
.L_323:
        /*0004*/ 	.word	0x00000082


	//----- nvinfo : EIATTR_KPARAM_INFO
	.align		4
.L_324:
        /*0008*/ 	.byte	0x04, 0x17
        /*000a*/ 	.short	(.L_326 - .L_325)
.L_325:
        /*000c*/ 	.word	0x00000000
        /*0010*/ 	.short	0x0000
        /*0012*/ 	.short	0x0000
        /*0014*/ 	.byte	0x00, 0xf0, 0x61, 0x10


	//----- nvinfo : EIATTR_SPARSE_MMA_MASK
	.align		4
.L_326:
        /*0018*/ 	.byte	0x03, 0x50
        /*001a*/ 	.short	0x0000


	//----- nvinfo : EIATTR_MAXREG_COUNT
	.align		4
        /*001c*/ 	.byte	0x03, 0x1b
        /*001e*/ 	.short	0x00ff


	//----- nvinfo : EIATTR_MERCURY_ISA_VERSION
	.align		4
        /*0020*/ 	.byte	0x03, 0x5f
        /*0022*/ 	.short	0x0101


	//----- nvinfo : EIATTR_EXIT_INSTR_OFFSETS
	.align		4
        /*0024*/ 	.byte	0x04, 0x1c
        /*0026*/ 	.short	(.L_328 - .L_327)


	//   ....[0]....
.L_327:
        /*0028*/ 	.word	0x00000010


	//----- nvinfo : EIATTR_MAX_THREADS
	.align		4
.L_328:
        /*002c*/ 	.byte	0x04, 0x05
        /*002e*/ 	.short	(.L_330 - .L_329)
.L_329:
        /*0030*/ 	.word	0x00000100
        /*0034*/ 	.word	0x00000001
        /*0038*/ 	.word	0x00000001


	//----- nvinfo : EIATTR_CBANK_PARAM_SIZE
	.align		4
.L_330:
        /*003c*/ 	.byte	0x03, 0x19
        /*003e*/ 	.short	0x0418


	//----- nvinfo : EIATTR_PARAM_CBANK
	.align		4
        /*0040*/ 	.byte	0x04, 0x0a
        /*0042*/ 	.short	(.L_332 - .L_331)
	.align		4
.L_331:
        /*0044*/ 	.word	index@(.nv.constant0._ZN7cutlass13device_kernelIN5flash19enable_sm80_to_sm89INS1_16FlashAttnFwdSm80INS1_25CollectiveMainloopFwdSm80ILi8ELi1ELb0EN4cute5tupleIJNS5_1CILi128EEENS7_ILi64EEENS7_ILi192EEEEEELi192ENS_6half_tEfNS_4arch4Sm80ELb1ELb0ELb1ELb1ELb0ELb1ELb1ELb0EEENS1_21CollectiveEpilogueFwdINS6_IJS8_SA_S9_EEENS6_IJNS7_ILi1EEESI_SI_EEESC_SE_Li256ELb1ELb1ELb0ELb0EEENS1_19SingleTileSchedulerILb1ELb0ELb1ELi128EEEEEEEEEvNT_6ParamsE)
        /*0048*/ 	.short	0x0210
        /*004a*/ 	.short	0x0418


	//----- nvinfo : EIATTR_SW_WAR
	.align		4
.L_332:
        /*004c*/ 	.byte	0x04, 0x36
        /*004e*/ 	.short	(.L_334 - .L_333)
.L_333:
        /*0050*/ 	.word	0x00000008
.L_334:


//--------------------- .nv.info._ZN7cutlass13device_kernelIN5flash19enable_sm80_to_sm89INS1_16FlashAttnFwdSm80INS1_25CollectiveMainloopFwdSm80ILi8ELi2ELb1EN4cute5tupleIJNS5_1CILi128EEENS7_ILi96EEENS7_ILi192EEEEEELi192ENS_6half_tEfNS_4arch4Sm80ELb0ELb0ELb1ELb0ELb0ELb0ELb1ELb0EEENS1_21CollectiveEpilogueFwdINS6_IJS8_SA_S9_EEENS6_IJNS7_ILi1EEESI_SI_EEESC_SE_Li256ELb0ELb1ELb0ELb0EEENS1_19SingleTileSchedulerILb0ELb0ELb1ELi128EEEEEEEEEvNT_6ParamsE --------------------------
	.section	.nv.info._ZN7cutlass13device_kernelIN5flash19enable_sm80_to_sm89INS1_16FlashAttnFwdSm80INS1_25CollectiveMainloopFwdSm80ILi8ELi2ELb1EN4cute5tupleIJNS5_1CILi128EEENS7_ILi96EEENS7_ILi192EEEEEELi192ENS_6half_tEfNS_4arch4Sm80ELb0ELb0ELb1ELb0ELb0ELb0ELb1ELb0EEENS1_21CollectiveEpilogueFwdINS6_IJS8_SA_S9_EEENS6_IJNS7_ILi1EEESI_SI_EEESC_SE_Li256ELb0ELb1ELb0ELb0EEENS1_19SingleTileSchedulerILb0ELb0ELb1ELi128EEEEEEEEEvNT_6ParamsE,"",@"SHT_CUDA_INFO"
	.sectionflags	@""
	.align	4


	//----- nvinfo : EIATTR_CUDA_API_VERSION
	.align		4
        /*0000*/ 	.byte	0x04, 0x37
        /*0002*/ 	.short	(.L_336 - .L_335)
.L_335:
        /*0004*/ 	.word	0x00000082


	//----- nvinfo : EIATTR_KPARAM_INFO
	.align		4
.L_336:
        /*0008*/ 	.byte	0x04, 0x17
        /*000a*/ 	.short	(.L_338 - .L_337)
.L_337:
        /*000c*/ 	.word	0x00000000
        /*0010*/ 	.short	0x0000
        /*0012*/ 	.short	0x0000
        /*0014*/ 	.byte	0x00, 0xf0, 0x61, 0x10


	//----- nvinfo : EIATTR_SPARSE_MMA_MASK
	.align		4
.L_338:
        /*0018*/ 	.byte	0x03, 0x50
        /*001a*/ 	.short	0x0000


	//----- nvinfo : EIATTR_MAXREG_COUNT
	.align		4
        /*001c*/ 	.byte	0x03, 0x1b
        /*001e*/ 	.short	0x00ff


	//----- nvinfo : EIATTR_MERCURY_ISA_VERSION
	.align		4
        /*0020*/ 	.byte	0x03, 0x5f
        /*0022*/ 	.short	0x0101


	//----- nvinfo : EIATTR_EXIT_INSTR_OFFSETS
	.align		4
        /*0024*/ 	.byte	0x04, 0x1c
        /*0026*/ 	.short	(.L_340 - .L_339)


	//   ....[0]....
.L_339:
        /*0028*/ 	.word	0x00000010


	//----- nvinfo : EIATTR_MAX_THREADS
	.align		4
.L_340:
        /*002c*/ 	.byte	0x04, 0x05
        /*002e*/ 	.short	(.L_342 - .L_341)
.L_341:
        /*0030*/ 	.word	0x00000100
        /*0034*/ 	.word	0x00000001
        /*0038*/ 	.word	0x00000001


	//----- nvinfo : EIATTR_CBANK_PARAM_SIZE
	.align		4
.L_342:
        /*003c*/ 	.byte	0x03, 0x19
        /*003e*/ 	.short	0x0418


	//----- nvinfo : EIATTR_PARAM_CBANK
	.align		4
        /*0040*/ 	.byte	0x04, 0x0a
        /*0042*/ 	.short	(.L_344 - .L_343)
	.align		4
.L_343:
        /*0044*/ 	.word	index@(.nv.constant0._ZN7cutlass13device_kernelIN5flash19enable_sm80_to_sm89INS1_16FlashAttnFwdSm80INS1_25CollectiveMainloopFwdSm80ILi8ELi2ELb1EN4cute5tupleIJNS5_1CILi128EEENS7_ILi96EEENS7_ILi192EEEEEELi192ENS_6half_tEfNS_4arch4Sm80ELb0ELb0ELb1ELb0ELb0ELb0ELb1ELb0EEENS1_21CollectiveEpilogueFwdINS6_IJS8_SA_S9_EEENS6_IJNS7_ILi1EEESI_SI_EEESC_SE_Li256ELb0ELb1ELb0ELb0EEENS1_19SingleTileSchedulerILb0ELb0ELb1ELi128EEEEEEEEEvNT_6ParamsE)
        /*0048*/ 	.short	0x0210
        /*004a*/ 	.short	0x0418


	//----- nvinfo : EIATTR_SW_WAR
	.align		4
.L_344:
        /*004c*/ 	.byte	0x04, 0x36
        /*004e*/ 	.short	(.L_346 - .L_345)
.L_345:
        /*0050*/ 	.word	0x00000008
.L_346:


//--------------------- .nv.info._ZN7cutlass13device_kernelIN5flash19enable_sm80_to_sm89INS1_16FlashAttnFwdSm80INS1_25CollectiveMainloopFwdSm80ILi8ELi2ELb1EN4cute5tupleIJNS5_1CILi128EEENS7_ILi96EEENS7_ILi192EEEEEELi192ENS_6half_tEfNS_4arch4Sm80ELb0ELb0ELb1ELb1ELb0ELb0ELb1ELb0EEENS1_21CollectiveEpilogueFwdINS6_IJS8_SA_S9_EEENS6_IJNS7_ILi1EEESI_SI_EEESC_SE_Li256ELb1ELb1ELb0ELb0EEENS1_19SingleTileSchedulerILb1ELb0ELb1ELi128EEEEEEEEEvNT_6ParamsE --------------------------
	.section	.nv.info._ZN7cutlass13device_kernelIN5flash19enable_sm80_to_sm89INS1_16FlashAttnFwdSm80INS1_25CollectiveMainloopFwdSm80ILi8ELi2ELb1EN4cute5tupleIJNS5_1CILi128EEENS7_ILi96EEENS7_ILi192EEEEEELi192ENS_6half_tEfNS_4arch4Sm80ELb0ELb0ELb1ELb1ELb0ELb0ELb1ELb0EEENS1_21CollectiveEpilogueFwdINS6_IJS8_SA_S9_EEENS6_IJNS7_ILi1EEESI_SI_EEESC_SE_Li256ELb1ELb1ELb0ELb0EEENS1_19SingleTileSchedulerILb1ELb0ELb1ELi128EEEEEEEEEvNT_6ParamsE,"",@"SHT_CUDA_INFO"
	.sectionflags	@""
	.align	4


	//----- nvinfo : EIATTR_CUDA_API_VERSION
	.align		4
        /*0000*/ 	.byte	0x04, 0x37
        /*0002*/ 	.short	(.L_348 - .L_347)
.L_347:
        /*0004*/ 	.word	0x00000082


	//----- nvinfo : EIATTR_KPARAM_INFO
	.align		4
.L_348:
        /*0008*/ 	.byte	0x04, 0x17
        /*000a*/ 	.short	(.L_350 - .L_349)
.L_349:
        /*000c*/ 	.word	0x00000000
        /*0010*/ 	.short	0x0000
        /*0012*/ 	.short	0x0000
        /*0014*/ 	.byte	0x00, 0xf0, 0x61, 0x10


	//----- nvinfo : EIATTR_SPARSE_MMA_MASK
	.align		4
.L_350:
        /*0018*/ 	.byte	0x03, 0x50
        /*001a*/ 	.short	0x0000


	//----- nvinfo : EIATTR_MAXREG_COUNT
	.align		4
        /*001c*/ 	.byte	0x03, 0x1b
        /*001e*/ 	.short	0x00ff


	//----- nvinfo : EIATTR_MERCURY_ISA_VERSION
	.align		4
        /*0020*/ 	.byte	0x03, 0x5f
        /*0022*/ 	.short	0x0101


	//----- nvinfo : EIATTR_EXIT_INSTR_OFFSETS
	.align		4
        /*0024*/ 	.byte	0x04, 0x1c
        /*0026*/ 	.short	(.L_352 - .L_351)


	//   ....[0]....
.L_351:
        /*0028*/ 	.word	0x00000010


	//----- nvinfo : EIATTR_MAX_THREADS
	.align		4
.L_352:
        /*002c*/ 	.byte	0x04, 0x05
        /*002e*/ 	.short	(.L_354 - .L_353)
.L_353:
        /*0030*/ 	.word	0x00000100
        /*0034*/ 	.word	0x00000001
        /*0038*/ 	.word	0x00000001


	//----- nvinfo : EIATTR_CBANK_PARAM_SIZE
	.align		4
.L_354:
        /*003c*/ 	.byte	0x03, 0x19
        /*003e*/ 	.short	0x0418


	//----- nvinfo : EIATTR_PARAM_CBANK
	.align		4
        /*0040*/ 	.byte	0x04, 0x0a
        /*0042*/ 	.short	(.L_356 - .L_355)
	.align		4
.L_355:
        /*0044*/ 	.word	index@(.nv.constant0._ZN7cutlass13device_kernelIN5flash19enable_sm80_to_sm89INS1_16FlashAttnFwdSm80INS1_25CollectiveMainloopFwdSm80ILi8ELi2ELb1EN4cute5tupleIJNS5_1CILi128EEENS7_ILi96EEENS7_ILi192EEEEEELi192ENS_6half_tEfNS_4arch4Sm80ELb0ELb0ELb1ELb1ELb0ELb0ELb1ELb0EEENS1_21CollectiveEpilogueFwdINS6_IJS8_SA_S9_EEENS6_IJNS7_ILi1EEESI_SI_EEESC_SE_Li256ELb1ELb1ELb0ELb0EEENS1_19SingleTileSchedulerILb1ELb0ELb1ELi128EEEEEEEEEvNT_6ParamsE)
        /*0048*/ 	.short	0x0210
        /*004a*/ 	.short	0x0418


	//----- nvinfo : EIATTR_SW_WAR
	.align		4
.L_356:
        /*004c*/ 	.byte	0x04, 0x36
        /*004e*/ 	.short	(.L_358 - .L_357)
.L_357:
        /*0050*/ 	.word	0x00000008
.L_358:


//--------------------- .nv.info._ZN7cutlass13device_kernelIN5flash19enable_sm80_to_sm89INS1_16FlashAttnFwdSm80INS1_25CollectiveMainloopFwdSm80ILi8ELi2ELb0EN4cute5tupleIJNS5_1CILi128EEENS7_ILi64EEENS7_ILi192EEEEEELi192ENS_6half_tEfNS_4arch4Sm80ELb0ELb0ELb1ELb1ELb0ELb1ELb1ELb0EEENS1_21CollectiveEpilogueFwdINS6_IJS8_SA_S9_EEENS6_IJNS7_ILi1EEESI_SI_EEESC_SE_Li256ELb1ELb1ELb0ELb0EEENS1_19SingleTileSchedulerILb1ELb0ELb1ELi128EEEEEEEEEvNT_6ParamsE --------------------------
	.section	.nv.info._ZN7cutlass13device_kernelIN5flash19enable_sm80_to_sm89INS1_16FlashAttnFwdSm80INS1_25CollectiveMainloopFwdSm80ILi8ELi2ELb0EN4cute5tupleIJNS5_1CILi128EEENS7_ILi64EEENS7_ILi192EEEEEELi192ENS_6half_tEfNS_4arch4Sm80ELb0ELb0ELb1ELb1ELb0ELb1ELb1ELb0EEENS1_21CollectiveEpilogueFwdINS6_IJS8_SA_S9_EEENS6_IJNS7_ILi1EEESI_SI_EEESC_SE_Li256ELb1ELb1ELb0ELb0EEENS1_19SingleTileSchedulerILb1ELb0ELb1ELi128EEEEEEEEEvNT_6ParamsE,"",@"SHT_CUDA_INFO"
	.sectionflags	@""
	.align	4


	//----- nvinfo : EIATTR_CUDA_API_VERSION
	.align		4
        /*0000*/ 	.byte	0x04, 0x37
        /*0002*/ 	.short	(.L_360 - .L_359)
.L_359:
        /*0004*/ 	.word	0x00000082


	//----- nvinfo : EIATTR_KPARAM_INFO
	.align		4
.L_360:
        /*0008*/ 	.byte	0x04, 0x17
        /*000a*/ 	.short	(.L_362 - .L_361)
.L_361:
        /*000c*/ 	.word	0x00000000
        /*0010*/ 	.short	0x0000
        /*0012*/ 	.short	0x0000
        /*0014*/ 	.byte	0x00, 0xf0, 0x61, 0x10


	//----- nvinfo : EIATTR_SPARSE_MMA_MASK
	.align		4
.L_362:
        /*0018*/ 	.byte	0x03, 0x50
        /*001a*/ 	.short	0x0000


	//----- nvinfo : EIATTR_MAXREG_COUNT
	.align		4
        /*001c*/ 	.byte	0x03, 0x1b
        /*001e*/ 	.short	0x00ff


	//----- nvinfo : EIATTR_MERCURY_ISA_VERSION
	.align		4
        /*0020*/ 	.byte	0x03, 0x5f
        /*0022*/ 	.short	0x0101


	//----- nvinfo : EIATTR_EXIT_INSTR_OFFSETS
	.align		4
        /*0024*/ 	.byte	0x04, 0x1c
        /*0026*/ 	.short	(.L_364 - .L_363)


	//   ....[0]....
.L_363:
        /*0028*/ 	.word	0x00000010


	//----- nvinfo : EIATTR_MAX_THREADS
	.align		4
.L_364:
        /*002c*/ 	.byte	0x04, 0x05
        /*002e*/ 	.short	(.L_366 - .L_365)
.L_365:
        /*0030*/ 	.word	0x00000100
        /*0034*/ 	.word	0x00000001
        /*0038*/ 	.word	0x00000001


	//----- nvinfo : EIATTR_CBANK_PARAM_SIZE
	.align		4
.L_366:
        /*003c*/ 	.byte	0x03, 0x19
        /*003e*/ 	.short	0x0418


	//----- nvinfo : EIATTR_PARAM_CBANK
	.align		4
        /*0040*/ 	.byte	0x04, 0x0a
        /*0042*/ 	.short	(.L_368 - .L_367)
	.align		4
.L_367:
        /*0044*/ 	.word	index@(.nv.constant0._ZN7cutlass13device_kernelIN5flash19enable_sm80_to_sm89INS1_16FlashAttnFwdSm80INS1_25CollectiveMainloopFwdSm80ILi8ELi2ELb0EN4cute5tupleIJNS5_1CILi128EEENS7_ILi64EEENS7_ILi192EEEEEELi192ENS_6half_tEfNS_4arch4Sm80ELb0ELb0ELb1ELb1ELb0ELb1ELb1ELb0EEENS1_21CollectiveEpilogueFwdINS6_IJS8_SA_S9_EEENS6_IJNS7_ILi1EEESI_SI_EEESC_SE_Li256ELb1ELb1ELb0ELb0EEENS1_19SingleTileSchedulerILb1ELb0ELb1ELi128EEEEEEEEEvNT_6ParamsE)
        /*0048*/ 	.short	0x0210
        /*004a*/ 	.short	0x0418


	//----- nvinfo : EIATTR_SW_WAR
	.align		4
.L_368:
        /*004c*/ 	.byte	0x04, 0x36
        /*004e*/ 	.short	(.L_370 - .L_369)
.L_369:
        /*0050*/ 	.word	0x00000008
.L_370:


//--------------------- .nv.info._ZN7cutlass13device_kernelIN5flash19enable_sm80_to_sm89INS1_16FlashAttnFwdSm80INS1_25CollectiveMainloopFwdSm80ILi8ELi2ELb0EN4cute5tupleIJNS5_1CILi128EEENS7_ILi64EEENS7_ILi192EEEEEELi192ENS_6half_tEfNS_4arch4Sm80ELb0ELb1ELb1ELb0ELb0ELb0ELb1ELb0EEENS1_21CollectiveEpilogueFwdINS6_IJS8_SA_S9_EEENS6_IJNS7_ILi1EEESI_SI_EEESC_SE_Li256ELb0ELb1ELb0ELb0EEENS1_19SingleTileSchedulerILb0ELb0ELb1ELi128EEEEEEEEEvNT_6ParamsE --------------------------
	.section	.nv.info._ZN7cutlass13device_kernelIN5flash19enable_sm80_to_sm89INS1_16FlashAttnFwdSm80INS1_25CollectiveMainloopFwdSm80ILi8ELi2ELb0EN4cute5tupleIJNS5_1CILi128EEENS7_ILi64EEENS7_ILi192EEEEEELi192ENS_6half_tEfNS_4arch4Sm80ELb0ELb1ELb1ELb0ELb0ELb0ELb1ELb0EEENS1_21CollectiveEpilogueFwdINS6_IJS8_SA_S9_EEENS6_IJNS7_ILi1EEESI_SI_EEESC_SE_Li256ELb0ELb1ELb0ELb0EEENS1_19SingleTileSchedulerILb0ELb0ELb1ELi128EEEEEEEEEvNT_6ParamsE,"",@"SHT_CUDA_INFO"
	.sectionflags	@""
	.align	4


	//----- nvinfo : EIATTR_CUDA_API_VERSION
	.align		4
        /*0000*/ 	.byte	0x04, 0x37
        /*0002*/ 	.short	(.L_372 - .L_371)
.L_371:
        /*0004*/ 	.word	0x00000082


	//----- nvinfo : EIATTR_KPARAM_INFO
	.align		4
.L_372:
        /*0008*/ 	.byte	0x04, 0x17
        /*000a*/ 	.short	(.L_374 - .L_373)
.L_373:
        /*000c*/ 	.word	0x00000000
        /*0010*/ 	.short	0x0000
        /*0012*/ 	.short	0x0000
        /*0014*/ 	.byte	0x00, 0xf0, 0x61, 0x10


	//----- nvinfo : EIATTR_SPARSE_MMA_MASK
	.align		4
.L_374:
        /*0018*/ 	.byte	0x03, 0x50
        /*001a*/ 	.short	0x0000


	//----- nvinfo : EIATTR_MAXREG_COUNT
	.align		4
        /*001c*/ 	.byte	0x03, 0x1b
        /*001e*/ 	.short	0x00ff


	//----- nvinfo : EIATTR_MERCURY_ISA_VERSION
	.align		4
        /*0020*/ 	.byte	0x03, 0x5f
        /*0022*/ 	.short	0x0101


	//----- nvinfo : EIATTR_EXIT_INSTR_OFFSETS
	.align		4
        /*0024*/ 	.byte	0x04, 0x1c
        /*0026*/ 	.short	(.L_376 - .L_375)


	//   ....[0]....
.L_375:
        /*0028*/ 	.word	0x00000010


	//----- nvinfo : EIATTR_MAX_THREADS
	.align		4
.L_376:
        /*002c*/ 	.byte	0x04, 0x05
        /*002e*/ 	.short	(.L_378 - .L_377)
.L_377:
        /*0030*/ 	.word	0x00000100
        /*0034*/ 	.word	0x00000001
        /*0038*/ 	.word	0x00000001


	//----- nvinfo : EIATTR_CBANK_PARAM_SIZE
	.align		4
.L_378:
        /*003c*/ 	.byte	0x03, 0x19
        /*003e*/ 	.short	0x0418


	//----- nvinfo : EIATTR_PARAM_CBANK
	.align		4
        /*0040*/ 	.byte	0x04, 0x0a
        /*0042*/ 	.short	(.L_380 - .L_379)
	.align		4
.L_379:
        /*0044*/ 	.word	index@(.nv.constant0._ZN7cutlass13device_kernelIN5flash19enable_sm80_to_sm89INS1_16FlashAttnFwdSm80INS1_25CollectiveMainloopFwdSm80ILi8ELi2ELb0EN4cute5tupleIJNS5_1CILi128EEENS7_ILi64EEENS7_ILi192EEEEEELi192ENS_6half_tEfNS_4arch4Sm80ELb0ELb1ELb1ELb0ELb0ELb0ELb1ELb0EEENS1_21CollectiveEpilogueFwdINS6_IJS8_SA_S9_EEENS6_IJNS7_ILi1EEESI_SI_EEESC_SE_Li256ELb0ELb1ELb0ELb0EEENS1_19SingleTileSchedulerILb0ELb0ELb1ELi128EEEEEEEEEvNT_6ParamsE)
        /*0048*/ 	.short	0x0210
        /*004a*/ 	.short	0x0418


	//----- nvinfo : EIATTR_SW_WAR
	.align		4
.L_380:
        /*004c*/ 	.byte	0x04, 0x36
        /*004e*/ 	.short	(.L_382 - .L_381)
.L_381:
        /*0050*/ 	.word	0x00000008
.L_382:


//--------------------- .nv.info._ZN7cutlass13device_kernelIN5flash19enable_sm80_to_sm89INS1_16FlashAttnFwdSm80INS1_25CollectiveMainloopFwdSm80ILi8ELi2ELb0EN4cute5tupleIJNS5_1CILi128EEENS7_ILi64EEENS7_ILi192EEEEEELi192ENS_6half_tEfNS_4arch4Sm80ELb0ELb1ELb1ELb1ELb0ELb0ELb1ELb0EEENS1_21CollectiveEpilogueFwdINS6_IJS8_SA_S9_EEENS6_IJNS7_ILi1EEESI_SI_EEESC_SE_Li256ELb1ELb1ELb0ELb0EEENS1_19SingleTileSchedulerILb1ELb0ELb1ELi128EEEEEEEEEvNT_6ParamsE --------------------------
	.section	.nv.info._ZN7cutlass13device_kernelIN5flash19enable_sm80_to_sm89INS1_16FlashAttnFwdSm80INS1_25CollectiveMainloopFwdSm80ILi8ELi2ELb0EN4cute5tupleIJNS5_1CILi128EEENS7_ILi64EEENS7_ILi192EEEEEELi192ENS_6half_tEfNS_4arch4Sm80ELb0ELb1ELb1ELb1ELb0ELb0ELb1ELb0EEENS1_21CollectiveEpilogueFwdINS6_IJS8_SA_S9_EEENS6_IJNS7_ILi1EEESI_SI_EEESC_SE_Li256ELb1ELb1ELb0ELb0EEENS1_19SingleTileSchedulerILb1ELb0ELb1ELi128EEEEEEEEEvNT_6ParamsE,"",@"SHT_CUDA_INFO"
	.sectionflags	@""
	.align	4


	//----- nvinfo : EIATTR_CUDA_API_VERSION
	.align		4
        /*0000*/ 	.byte	0x04, 0x37
        /*0002*/ 	.short	(.L_384 - .L_383)
.L_383:
        /*0004*/ 	.word	0x00000082


	//----- nvinfo : EIATTR_KPARAM_INFO
	.align		4
.L_384:
        /*0008*/ 	.byte	0x04, 0x17
        /*000a*/ 	.short	(.L_386 - .L_385)
.L_385:
        /*000c*/ 	.word	0x00000000
        /*0010*/ 	.short	0x0000
        /*0012*/ 	.short	0x0000
        /*0014*/ 	.byte	0x00, 0xf0, 0x61, 0x10


	//----- nvinfo : EIATTR_SPARSE_MMA_MASK
	.align		4
.L_386:
        /*0018*/ 	.byte	0x03, 0x50
        /*001a*/ 	.short	0x0000


	//----- nvinfo : EIATTR_MAXREG_COUNT
	.align		4
        /*001c*/ 	.byte	0x03, 0x1b
        /*001e*/ 	.short	0x00ff


	//----- nvinfo : EIATTR_MERCURY_ISA_VERSION
	.align		4
        /*0020*/ 	.byte	0x03, 0x5f
        /*0022*/ 	.short	0x0101


	//----- nvinfo : EIATTR_EXIT_INSTR_OFFSETS
	.align		4
        /*0024*/ 	.byte	0x04, 0x1c
        /*0026*/ 	.short	(.L_388 - .L_387)


	//   ....[0]....
.L_387:
        /*0028*/ 	.word	0x00000010


	//----- nvinfo : EIATTR_MAX_THREADS
	.align		4
.L_388:
        /*002c*/ 	.byte	0x04, 0x05
        /*002e*/ 	.short	(.L_390 - .L_389)
.L_389:
        /*0030*/ 	.word	0x00000100
        /*0034*/ 	.word	0x00000001
        /*0038*/ 	.word	0x00000001


	//----- nvinfo : EIATTR_CBANK_PARAM_SIZE
	.align		4
.L_390:
        /*003c*/ 	.byte	0x03, 0x19
        /*003e*/ 	.short	0x0418


	//----- nvinfo : EIATTR_PARAM_CBANK
	.align		4
        /*0040*/ 	.byte	0x04, 0x0a
        /*0042*/ 	.short	(.L_392 - .L_391)
	.align		4
.L_391:
        /*0044*/ 	.word	index@(.nv.constant0._ZN7cutlass13device_kernelIN5flash19enable_sm80_to_sm89INS1_16FlashAttnFwdSm80INS1_25CollectiveMainloopFwdSm80ILi8ELi2ELb0EN4cute5tupleIJNS5_1CILi128EEENS7_ILi64EEENS7_ILi192EEEEEELi192ENS_6half_tEfNS_4arch4Sm80ELb0ELb1ELb1ELb1ELb0ELb0ELb1ELb0EEENS1_21CollectiveEpilogueFwdINS6_IJS8_SA_S9_EEENS6_IJNS7_ILi1EEESI_SI_EEESC_SE_Li256ELb1ELb1ELb0ELb0EEENS1_19SingleTileSchedulerILb1ELb0ELb1ELi128EEEEEEEEEvNT_6ParamsE)
        /*0048*/ 	.short	0x0210
        /*004a*/ 	.short	0x0418


	//----- nvinfo : EIATTR_SW_WAR
	.align		4
.L_392:
        /*004c*/ 	.byte	0x04, 0x36
        /*004e*/ 	.short	(.L_394 - .L_393)
.L_393:
        /*0050*/ 	.word	0x00000008
.L_394:


//--------------------- .nv.info._ZN7cutlass13device_kernelIN5flash19enable_sm80_to_sm89INS1_16FlashAttnFwdSm80INS1_25CollectiveMainloopFwdSm80ILi8ELi2ELb0EN4cute5tupleIJNS5_1CILi128EEENS7_ILi64EEENS7_ILi192EEEEEELi192ENS_6half_tEfNS_4arch4Sm80ELb0ELb1ELb1ELb1ELb0ELb1ELb1ELb0EEENS1_21CollectiveEpilogueFwdINS6_IJS8_SA_S9_EEENS6_IJNS7_ILi1EEESI_SI_EEESC_SE_Li256ELb1ELb1ELb0ELb0EEENS1_19SingleTileSchedulerILb1ELb0ELb1ELi128EEEEEEEEEvNT_6ParamsE --------------------------
	.section	.nv.info._ZN7cutlass13device_kernelIN5flash19enable_sm80_to_sm89INS1_16FlashAttnFwdSm80INS1_25CollectiveMainloopFwdSm80ILi8ELi2ELb0EN4cute5tupleIJNS5_1CILi128EEENS7_ILi64EEENS7_ILi192EEEEEELi192ENS_6half_tEfNS_4arch4Sm80ELb0ELb1ELb1ELb1ELb0ELb1ELb1ELb0EEENS1_21CollectiveEpilogueFwdINS6_IJS8_SA_S9_EEENS6_IJNS7_ILi1EEESI_SI_EEESC_SE_Li256ELb1ELb1ELb0ELb0EEENS1_19SingleTileSchedulerILb1ELb0ELb1ELi128EEEEEEEEEvNT_6ParamsE,"",@"SHT_CUDA_INFO"
	.sectionflags	@""
	.align	4


	//----- nvinfo : EIATTR_CUDA_API_VERSION
	.align		4
        /*0000*/ 	.byte	0x04, 0x37
        /*0002*/ 	.short	(.L_396 - .L_395)
.L_395:
        /*0004*/ 	.word	0x00000082


	//----- nvinfo : EIATTR_KPARAM_INFO
	.align		4
.L_396:
        /*0008*/ 	.byte	0x04, 0x17
        /*000a*/ 	.short	(.L_398 - .L_397)
.L_397:
        /*000c*/ 	.word	0x00000000
        /*0010*/ 	.short	0x0000
        /*0012*/ 	.short	0x0000
        /*0014*/ 	.byte	0x00, 0xf0, 0x61, 0x10


	//----- nvinfo : EIATTR_SPARSE_MMA_MASK
	.align		4
.L_398:
        /*0018*/ 	.byte	0x03, 0x50
        /*001a*/ 	.short	0x0000


	//----- nvinfo : EIATTR_MAXREG_COUNT
	.align		4
        /*001c*/ 	.byte	0x03, 0x1b
        /*001e*/ 	.short	0x00ff


	//----- nvinfo : EIATTR_MERCURY_ISA_VERSION
	.align		4
        /*0020*/ 	.byte	0x03, 0x5f
        /*0022*/ 	.short	0x0101


	//----- nvinfo : EIATTR_EXIT_INSTR_OFFSETS
	.align		4
        /*0024*/ 	.byte	0x04, 0x1c
        /*0026*/ 	.short	(.L_400 - .L_399)


	//   ....[0]....
.L_399:
        /*0028*/ 	.word	0x00000010


	//----- nvinfo : EIATTR_MAX_THREADS
	.align		4
.L_400:
        /*002c*/ 	.byte	0x04, 0x05
        /*002e*/ 	.short	(.L_402 - .L_401)
.L_401:
        /*0030*/ 	.word	0x00000100
        /*0034*/ 	.word	0x00000001
        /*0038*/ 	.word	0x00000001


	//----- nvinfo : EIATTR_CBANK_PARAM_SIZE
	.align		4
.L_402:
        /*003c*/ 	.byte	0x03, 0x19
        /*003e*/ 	.short	0x0418


	//----- nvinfo : EIATTR_PARAM_CBANK
	.align		4
        /*0040*/ 	.byte	0x04, 0x0a
        /*0042*/ 	.short	(.L_404 - .L_403)
	.align		4
.L_403:
        /*0044*/ 	.word	index@(.nv.constant0._ZN7cutlass13device_kernelIN5flash19enable_sm80_to_sm89INS1_16FlashAttnFwdSm80INS1_25CollectiveMainloopFwdSm80ILi8ELi2ELb0EN4cute5tupleIJNS5_1CILi128EEENS7_ILi64EEENS7_ILi192EEEEEELi192ENS_6half_tEfNS_4arch4Sm80ELb0ELb1ELb1ELb1ELb0ELb1ELb1ELb0EEENS1_21CollectiveEpilogueFwdINS6_IJS8_SA_S9_EEENS6_IJNS7_ILi1EEESI_SI_EEESC_SE_Li256ELb1ELb1ELb0ELb0EEENS1_19SingleTileSchedulerILb1ELb0ELb1ELi128EEEEEEEEEvNT_6ParamsE)
        /*0048*/ 	.short	0x0210
        /*004a*/ 	.short	0x0418


	//----- nvinfo : EIATTR_SW_WAR
	.align		4
.L_404:
        /*004c*/ 	.byte	0x04, 0x36
        /*004e*/ 	.short	(.L_406 - .L_405)
.L_405:
        /*0050*/ 	.word	0x00000008
.L_406:


//--------------------- .nv.info._ZN7cutlass13device_kernelIN5flash19enable_sm80_to_sm89INS1_16FlashAttnFwdSm80INS1_25CollectiveMainloopFwdSm80ILi8ELi2ELb1EN4cute5tupleIJNS5_1CILi128EEENS7_ILi96EEENS7_ILi192EEEEEELi192ENS_6half_tEfNS_4arch4Sm80ELb1ELb0ELb1ELb0ELb0ELb0ELb1ELb0EEENS1_21CollectiveEpilogueFwdINS6_IJS8_SA_S9_EEENS6_IJNS7_ILi1EEESI_SI_EEESC_SE_Li256ELb0ELb1ELb0ELb0EEENS1_30DynamicPersistentTileSchedulerILi256ELi256ELb0ELb1ELb0EEEEEEEEEvNT_6ParamsE --------------------------
	.section	.nv.info._ZN7cutlass13device_kernelIN5flash19enable_sm80_to_sm89INS1_16FlashAttnFwdSm80INS1_25CollectiveMainloopFwdSm80ILi8ELi2ELb1EN4cute5tupleIJNS5_1CILi128EEENS7_ILi96EEENS7_ILi192EEEEEELi192ENS_6half_tEfNS_4arch4Sm80ELb1ELb0ELb1ELb0ELb0ELb0ELb1ELb0EEENS1_21CollectiveEpilogueFwdINS6_IJS8_SA_S9_EEENS6_IJNS7_ILi1EEESI_SI_EEESC_SE_Li256ELb0ELb1ELb0ELb0EEENS1_30DynamicPersistentTileSchedulerILi256ELi256ELb0ELb1ELb0EEEEEEEEEvNT_6ParamsE,"",@"SHT_CUDA_INFO"
	.sectionflags	@""
	.align	4


	//----- nvinfo : EIATTR_CUDA_API_VERSION
	.align		4
        /*0000*/ 	.byte	0x04, 0x37
        /*0002*/ 	.short	(.L_408 - .L_407)
.L_407:
        /*0004*/ 	.word	0x00000082


	//----- nvinfo : EIATTR_KPARAM_INFO
	.align		4
.L_408:
        /*0008*/ 	.byte	0x04, 0x17
        /*000a*/ 	.short	(.L_410 - .L_409)
.L_409:
        /*000c*/ 	.word	0x00000000
        /*0010*/ 	.short	0x0000
        /*0012*/ 	.short	0x0000
        /*0014*/ 	.byte	0x00, 0xf0, 0xa1, 0x10


	//----- nvinfo : EIATTR_SPARSE_MMA_MASK
	.align		4
.L_410:
        /*0018*/ 	.byte	0x03, 0x50
        /*001a*/ 	.short	0x0000


	//----- nvinfo : EIATTR_MAXREG_COUNT
	.align		4
        /*001c*/ 	.byte	0x03, 0x1b
        /*001e*/ 	.short	0x00ff


	//----- nvinfo : EIATTR_MERCURY_ISA_VERSION
	.align		4
        /*0020*/ 	.byte	0x03, 0x5f
        /*0022*/ 	.short	0x0101


	//----- nvinfo : EIATTR_EXIT_INSTR_OFFSETS
	.align		4
        /*0024*/ 	.byte	0x04, 0x1c
        /*0026*/ 	.short	(.L_412 - .L_411)


	//   ....[0]....
.L_411:
        /*0028*/ 	.word	0x00000010


	//----- nvinfo : EIATTR_MAX_THREADS
	.align		4
.L_412:
        /*002c*/ 	.byte	0x04, 0x05
        /*002e*/ 	.short	(.L_414 - .L_413)
.L_413:
        /*0030*/ 	.word	0x00000100
        /*0034*/ 	.word	0x00000001
        /*0038*/ 	.word	0x00000001


	//----- nvinfo : EIATTR_CBANK_PARAM_SIZE
	.align		4
.L_414:
        /*003c*/ 	.byte	0x03, 0x19
        /*003e*/ 	.short	0x0428


	//----- nvinfo : EIATTR_PARAM_CBANK
	.align		4
        /*0040*/ 	.byte	0x04, 0x0a
        /*0042*/ 	.short	(.L_416 - .L_415)
	.align		4
.L_415:
        /*0044*/ 	.word	index@(.nv.constant0._ZN7cutlass13device_kernelIN5flash19enable_sm80_to_sm89INS1_16FlashAttnFwdSm80INS1_25CollectiveMainloopFwdSm80ILi8ELi2ELb1EN4cute5tupleIJNS5_1CILi128EEENS7_ILi96EEENS7_ILi192EEEEEELi192ENS_6half_tEfNS_4arch4Sm80ELb1ELb0ELb1ELb0ELb0ELb0ELb1ELb0EEENS1_21CollectiveEpilogueFwdINS6_IJS8_SA_S9_EEENS6_IJNS7_ILi1EEESI_SI_EEESC_SE_Li256ELb0ELb1ELb0ELb0EEENS1_30DynamicPersistentTileSchedulerILi256ELi256ELb0ELb1ELb0EEEEEEEEEvNT_6ParamsE)
        /*0048*/ 	.short	0x0210
        /*004a*/ 	.short	0x0428


	//----- nvinfo : EIATTR_SW_WAR
	.align		4
.L_416:
        /*004c*/ 	.byte	0x04, 0x36
        /*004e*/ 	.short	(.L_418 - .L_417)
.L_417:
        /*0050*/ 	.word	0x00000008
.L_418:


//--------------------- .nv.info._ZN7cutlass13device_kernelIN5flash19enable_sm80_to_sm89INS1_16FlashAttnFwdSm80INS1_25CollectiveMainloopFwdSm80ILi8ELi2ELb1EN4cute5tupleIJNS5_1CILi128EEENS7_ILi96EEENS7_ILi192EEEEEELi192ENS_6half_tEfNS_4arch4Sm80ELb1ELb0ELb1ELb1ELb0ELb0ELb1ELb0EEENS1_21CollectiveEpilogueFwdINS6_IJS8_SA_S9_EEENS6_IJNS7_ILi1EEESI_SI_EEESC_SE_Li256ELb1ELb1ELb0ELb0EEENS1_19SingleTileSchedulerILb1ELb0ELb1ELi128EEEEEEEEEvNT_6ParamsE --------------------------
	.section	.nv.info._ZN7cutlass13device_kernelIN5flash19enable_sm80_to_sm89INS1_16FlashAttnFwdSm80INS1_25CollectiveMainloopFwdSm80ILi8ELi2ELb1EN4cute5tupleIJNS5_1CILi128EEENS7_ILi96EEENS7_ILi192EEEEEELi192ENS_6half_tEfNS_4arch4Sm80ELb1ELb0ELb1ELb1ELb0ELb0ELb1ELb0EEENS1_21CollectiveEpilogueFwdINS6_IJS8_SA_S9_EEENS6_IJNS7_ILi1EEESI_SI_EEESC_SE_Li256ELb1ELb1ELb0ELb0EEENS1_19SingleTileSchedulerILb1ELb0ELb1ELi128EEEEEEEEEvNT_6ParamsE,"",@"SHT_CUDA_INFO"
	.sectionflags	@""
	.align	4


	//----- nvinfo : EIATTR_CUDA_API_VERSION
	.align		4
        /*0000*/ 	.byte	0x04, 0x37
        /*0002*/ 	.short	(.L_420 - .L_419)
.L_419:
        /*0004*/ 	.word	0x00000082


	//----- nvinfo : EIATTR_KPARAM_INFO
	.align		4
.L_420:
        /*0008*/ 	.byte	0x04, 0x17
        /*000a*/ 	.short	(.L_422 - .L_421)
.L_421:
        /*000c*/ 	.word	0x00000000
        /*0010*/ 	.short	0x0000
        /*0012*/ 	.short	0x0000
        /*0014*/ 	.byte	0x00, 0xf0, 0x61, 0x10


	//----- nvinfo : EIATTR_SPARSE_MMA_MASK
	.align		4
.L_422:
        /*0018*/ 	.byte	0x03, 0x50
        /*001a*/ 	.short	0x0000


	//----- nvinfo : EIATTR_MAXREG_COUNT
	.align		4
        /*001c*/ 	.byte	0x03, 0x1b
        /*001e*/ 	.short	0x00ff


	//----- nvinfo : EIATTR_MERCURY_ISA_VERSION
	.align		4
        /*0020*/ 	.byte	0x03, 0x5f
        /*0022*/ 	.short	0x0101


	//----- nvinfo : EIATTR_EXIT_INSTR_OFFSETS
	.align		4
        /*0024*/ 	.byte	0x04, 0x1c
        /*0026*/ 	.short	(.L_424 - .L_423)


	//   ....[0]....
.L_423:
        /*0028*/ 	.word	0x00000010


	//----- nvinfo : EIATTR_MAX_THREADS
	.align		4
.L_424:
        /*002c*/ 	.byte	0x04, 0x05
        /*002e*/ 	.short	(.L_426 - .L_425)
.L_425:
        /*0030*/ 	.word	0x00000100
        /*0034*/ 	.word	0x00000001
        /*0038*/ 	.word	0x00000001


	//----- nvinfo : EIATTR_CBANK_PARAM_SIZE
	.align		4
.L_426:
        /*003c*/ 	.byte	0x03, 0x19
        /*003e*/ 	.short	0x0418


	//----- nvinfo : EIATTR_PARAM_CBANK
	.align		4
        /*0040*/ 	.byte	0x04, 0x0a
        /*0042*/ 	.short	(.L_428 - .L_427)
	.align		4
.L_427:
        /*0044*/ 	.word	index@(.nv.constant0._ZN7cutlass13device_kernelIN5flash19enable_sm80_to_sm89INS1_16FlashAttnFwdSm80INS1_25CollectiveMainloopFwdSm80ILi8ELi2ELb1EN4cute5tupleIJNS5_1CILi128EEENS7_ILi96EEENS7_ILi192EEEEEELi192ENS_6half_tEfNS_4arch4Sm80ELb1ELb0ELb1ELb1ELb0ELb0ELb1ELb0EEENS1_21CollectiveEpilogueFwdINS6_IJS8_SA_S9_EEENS6_IJNS7_ILi1EEESI_SI_EEESC_SE_Li256ELb1ELb1ELb0ELb0EEENS1_19SingleTileSchedulerILb1ELb0ELb1ELi128EEEEEEEEEvNT_6ParamsE)
        /*0048*/ 	.short	0x0210
        /*004a*/ 	.short	0x0418


	//----- nvinfo : EIATTR_SW_WAR
	.align		4
.L_428:
        /*004c*/ 	.byte	0x04, 0x36
        /*004e*/ 	.short	(.L_430 - .L_429)
.L_429:
        /*0050*/ 	.word	0x00000008
.L_430:


//--------------------- .nv.info._ZN7cutlass13device_kernelIN5flash19enable_sm80_to_sm89INS1_16FlashAttnFwdSm80INS1_25CollectiveMainloopFwdSm80ILi8ELi2ELb0EN4cute5tupleIJNS5_1CILi128EEENS7_ILi64EEENS7_ILi192EEEEEELi192ENS_6half_tEfNS_4arch4Sm80ELb1ELb0ELb1ELb1ELb0ELb1ELb1ELb0EEENS1_21CollectiveEpilogueFwdINS6_IJS8_SA_S9_EEENS6_IJNS7_ILi1EEESI_SI_EEESC_SE_Li256ELb1ELb1ELb0ELb0EEENS1_19SingleTileSchedulerILb1ELb0ELb1ELi128EEEEEEEEEvNT_6ParamsE --------------------------
	.section	.nv.info._ZN7cutlass13device_kernelIN5flash19enable_sm80_to_sm89INS1_16FlashAttnFwdSm80INS1_25CollectiveMainloopFwdSm80ILi8ELi2ELb0EN4cute5tupleIJNS5_1CILi128EEENS7_ILi64EEENS7_ILi192EEEEEELi192ENS_6half_tEfNS_4arch4Sm80ELb1ELb0ELb1ELb1ELb0ELb1ELb1ELb0EEENS1_21CollectiveEpilogueFwdINS6_IJS8_SA_S9_EEENS6_IJNS7_ILi1EEESI_SI_EEESC_SE_Li256ELb1ELb1ELb0ELb0EEENS1_19SingleTileSchedulerILb1ELb0ELb1ELi128EEEEEEEEEvNT_6ParamsE,"",@"SHT_CUDA_INFO"
	.sectionflags	@""
	.align	4


	//----- nvinfo : EIATTR_CUDA_API_VERSION
	.align		4
        /*0000*/ 	.byte	0x04, 0x37
        /*0002*/ 	.short	(.L_432 - .L_431)
.L_431:
        /*0004*/ 	.word	0x00000082


	//----- nvinfo : EIATTR_KPARAM_INFO
	.align		4
.L_432:
        /*0008*/ 	.byte	0x04, 0x17
        /*000a*/ 	.short	(.L_434 - .L_433)
.L_433:
        /*000c*/ 	.word	0x00000000
        /*0010*/ 	.short	0x0000
        /*0012*/ 	.short	0x0000
        /*0014*/ 	.byte	0x00, 0xf0, 0x61, 0x10


	//----- nvinfo : EIATTR_SPARSE_MMA_MASK
	.align		4
.L_434:
        /*0018*/ 	.byte	0x03, 0x50
        /*001a*/ 	.short	0x0000


	//----- nvinfo : EIATTR_MAXREG_COUNT
	.align		4
        /*001c*/ 	.byte	0x03, 0x1b
        /*001e*/ 	.short	0x00ff


	//----- nvinfo : EIATTR_MERCURY_ISA_VERSION
	.align		4
        /*0020*/ 	.byte	0x03, 0x5f
        /*0022*/ 	.short	0x0101


	//----- nvinfo : EIATTR_EXIT_INSTR_OFFSETS
	.align		4
        /*0024*/ 	.byte	0x04, 0x1c
        /*0026*/ 	.short	(.L_436 - .L_435)


	//   ....[0]....
.L_435:
        /*0028*/ 	.word	0x00000010


	//----- nvinfo : EIATTR_MAX_THREADS
	.align		4
.L_436:
        /*002c*/ 	.byte	0x04, 0x05
        /*002e*/ 	.short	(.L_438 - .L_437)
.L_437:
        /*0030*/ 	.word	0x00000100
        /*0034*/ 	.word	0x00000001
        /*0038*/ 	.word	0x00000001


	//----- nvinfo : EIATTR_CBANK_PARAM_SIZE
	.align		4
.L_438:
        /*003c*/ 	.byte	0x03, 0x19
        /*003e*/ 	.short	0x0418


	//----- nvinfo : EIATTR_PARAM_CBANK
	.align		4
        /*0040*/ 	.byte	0x04, 0x0a
        /*0042*/ 	.short	(.L_440 - .L_439)
	.align		4
.L_439:
        /*0044*/ 	.word	index@(.nv.constant0._ZN7cutlass13device_kernelIN5flash19enable_sm80_to_sm89INS1_16FlashAttnFwdSm80INS1_25CollectiveMainloopFwdSm80ILi8ELi2ELb0EN4cute5tupleIJNS5_1CILi128EEENS7_ILi64EEENS7_ILi192EEEEEELi192ENS_6half_tEfNS_4arch4Sm80ELb1ELb0ELb1ELb1ELb0ELb1ELb1ELb0EEENS1_21CollectiveEpilogueFwdINS6_IJS8_SA_S9_EEENS6_IJNS7_ILi1EEESI_SI_EEESC_SE_Li256ELb1ELb1ELb0ELb0EEENS1_19SingleTileSchedulerILb1ELb0ELb1ELi128EEEEEEEEEvNT_6ParamsE)
        /*0048*/ 	.short	0x0210
        /*004a*/ 	.short	0x0418


	//----- nvinfo : EIATTR_SW_WAR
	.align		4
.L_440:
        /*004c*/ 	.byte	0x04, 0x36
        /*004e*/ 	.short	(.L_442 - .L_441)
.L_441:
        /*0050*/ 	.word	0x00000008
.L_442:


//--------------------- .nv.info._ZN7cutlass13device_kernelIN5flash19enable_sm80_to_sm89INS1_16FlashAttnFwdSm80INS1_25CollectiveMainloopFwdSm80ILi8ELi1ELb1EN4cute5tupleIJNS5_1CILi128EEENS7_ILi96EEENS7_ILi192EEEEEELi192ENS_6half_tEfNS_4arch4Sm80ELb0ELb0ELb0ELb0ELb0ELb0ELb1ELb0EEENS1_21CollectiveEpilogueFwdINS6_IJS8_SA_S9_EEENS6_IJNS7_ILi1EEESI_SI_EEESC_SE_Li256ELb0ELb1ELb0ELb0EEENS1_19SingleTileSchedulerILb0ELb0ELb1ELi128EEEEEEEEEvNT_6ParamsE --------------------------
	.section	.nv.info._ZN7cutlass13device_kernelIN5flash19enable_sm80_to_sm89INS1_16FlashAttnFwdSm80INS1_25CollectiveMainloopFwdSm80ILi8ELi1ELb1EN4cute5tupleIJNS5_1CILi128EEENS7_ILi96EEENS7_ILi192EEEEEELi192ENS_6half_tEfNS_4arch4Sm80ELb0ELb0ELb0ELb0ELb0ELb0ELb1ELb0EEENS1_21CollectiveEpilogueFwdINS6_IJS8_SA_S9_EEENS6_IJNS7_ILi1EEESI_SI_EEESC_SE_Li256ELb0ELb1ELb0ELb0EEENS1_19SingleTileSchedulerILb0ELb0ELb1ELi128EEEEEEEEEvNT_6ParamsE,"",@"SHT_CUDA_INFO"
	.sectionflags	@""
	.align	4


	//----- nvinfo : EIATTR_CUDA_API_VERSION
	.align		4
        /*0000*/ 	.byte	0x04, 0x37
        /*0002*/ 	.short	(.L_444 - .L_443)
.L_443:
        /*0004*/ 	.word	0x00000082


	//----- nvinfo : EIATTR_KPARAM_INFO
	.align		4
.L_444:
        /*0008*/ 	.byte	0x04, 0x17
        /*000a*/ 	.short	(.L_446 - .L_445)
.L_445:
        /*000c*/ 	.word	0x00000000
        /*0010*/ 	.short	0x0000
        /*0012*/ 	.short	0x0000
        /*0014*/ 	.byte	0x00, 0xf0, 0x61, 0x10


	//----- nvinfo : EIATTR_SPARSE_MMA_MASK
	.align		4
.L_446:
        /*0018*/ 	.byte	0x03, 0x50
        /*001a*/ 	.short	0x0000


	//----- nvinfo : EIATTR_MAXREG_COUNT
	.align		4
        /*001c*/ 	.byte	0x03, 0x1b
        /*001e*/ 	.short	0x00ff


	//----- nvinfo : EIATTR_MERCURY_ISA_VERSION
	.align		4
        /*0020*/ 	.byte	0x03, 0x5f
        /*0022*/ 	.short	0x0101


	//----- nvinfo : EIATTR_EXIT_INSTR_OFFSETS
	.align		4
        /*0024*/ 	.byte	0x04, 0x1c
        /*0026*/ 	.short	(.L_448 - .L_447)


	//   ....[0]....
.L_447:
        /*0028*/ 	.word	0x00000010


	//----- nvinfo : EIATTR_MAX_THREADS
	.align		4
.L_448:
        /*002c*/ 	.byte	0x04, 0x05
        /*002e*/ 	.short	(.L_450 - .L_449)
.L_449:
        /*0030*/ 	.word	0x00000100
        /*0034*/ 	.word	0x00000001
        /*0038*/ 	.word	0x00000001


	//----- nvinfo : EIATTR_CBANK_PARAM_SIZE
	.align		4
.L_450:
        /*003c*/ 	.byte	0x03, 0x19
        /*003e*/ 	.short	0x0418


	//----- nvinfo : EIATTR_PARAM_CBANK
	.align		4
        /*0040*/ 	.byte	0x04, 0x0a
        /*0042*/ 	.short	(.L_452 - .L_451)
	.align		4
.L_451:
        /*0044*/ 	.word	index@(.nv.constant0._ZN7cutlass13device_kernelIN5flash19enable_sm80_to_sm89INS1_16FlashAttnFwdSm80INS1_25CollectiveMainloopFwdSm80ILi8ELi1ELb1EN4cute5tupleIJNS5_1CILi128EEENS7_ILi96EEENS7_ILi192EEEEEELi192ENS_6half_tEfNS_4arch4Sm80ELb0ELb0ELb0ELb0ELb0ELb0ELb1ELb0EEENS1_21CollectiveEpilogueFwdINS6_IJS8_SA_S9_EEENS6_IJNS7_ILi1EEESI_SI_EEESC_SE_Li256ELb0ELb1ELb0ELb0EEENS1_19SingleTileSchedulerILb0ELb0ELb1ELi128EEEEEEEEEvNT_6ParamsE)
        /*0048*/ 	.short	0x0210
        /*004a*/ 	.short	0x0418


	//----- nvinfo : EIATTR_SW_WAR
	.align		4
.L_452:
        /*004c*/ 	.byte	0x04, 0x36
        /*004e*/ 	.short	(.L_454 - .L_453)
.L_453:
        /*0050*/ 	.word	0x00000008
.L_454:


//--------------------- .nv.info._ZN7cutlass13device_kernelIN5flash19enable_sm80_to_sm89INS1_16FlashAttnFwdSm80INS1_25CollectiveMainloopFwdSm80ILi8ELi1ELb1EN4cute5tupleIJNS5_1CILi128EEENS7_ILi96EEENS7_ILi192EEEEEELi192ENS_6half_tEfNS_4arch4Sm80ELb0ELb0ELb0ELb1ELb0ELb0ELb1ELb0EEENS1_21CollectiveEpilogueFwdINS6_IJS8_SA_S9_EEENS6_IJNS7_ILi1EEESI_SI_EEESC_SE_Li256ELb1ELb1ELb0ELb0EEENS1_19SingleTileSchedulerILb1ELb0ELb1ELi128EEEEEEEEEvNT_6ParamsE --------------------------
	.section	.nv.info._ZN7cutlass13device_kernelIN5flash19enable_sm80_to_sm89INS1_16FlashAttnFwdSm80INS1_25CollectiveMainloopFwdSm80ILi8ELi1ELb1EN4cute5tupleIJNS5_1CILi128EEENS7_ILi96EEENS7_ILi192EEEEEELi192ENS_6half_tEfNS_4arch4Sm80ELb0ELb0ELb0ELb1ELb0ELb0ELb1ELb0EEENS1_21CollectiveEpilogueFwdINS6_IJS8_SA_S9_EEENS6_IJNS7_ILi1EEESI_SI_EEESC_SE_Li256ELb1ELb1ELb0ELb0EEENS1_19SingleTileSchedulerILb1ELb0ELb1ELi128EEEEEEEEEvNT_6ParamsE,"",@"SHT_CUDA_INFO"
	.sectionflags	@""
	.align	4


	//----- nvinfo : EIATTR_CUDA_API_VERSION
	.align		4
        /*0000*/ 	.byte	0x04, 0x37
        /*0002*/ 	.short	(.L_456 - .L_455)
.L_455:
        /*0004*/ 	.word	0x00000082


	//----- nvinfo : EIATTR_KPARAM_INFO
	.align		4
.L_456:
        /*0008*/ 	.byte	0x04, 0x17
        /*000a*/ 	.short	(.L_458 - .L_457)
.L_457:
        /*000c*/ 	.word	0x00000000
        /*0010*/ 	.short	0x0000
        /*0012*/ 	.short	0x0000
        /*0014*/ 	.byte	0x00, 0xf0, 0x61, 0x10


	//----- nvinfo : EIATTR_SPARSE_MMA_MASK
	.align		4
.L_458:
        /*0018*/ 	.byte	0x03, 0x50
        /*001a*/ 	.short	0x0000


	//----- nvinfo : EIATTR_MAXREG_COUNT
	.align		4
        /*001c*/ 	.byte	0x03, 0x1b
        /*001e*/ 	.short	0x00ff


	//----- nvinfo : EIATTR_MERCURY_ISA_VERSION
	.align		4
        /*0020*/ 	.byte	0x03, 0x5f
        /*0022*/ 	.short	0x0101


	//----- nvinfo : EIATTR_EXIT_INSTR_OFFSETS
	.align		4
        /*0024*/ 	.byte	0x04, 0x1c
        /*0026*/ 	.short	(.L_460 - .L_459)


	//   ....[0]....
.L_459:
        /*0028*/ 	.word	0x00000010


	//----- nvinfo : EIATTR_MAX_THREADS
	.align		4
.L_460:
        /*002c*/ 	.byte	0x04, 0x05
        /*002e*/ 	.short	(.L_462 - .L_461)
.L_461:
        /*0030*/ 	.word	0x00000100
        /*0034*/ 	.word	0x00000001
        /*0038*/ 	.word	0x00000001


	//----- nvinfo : EIATTR_CBANK_PARAM_SIZE
	.align		4
.L_462:
        /*003c*/ 	.byte	0x03, 0x19
        /*003e*/ 	.short	0x0418


	//----- nvinfo : EIATTR_PARAM_CBANK
	.align		4
        /*0040*/ 	.byte	0x04, 0x0a
        /*0042*/ 	.short	(.L_464 - .L_463)
	.align		4
.L_463:
        /*0044*/ 	.word	index@(.nv.constant0._ZN7cutlass13device_kernelIN5flash19enable_sm80_to_sm89INS1_16FlashAttnFwdSm80INS1_25CollectiveMainloopFwdSm80ILi8ELi1ELb1EN4cute5tupleIJNS5_1CILi128EEENS7_ILi96EEENS7_ILi192EEEEEELi192ENS_6half_tEfNS_4arch4Sm80ELb0ELb0ELb0ELb1ELb0ELb0ELb1ELb0EEENS1_21CollectiveEpilogueFwdINS6_IJS8_SA_S9_EEENS6_IJNS7_ILi1EEESI_SI_EEESC_SE_Li256ELb1ELb1ELb0ELb0EEENS1_19SingleTileSchedulerILb1ELb0ELb1ELi128EEEEEEEEEvNT_6ParamsE)
        /*0048*/ 	.short	0x0210
        /*004a*/ 	.short	0x0418


	//----- nvinfo : EIATTR_SW_WAR
	.align		4
.L_464:
        /*004c*/ 	.byte	0x04, 0x36
        /*004e*/ 	.short	(.L_466 - .L_465)
.L_465:
        /*0050*/ 	.word	0x00000008
.L_466:


//--------------------- .nv.info._ZN7cutlass13device_kernelIN5flash19enable_sm80_to_sm89INS1_16FlashAttnFwdSm80INS1_25CollectiveMainloopFwdSm80ILi8ELi1ELb0EN4cute5tupleIJNS5_1CILi128EEENS7_ILi64EEENS7_ILi192EEEEEELi192ENS_6half_tEfNS_4arch4Sm80ELb0ELb0ELb0ELb1ELb0ELb1ELb1ELb0EEENS1_21CollectiveEpilogueFwdINS6_IJS8_SA_S9_EEENS6_IJNS7_ILi1EEESI_SI_EEESC_SE_Li256ELb1ELb1ELb0ELb0EEENS1_19SingleTileSchedulerILb1ELb0ELb1ELi128EEEEEEEEEvNT_6ParamsE --------------------------
	.section	.nv.info._ZN7cutlass13device_kernelIN5flash19enable_sm80_to_sm89INS1_16FlashAttnFwdSm80INS1_25CollectiveMainloopFwdSm80ILi8ELi1ELb0EN4cute5tupleIJNS5_1CILi128EEENS7_ILi64EEENS7_ILi192EEEEEELi192ENS_6half_tEfNS_4arch4Sm80ELb0ELb0ELb0ELb1ELb0ELb1ELb1ELb0EEENS1_21CollectiveEpilogueFwdINS6_IJS8_SA_S9_EEENS6_IJNS7_ILi1EEESI_SI_EEESC_SE_Li256ELb1ELb1ELb0ELb0EEENS1_19SingleTileSchedulerILb1ELb0ELb1ELi128EEEEEEEEEvNT_6ParamsE,"",@"SHT_CUDA_INFO"
	.sectionflags	@""
	.align	4


	//----- nvinfo : EIATTR_CUDA_API_VERSION
	.align		4
        /*0000*/ 	.byte	0x04, 0x37
        /*0002*/ 	.short	(.L_468 - .L_467)
.L_467:
        /*0004*/ 	.word	0x00000082


	//----- nvinfo : EIATTR_KPARAM_INFO
	.align		4
.L_468:
        /*0008*/ 	.byte	0x04, 0x17
        /*000a*/ 	.short	(.L_470 - .L_469)
.L_469:
        /*000c*/ 	.word	0x00000000
        /*0010*/ 	.short	0x0000
        /*0012*/ 	.short	0x0000
        /*0014*/ 	.byte	0x00, 0xf0, 0x61, 0x10


	//----- nvinfo : EIATTR_SPARSE_MMA_MASK
	.align		4
.L_470:
        /*0018*/ 	.byte	0x03, 0x50
        /*001a*/ 	.short	0x0000


	//----- nvinfo : EIATTR_MAXREG_COUNT
	.align		4
        /*001c*/ 	.byte	0x03, 0x1b
        /*001e*/ 	.short	0x00ff


	//----- nvinfo : EIATTR_MERCURY_ISA_VERSION
	.align		4
        /*0020*/ 	.byte	0x03, 0x5f
        /*0022*/ 	.short	0x0101


	//----- nvinfo : EIATTR_EXIT_INSTR_OFFSETS
	.align		4
        /*0024*/ 	.byte	0x04, 0x1c
        /*0026*/ 	.short	(.L_472 - .L_471)


	//   ....[0]....
.L_471:
        /*0028*/ 	.word	0x00000010


	//----- nvinfo : EIATTR_MAX_THREADS
	.align		4
.L_472:
        /*002c*/ 	.byte	0x04, 0x05
        /*002e*/ 	.short	(.L_474 - .L_473)
.L_473:
        /*0030*/ 	.word	0x00000100
        /*0034*/ 	.word	0x00000001
        /*0038*/ 	.word	0x00000001


	//----- nvinfo : EIATTR_CBANK_PARAM_SIZE
	.align		4
.L_474:
        /*003c*/ 	.byte	0x03, 0x19
        /*003e*/ 	.short	0x0418


	//----- nvinfo : EIATTR_PARAM_CBANK
	.align		4
        /*0040*/ 	.byte	0x04, 0x0a
        /*0042*/ 	.short	(.L_476 - .L_475)
	.align		4
.L_475:
        /*0044*/ 	.word	index@(.nv.constant0._ZN7cutlass13device_kernelIN5flash19enable_sm80_to_sm89INS1_16FlashAttnFwdSm80INS1_25CollectiveMainloopFwdSm80ILi8ELi1ELb0EN4cute5tupleIJNS5_1CILi128EEENS7_ILi64EEENS7_ILi192EEEEEELi192ENS_6half_tEfNS_4arch4Sm80ELb0ELb0ELb0ELb1ELb0ELb1ELb1ELb0EEENS1_21CollectiveEpilogueFwdINS6_IJS8_SA_S9_EEENS6_IJNS7_ILi1EEESI_SI_EEESC_SE_Li256ELb1ELb1ELb0ELb0EEENS1_19SingleTileSchedulerILb1ELb0ELb1ELi128EEEEEEEEEvNT_6ParamsE)
        /*0048*/ 	.short	0x0210
        /*004a*/ 	.short	0x0418


	//----- nvinfo : EIATTR_SW_WAR
	.align		4
.L_476:
        /*004c*/ 	.byte	0x04, 0x36
        /*004e*/ 	.short	(.L_478 - .L_477)
.L_477:
        /*0050*/ 	.word	0x00000008
.L_478:


//--------------------- .nv.info._ZN7cutlass13device_kernelIN5flash19enable_sm80_to_sm89INS1_16FlashAttnFwdSm80INS1_25CollectiveMainloopFwdSm80ILi8ELi1ELb0EN4cute5tupleIJNS5_1CILi128EEENS7_ILi64EEENS7_ILi192EEEEEELi192ENS_6half_tEfNS_4arch4Sm80ELb0ELb1ELb0ELb0ELb0ELb0ELb1ELb0EEENS1_21CollectiveEpilogueFwdINS6_IJS8_SA_S9_EEENS6_IJNS7_ILi1EEESI_SI_EEESC_SE_Li256ELb0ELb1ELb0ELb0EEENS1_19SingleTileSchedulerILb0ELb0ELb1ELi128EEEEEEEEEvNT_6ParamsE --------------------------
	.section	.nv.info._ZN7cutlass13device_kernelIN5flash19enable_sm80_to_sm89INS1_16FlashAttnFwdSm80INS1_25CollectiveMainloopFwdSm80ILi8ELi1ELb0EN4cute5tupleIJNS5_1CILi128EEENS7_ILi64EEENS7_ILi192EEEEEELi192ENS_6half_tEfNS_4arch4Sm80ELb0ELb1ELb0ELb0ELb0ELb0ELb1ELb0EEENS1_21CollectiveEpilogueFwdINS6_IJS8_SA_S9_EEENS6_IJNS7_ILi1EEESI_SI_EEESC_SE_Li256ELb0ELb1ELb0ELb0EEENS1_19SingleTileSchedulerILb0ELb0ELb1ELi128EEEEEEEEEvNT_6ParamsE,"",@"SHT_CUDA_INFO"
	.sectionflags	@""
	.align	4


	//----- nvinfo : EIATTR_CUDA_API_VERSION
	.align		4
        /*0000*/ 	.byte	0x04, 0x37
        /*0002*/ 	.short	(.L_480 - .L_479)
.L_479:
        /*0004*/ 	.word	0x00000082


	//----- nvinfo : EIATTR_KPARAM_INFO
	.align		4
.L_480:
        /*0008*/ 	.byte	0x04, 0x17
        /*000a*/ 	.short	(.L_482 - .L_481)
.L_481:
        /*000c*/ 	.word	0x00000000
        /*0010*/ 	.short	0x0000
        /*0012*/ 	.short	0x0000
        /*0014*/ 	.byte	0x00, 0xf0, 0x61, 0x10


	//----- nvinfo : EIATTR_SPARSE_MMA_MASK
	.align		4
.L_482:
        /*0018*/ 	.byte	0x03, 0x50
        /*001a*/ 	.short	0x0000


	//----- nvinfo : EIATTR_MAXREG_COUNT
	.align		4
        /*001c*/ 	.byte	0x03, 0x1b
        /*001e*/ 	.short	0x00ff


	//----- nvinfo : EIATTR_MERCURY_ISA_VERSION
	.align		4
        /*0020*/ 	.byte	0x03, 0x5f
        /*0022*/ 	.short	0x0101


	//----- nvinfo : EIATTR_EXIT_INSTR_OFFSETS
	.align		4
        /*0024*/ 	.byte	0x04, 0x1c
        /*0026*/ 	.short	(.L_484 - .L_483)


	//   ....[0]....
.L_483:
        /*0028*/ 	.word	0x00000010


	//----- nvinfo : EIATTR_MAX_THREADS
	.align		4
.L_484:
        /*002c*/ 	.byte	0x04, 0x05
        /*002e*/ 	.short	(.L_486 - .L_485)
.L_485:
        /*0030*/ 	.word	0x00000100
        /*0034*/ 	.word	0x00000001
        /*0038*/ 	.word	0x00000001


	//----- nvinfo : EIATTR_CBANK_PARAM_SIZE
	.align		4
.L_486:
        /*003c*/ 	.byte	0x03, 0x19
        /*003e*/ 	.short	0x0418


	//----- nvinfo : EIATTR_PARAM_CBANK
	.align		4
        /*0040*/ 	.byte	0x04, 0x0a
        /*0042*/ 	.short	(.L_488 - .L_487)
	.align		4
.L_487:
        /*0044*/ 	.word	index@(.nv.constant0._ZN7cutlass13device_kernelIN5flash19enable_sm80_to_sm89INS1_16FlashAttnFwdSm80INS1_25CollectiveMainloopFwdSm80ILi8ELi1ELb0EN4cute5tupleIJNS5_1CILi128EEENS7_ILi64EEENS7_ILi192EEEEEELi192ENS_6half_tEfNS_4arch4Sm80ELb0ELb1ELb0ELb0ELb0ELb0ELb1ELb0EEENS1_21CollectiveEpilogueFwdINS6_IJS8_SA_S9_EEENS6_IJNS7_ILi1EEESI_SI_EEESC_SE_Li256ELb0ELb1ELb0ELb0EEENS1_19SingleTileSchedulerILb0ELb0ELb1ELi128EEEEEEEEEvNT_6ParamsE)
        /*0048*/ 	.short	0x0210
        /*004a*/ 	.short	0x0418


	//----- nvinfo : EIATTR_SW_WAR
	.align		4
.L_488:
        /*004c*/ 	.byte	0x04, 0x36
        /*004e*/ 	.short	(.L_490 - .L_489)
.L_489:
        /*0050*/ 	.word	0x00000008
.L_490:


//--------------------- .nv.info._ZN7cutlass13device_kernelIN5flash19enable_sm80_to_sm89INS1_16FlashAttnFwdSm80INS1_25CollectiveMainloopFwdSm80ILi8ELi1ELb0EN4cute5tupleIJNS5_1CILi128EEENS7_ILi64EEENS7_ILi192EEEEEELi192ENS_6half_tEfNS_4arch4Sm80ELb0ELb1ELb0ELb1ELb0ELb0ELb1ELb0EEENS1_21CollectiveEpilogueFwdINS6_IJS8_SA_S9_EEENS6_IJNS7_ILi1EEESI_SI_EEESC_SE_Li256ELb1ELb1ELb0ELb0EEENS1_19SingleTileSchedulerILb1ELb0ELb1ELi128EEEEEEEEEvNT_6ParamsE --------------------------
	.section	.nv.info._ZN7cutlass13device_kernelIN5flash19enable_sm80_to_sm89INS1_16FlashAttnFwdSm80INS1_25CollectiveMainloopFwdSm80ILi8ELi1ELb0EN4cute5tupleIJNS5_1CILi128EEENS7_ILi64EEENS7_ILi192EEEEEELi192ENS_6half_tEfNS_4arch4Sm80ELb0ELb1ELb0ELb1ELb0ELb0ELb1ELb0EEENS1_21CollectiveEpilogueFwdINS6_IJS8_SA_S9_EEENS6_IJNS7_ILi1EEESI_SI_EEESC_SE_Li256ELb1ELb1ELb0ELb0EEENS1_19SingleTileSchedulerILb1ELb0ELb1ELi128EEEEEEEEEvNT_6ParamsE,"",@"SHT_CUDA_INFO"
	.sectionflags	@""
	.align	4


	//----- nvinfo : EIATTR_CUDA_API_VERSION
	.align		4
        /*0000*/ 	.byte	0x04, 0x37
        /*0002*/ 	.short	(.L_492 - .L_491)
.L_491:
        /*0004*/ 	.word	0x00000082


	//----- nvinfo : EIATTR_KPARAM_INFO
	.align		4
.L_492:
        /*0008*/ 	.byte	0x04, 0x17
        /*000a*/ 	.short	(.L_494 - .L_493)
.L_493:
        /*000c*/ 	.word	0x00000000
        /*0010*/ 	.short	0x0000
        /*0012*/ 	.short	0x0000
        /*0014*/ 	.byte	0x00, 0xf0, 0x61, 0x10


	//----- nvinfo : EIATTR_SPARSE_MMA_MASK
	.align		4
.L_494:
        /*0018*/ 	.byte	0x03, 0x50
        /*001a*/ 	.short	0x0000


	//----- nvinfo : EIATTR_MAXREG_COUNT
	.align		4
        /*001c*/ 	.byte	0x03, 0x1b
        /*001e*/ 	.short	0x00ff


	//----- nvinfo : EIATTR_MERCURY_ISA_VERSION
	.align		4
        /*0020*/ 	.byte	0x03, 0x5f
        /*0022*/ 	.short	0x0101


	//----- nvinfo : EIATTR_EXIT_INSTR_OFFSETS
	.align		4
        /*0024*/ 	.byte	0x04, 0x1c
        /*0026*/ 	.short	(.L_496 - .L_495)


	//   ....[0]....
.L_495:
        /*0028*/ 	.word	0x00000010


	//----- nvinfo : EIATTR_MAX_THREADS
	.align		4
.L_496:
        /*002c*/ 	.byte	0x04, 0x05
        /*002e*/ 	.short	(.L_498 - .L_497)
.L_497:
        /*0030*/ 	.word	0x00000100
        /*0034*/ 	.word	0x00000001
        /*0038*/ 	.word	0x00000001


	//----- nvinfo : EIATTR_CBANK_PARAM_SIZE
	.align		4
.L_498:
        /*003c*/ 	.byte	0x03, 0x19
        /*003e*/ 	.short	0x0418


	//----- nvinfo : EIATTR_PARAM_CBANK
	.align		4
        /*0040*/ 	.byte	0x04, 0x0a
        /*0042*/ 	.short	(.L_500 - .L_499)
	.align		4
.L_499:
        /*0044*/ 	.word	index@(.nv.constant0._ZN7cutlass13device_kernelIN5flash19enable_sm80_to_sm89INS1_16FlashAttnFwdSm80INS1_25CollectiveMainloopFwdSm80ILi8ELi1ELb0EN4cute5tupleIJNS5_1CILi128EEENS7_ILi64EEENS7_ILi192EEEEEELi192ENS_6half_tEfNS_4arch4Sm80ELb0ELb1ELb0ELb1ELb0ELb0ELb1ELb0EEENS1_21CollectiveEpilogueFwdINS6_IJS8_SA_S9_EEENS6_IJNS7_ILi1EEESI_SI_EEESC_SE_Li256ELb1ELb1ELb0ELb0EEENS1_19SingleTileSchedulerILb1ELb0ELb1ELi128EEEEEEEEEvNT_6ParamsE)
        /*0048*/ 	.short	0x0210
        /*004a*/ 	.short	0x0418


	//----- nvinfo : EIATTR_SW_WAR
	.align		4
.L_500:
        /*004c*/ 	.byte	0x04, 0x36
        /*004e*/ 	.short	(.L_502 - .L_501)
.L_501:
        /*0050*/ 	.word	0x00000008
.L_502:


//--------------------- .nv.info._ZN7cutlass13device_kernelIN5flash19enable_sm80_to_sm89INS1_16FlashAttnFwdSm80INS1_25CollectiveMainloopFwdSm80ILi8ELi1ELb0EN4cute5tupleIJNS5_1CILi128EEENS7_ILi64EEENS7_ILi192EEEEEELi192ENS_6half_tEfNS_4arch4Sm80ELb0ELb1ELb0ELb1ELb0ELb1ELb1ELb0EEENS1_21CollectiveEpilogueFwdINS6_IJS8_SA_S9_EEENS6_IJNS7_ILi1EEESI_SI_EEESC_SE_Li256ELb1ELb1ELb0ELb0EEENS1_19SingleTileSchedulerILb1ELb0ELb1ELi128EEEEEEEEEvNT_6ParamsE --------------------------
	.section	.nv.info._ZN7cutlass13device_kernelIN5flash19enable_sm80_to_sm89INS1_16FlashAttnFwdSm80INS1_25CollectiveMainloopFwdSm80ILi8ELi1ELb0EN4cute5tupleIJNS5_1CILi128EEENS7_ILi64EEENS7_ILi192EEEEEELi192ENS_6half_tEfNS_4arch4Sm80ELb0ELb1ELb0ELb1ELb0ELb1ELb1ELb0EEENS1_21CollectiveEpilogueFwdINS6_IJS8_SA_S9_EEENS6_IJNS7_ILi1EEESI_SI_EEESC_SE_Li256ELb1ELb1ELb0ELb0EEENS1_19SingleTileSchedulerILb1ELb0ELb1ELi128EEEEEEEEEvNT_6ParamsE,"",@"SHT_CUDA_INFO"
	.sectionflags	@""
	.align	4


	//----- nvinfo : EIATTR_CUDA_API_VERSION
	.align		4
        /*0000*/ 	.byte	0x04, 0x37
        /*0002*/ 	.short	(.L_504 - .L_503)
.L_503:
        /*0004*/ 	.word	0x00000082


	//----- nvinfo : EIATTR_KPARAM_INFO
	.align		4
.L_504:
        /*0008*/ 	.byte	0x04, 0x17
        /*000a*/ 	.short	(.L_506 - .L_505)
.L_505:
        /*000c*/ 	.word	0x00000000
        /*0010*/ 	.short	0x0000
        /*0012*/ 	.short	0x0000
        /*0014*/ 	.byte	0x00, 0xf0, 0x61, 0x10


	//----- nvinfo : EIATTR_SPARSE_MMA_MASK
	.align		4
.L_506:
        /*0018*/ 	.byte	0x03, 0x50
        /*001a*/ 	.short	0x0000


	//----- nvinfo : EIATTR_MAXREG_COUNT
	.align		4
        /*001c*/ 	.byte	0x03, 0x1b
        /*001e*/ 	.short	0x00ff


	//----- nvinfo : EIATTR_MERCURY_ISA_VERSION
	.align		4
        /*0020*/ 	.byte	0x03, 0x5f
        /*0022*/ 	.short	0x0101


	//----- nvinfo : EIATTR_EXIT_INSTR_OFFSETS
	.align		4
        /*0024*/ 	.byte	0x04, 0x1c
        /*0026*/ 	.short	(.L_508 - .L_507)


	//   ....[0]....
.L_507:
        /*0028*/ 	.word	0x00000010


	//----- nvinfo : EIATTR_MAX_THREADS
	.align		4
.L_508:
        /*002c*/ 	.byte	0x04, 0x05
        /*002e*/ 	.short	(.L_510 - .L_509)
.L_509:
        /*0030*/ 	.word	0x00000100
        /*0034*/ 	.word	0x00000001
        /*0038*/ 	.word	0x00000001


	//----- nvinfo : EIATTR_CBANK_PARAM_SIZE
	.align		4
.L_510:
        /*003c*/ 	.byte	0x03, 0x19
        /*003e*/ 	.short	0x0418


	//----- nvinfo : EIATTR_PARAM_CBANK
	.align		4
        /*0040*/ 	.byte	0x04, 0x0a
        /*0042*/ 	.short	(.L_512 - .L_511)
	.align		4
.L_511:
        /*0044*/ 	.word	index@(.nv.constant0._ZN7cutlass13device_kernelIN5flash19enable_sm80_to_sm89INS1_16FlashAttnFwdSm80INS1_25CollectiveMainloopFwdSm80ILi8ELi1ELb0EN4cute5tupleIJNS5_1CILi128EEENS7_ILi64EEENS7_ILi192EEEEEELi192ENS_6half_tEfNS_4arch4Sm80ELb0ELb1ELb0ELb1ELb0ELb1ELb1ELb0EEENS1_21CollectiveEpilogueFwdINS6_IJS8_SA_S9_EEENS6_IJNS7_ILi1EEESI_SI_EEESC_SE_Li256ELb1ELb1ELb0ELb0EEENS1_19SingleTileSchedulerILb1ELb0ELb1ELi128EEEEEEEEEvNT_6ParamsE)
        /*0048*/ 	.short	0x0210
        /*004a*/ 	.short	0x0418


	//----- nvinfo : EIATTR_SW_WAR
	.align		4
.L_512:
        /*004c*/ 	.byte	0x04, 0x36
        /*004e*/ 	.short	(.L_514 - .L_513)
.L_513:
        /*0050*/ 	.word	0x00000008
.L_514:


//--------------------- .nv.info._ZN7cutlass13device_kernelIN5flash19enable_sm80_to_sm89INS1_16FlashAttnFwdSm80INS1_25CollectiveMainloopFwdSm80ILi8ELi1ELb1EN4cute5tupleIJNS5_1CILi128EEENS7_ILi96EEENS7_ILi192EEEEEELi192ENS_6half_tEfNS_4arch4Sm80ELb1ELb0ELb0ELb0ELb0ELb0ELb1ELb0EEENS1_21CollectiveEpilogueFwdINS6_IJS8_SA_S9_EEENS6_IJNS7_ILi1EEESI_SI_EEESC_SE_Li256ELb0ELb1ELb0ELb0EEENS1_30DynamicPersistentTileSchedulerILi256ELi256ELb0ELb1ELb0EEEEEEEEEvNT_6ParamsE --------------------------
	.section	.nv.info._ZN7cutlass13device_kernelIN5flash19enable_sm80_to_sm89INS1_16FlashAttnFwdSm80INS1_25CollectiveMainloopFwdSm80ILi8ELi1ELb1EN4cute5tupleIJNS5_1CILi128EEENS7_ILi96EEENS7_ILi192EEEEEELi192ENS_6half_tEfNS_4arch4Sm80ELb1ELb0ELb0ELb0ELb0ELb0ELb1ELb0EEENS1_21CollectiveEpilogueFwdINS6_IJS8_SA_S9_EEENS6_IJNS7_ILi1EEESI_SI_EEESC_SE_Li256ELb0ELb1ELb0ELb0EEENS1_30DynamicPersistentTileSchedulerILi256ELi256ELb0ELb1ELb0EEEEEEEEEvNT_6ParamsE,"",@"SHT_CUDA_INFO"
	.sectionflags	@""
	.align	4


	//----- nvinfo : EIATTR_CUDA_API_VERSION
	.align		4
        /*0000*/ 	.byte	0x04, 0x37
        /*0002*/ 	.short	(.L_516 - .L_515)
.L_515:
        /*0004*/ 	.word	0x00000082


	//----- nvinfo : EIATTR_KPARAM_INFO
	.align		4
.L_516:
        /*0008*/ 	.byte	0x04, 0x17
        /*000a*/ 	.short	(.L_518 - .L_517)
.L_517:
        /*000c*/ 	.word	0x00000000
        /*0010*/ 	.short	0x0000
        /*0012*/ 	.short	0x0000
        /*0014*/ 	.byte	0x00, 0xf0, 0xa1, 0x10


	//----- nvinfo : EIATTR_SPARSE_MMA_MASK
	.align		4
.L_518:
        /*0018*/ 	.byte	0x03, 0x50
        /*001a*/ 	.short	0x0000


	//----- nvinfo : EIATTR_MAXREG_COUNT
	.align		4
        /*001c*/ 	.byte	0x03, 0x1b
        /*001e*/ 	.short	0x00ff


	//----- nvinfo : EIATTR_MERCURY_ISA_VERSION
	.align		4
        /*0020*/ 	.byte	0x03, 0x5f
        /*0022*/ 	.short	0x0101


	//----- nvinfo : EIATTR_EXIT_INSTR_OFFSETS
	.align		4
        /*0024*/ 	.byte	0x04, 0x1c
        /*0026*/ 	.short	(.L_520 - .L_519)


	//   ....[0]....
.L_519:
        /*0028*/ 	.word	0x00000010


	//----- nvinfo : EIATTR_MAX_THREADS
	.align		4
.L_520:
        /*002c*/ 	.byte	0x04, 0x05
        /*002e*/ 	.short	(.L_522 - .L_521)
.L_521:
        /*0030*/ 	.word	0x00000100
        /*0034*/ 	.word	0x00000001
        /*0038*/ 	.word	0x00000001


	//----- nvinfo : EIATTR_CBANK_PARAM_SIZE
	.align		4
.L_522:
        /*003c*/ 	.byte	0x03, 0x19
        /*003e*/ 	.short	0x0428


	//----- nvinfo : EIATTR_PARAM_CBANK
	.align		4
        /*0040*/ 	.byte	0x04, 0x0a
        /*0042*/ 	.short	(.L_524 - .L_523)
	.align		4
.L_523:
        /*0044*/ 	.word	index@(.nv.constant0._ZN7cutlass13device_kernelIN5flash19enable_sm80_to_sm89INS1_16FlashAttnFwdSm80INS1_25CollectiveMainloopFwdSm80ILi8ELi1ELb1EN4cute5tupleIJNS5_1CILi128EEENS7_ILi96EEENS7_ILi192EEEEEELi192ENS_6half_tEfNS_4arch4Sm80ELb1ELb0ELb0ELb0ELb0ELb0ELb1ELb0EEENS1_21CollectiveEpilogueFwdINS6_IJS8_SA_S9_EEENS6_IJNS7_ILi1EEESI_SI_EEESC_SE_Li256ELb0ELb1ELb0ELb0EEENS1_30DynamicPersistentTileSchedulerILi256ELi256ELb0ELb1ELb0EEEEEEEEEvNT_6ParamsE)
        /*0048*/ 	.short	0x0210
        /*004a*/ 	.short	0x0428


	//----- nvinfo : EIATTR_SW_WAR
	.align		4
.L_524:
        /*004c*/ 	.byte	0x04, 0x36
        /*004e*/ 	.short	(.L_526 - .L_525)
.L_525:
        /*0050*/ 	.word	0x00000008
.L_526:


//--------------------- .nv.info._ZN7cutlass13device_kernelIN5flash19enable_sm80_to_sm89INS1_16FlashAttnFwdSm80INS1_25CollectiveMainloopFwdSm80ILi8ELi1ELb1EN4cute5tupleIJNS5_1CILi128EEENS7_ILi96EEENS7_ILi192EEEEEELi192ENS_6half_tEfNS_4arch4Sm80ELb1ELb0ELb0ELb1ELb0ELb0ELb1ELb0EEENS1_21CollectiveEpilogueFwdINS6_IJS8_SA_S9_EEENS6_IJNS7_ILi1EEESI_SI_EEESC_SE_Li256ELb1ELb1ELb0ELb0EEENS1_19SingleTileSchedulerILb1ELb0ELb1ELi128EEEEEEEEEvNT_6ParamsE --------------------------
	.section	.nv.info._ZN7cutlass13device_kernelIN5flash19enable_sm80_to_sm89INS1_16FlashAttnFwdSm80INS1_25CollectiveMainloopFwdSm80ILi8ELi1ELb1EN4cute5tupleIJNS5_1CILi128EEENS7_ILi96EEENS7_ILi192EEEEEELi192ENS_6half_tEfNS_4arch4Sm80ELb1ELb0ELb0ELb1ELb0ELb0ELb1ELb0EEENS1_21CollectiveEpilogueFwdINS6_IJS8_SA_S9_EEENS6_IJNS7_ILi1EEESI_SI_EEESC_SE_Li256ELb1ELb1ELb0ELb0EEENS1_19SingleTileSchedulerILb1ELb0ELb1ELi128EEEEEEEEEvNT_6ParamsE,"",@"SHT_CUDA_INFO"
	.sectionflags	@""
	.align	4


	//----- nvinfo : EIATTR_CUDA_API_VERSION
	.align		4
        /*0000*/ 	.byte	0x04, 0x37
        /*0002*/ 	.short	(.L_528 - .L_527)
.L_527:
        /*0004*/ 	.word	0x00000082


	//----- nvinfo : EIATTR_KPARAM_INFO
	.align		4
.L_528:
        /*0008*/ 	.byte	0x04, 0x17
        /*000a*/ 	.short	(.L_530 - .L_529)
.L_529:
        /*000c*/ 	.word	0x00000000
        /*0010*/ 	.short	0x0000
        /*0012*/ 	.short	0x0000
        /*0014*/ 	.byte	0x00, 0xf0, 0x61, 0x10


	//----- nvinfo : EIATTR_SPARSE_MMA_MASK
	.align		4
.L_530:
        /*0018*/ 	.byte	0x03, 0x50
        /*001a*/ 	.short	0x0000


	//----- nvinfo : EIATTR_MAXREG_COUNT
	.align		4
        /*001c*/ 	.byte	0x03, 0x1b
        /*001e*/ 	.short	0x00ff


	//----- nvinfo : EIATTR_MERCURY_ISA_VERSION
	.align		4
        /*0020*/ 	.byte	0x03, 0x5f
        /*0022*/ 	.short	0x0101


	//----- nvinfo : EIATTR_EXIT_INSTR_OFFSETS
	.align		4
        /*0024*/ 	.byte	0x04, 0x1c
        /*0026*/ 	.short	(.L_532 - .L_531)


	//   ....[0]....
.L_531:
        /*0028*/ 	.word	0x00000010


	//----- nvinfo : EIATTR_MAX_THREADS
	.align		4
.L_532:
        /*002c*/ 	.byte	0x04, 0x05
        /*002e*/ 	.short	(.L_534 - .L_533)
.L_533:
        /*0030*/ 	.word	0x00000100
        /*0034*/ 	.word	0x00000001
        /*0038*/ 	.word	0x00000001


	//----- nvinfo : EIATTR_CBANK_PARAM_SIZE
	.align		4
.L_534:
        /*003c*/ 	.byte	0x03, 0x19
        /*003e*/ 	.short	0x0418


	//----- nvinfo : EIATTR_PARAM_CBANK
	.align		4
        /*0040*/ 	.byte	0x04, 0x0a
        /*0042*/ 	.short	(.L_536 - .L_535)
	.align		4
.L_535:
        /*0044*/ 	.word	index@(.nv.constant0._ZN7cutlass13device_kernelIN5flash19enable_sm80_to_sm89INS1_16FlashAttnFwdSm80INS1_25CollectiveMainloopFwdSm80ILi8ELi1ELb1EN4cute5tupleIJNS5_1CILi128EEENS7_ILi96EEENS7_ILi192EEEEEELi192ENS_6half_tEfNS_4arch4Sm80ELb1ELb0ELb0ELb1ELb0ELb0ELb1ELb0EEENS1_21CollectiveEpilogueFwdINS6_IJS8_SA_S9_EEENS6_IJNS7_ILi1EEESI_SI_EEESC_SE_Li256ELb1ELb1ELb0ELb0EEENS1_19SingleTileSchedulerILb1ELb0ELb1ELi128EEEEEEEEEvNT_6ParamsE)
        /*0048*/ 	.short	0x0210
        /*004a*/ 	.short	0x0418


	//----- nvinfo : EIATTR_SW_WAR
	.align		4
.L_536:
        /*004c*/ 	.byte	0x04, 0x36
        /*004e*/ 	.short	(.L_538 - .L_537)
.L_537:
        /*0050*/ 	.word	0x00000008
.L_538:


//--------------------- .nv.info._ZN7cutlass13device_kernelIN5flash19enable_sm80_to_sm89INS1_16FlashAttnFwdSm80INS1_25CollectiveMainloopFwdSm80ILi8ELi1ELb0EN4cute5tupleIJNS5_1CILi128EEENS7_ILi64EEENS7_ILi192EEEEEELi192ENS_6half_tEfNS_4arch4Sm80ELb1ELb0ELb0ELb1ELb0ELb1ELb1ELb0EEENS1_21CollectiveEpilogueFwdINS6_IJS8_SA_S9_EEENS6_IJNS7_ILi1EEESI_SI_EEESC_SE_Li256ELb1ELb1ELb0ELb0EEENS1_19SingleTileSchedulerILb1ELb0ELb1ELi128EEEEEEEEEvNT_6ParamsE --------------------------
	.section	.nv.info._ZN7cutlass13device_kernelIN5flash19enable_sm80_to_sm89INS1_16FlashAttnFwdSm80INS1_25CollectiveMainloopFwdSm80ILi8ELi1ELb0EN4cute5tupleIJNS5_1CILi128EEENS7_ILi64EEENS7_ILi192EEEEEELi192ENS_6half_tEfNS_4arch4Sm80ELb1ELb0ELb0ELb1ELb0ELb1ELb1ELb0EEENS1_21CollectiveEpilogueFwdINS6_IJS8_SA_S9_EEENS6_IJNS7_ILi1EEESI_SI_EEESC_SE_Li256ELb1ELb1ELb0ELb0EEENS1_19SingleTileSchedulerILb1ELb0ELb1ELi128EEEEEEEEEvNT_6ParamsE,"",@"SHT_CUDA_INFO"
	.sectionflags	@""
	.align	4


	//----- nvinfo : EIATTR_CUDA_API_VERSION
	.align		4
        /*0000*/ 	.byte	0x04, 0x37
        /*0002*/ 	.short	(.L_540 - .L_539)
.L_539:
        /*0004*/ 	.word	0x00000082


	//----- nvinfo : EIATTR_KPARAM_INFO
	.align		4
.L_540:
        /*0008*/ 	.byte	0x04, 0x17
        /*000a*/ 	.short	(.L_542 - .L_541)
.L_541:
        /*000c*/ 	.word	0x00000000
        /*0010*/ 	.short	0x0000
        /*0012*/ 	.short	0x0000
        /*0014*/ 	.byte	0x00, 0xf0, 0x61, 0x10


	//----- nvinfo : EIATTR_SPARSE_MMA_MASK
	.align		4
.L_542:
        /*0018*/ 	.byte	0x03, 0x50
        /*001a*/ 	.short	0x0000


	//----- nvinfo : EIATTR_MAXREG_COUNT
	.align		4
        /*001c*/ 	.byte	0x03, 0x1b
        /*001e*/ 	.short	0x00ff


	//----- nvinfo : EIATTR_MERCURY_ISA_VERSION
	.align		4
        /*0020*/ 	.byte	0x03, 0x5f
        /*0022*/ 	.short	0x0101


	//----- nvinfo : EIATTR_EXIT_INSTR_OFFSETS
	.align		4
        /*0024*/ 	.byte	0x04, 0x1c
        /*0026*/ 	.short	(.L_544 - .L_543)


	//   ....[0]....
.L_543:
        /*0028*/ 	.word	0x00000010


	//----- nvinfo : EIATTR_MAX_THREADS
	.align		4
.L_544:
        /*002c*/ 	.byte	0x04, 0x05
        /*002e*/ 	.short	(.L_546 - .L_545)
.L_545:
        /*0030*/ 	.word	0x00000100
        /*0034*/ 	.word	0x00000001
        /*0038*/ 	.word	0x00000001


	//----- nvinfo : EIATTR_CBANK_PARAM_SIZE
	.align		4
.L_546:
        /*003c*/ 	.byte	0x03, 0x19
        /*003e*/ 	.short	0x0418


	//----- nvinfo : EIATTR_PARAM_CBANK
	.align		4
        /*0040*/ 	.byte	0x04, 0x0a
        /*0042*/ 	.short	(.L_548 - .L_547)
	.align		4
.L_547:
        /*0044*/ 	.word	index@(.nv.constant0._ZN7cutlass13device_kernelIN5flash19enable_sm80_to_sm89INS1_16FlashAttnFwdSm80INS1_25CollectiveMainloopFwdSm80ILi8ELi1ELb0EN4cute5tupleIJNS5_1CILi128EEENS7_ILi64EEENS7_ILi192EEEEEELi192ENS_6half_tEfNS_4arch4Sm80ELb1ELb0ELb0ELb1ELb0ELb1ELb1ELb0EEENS1_21CollectiveEpilogueFwdINS6_IJS8_SA_S9_EEENS6_IJNS7_ILi1EEESI_SI_EEESC_SE_Li256ELb1ELb1ELb0ELb0EEENS1_19SingleTileSchedulerILb1ELb0ELb1ELi128EEEEEEEEEvNT_6ParamsE)
        /*0048*/ 	.short	0x0210
        /*004a*/ 	.short	0x0418


	//----- nvinfo : EIATTR_SW_WAR
	.align		4
.L_548:
        /*004c*/ 	.byte	0x04, 0x36
        /*004e*/ 	.short	(.L_550 - .L_549)
.L_549:
        /*0050*/ 	.word	0x00000008
.L_550:


//--------------------- .nv.info._ZN7cutlass13device_kernelIN5flash19enable_sm80_to_sm89INS1_16FlashAttnFwdSm80INS1_25CollectiveMainloopFwdSm80ILi8ELi2ELb1EN4cute5tupleIJNS5_1CILi128EEENS7_ILi96EEENS7_ILi192EEEEEELi192ENS_6half_tEfNS_4arch4Sm80ELb0ELb0ELb0ELb0ELb0ELb0ELb1ELb0EEENS1_21CollectiveEpilogueFwdINS6_IJS8_SA_S9_EEENS6_IJNS7_ILi1EEESI_SI_EEESC_SE_Li256ELb0ELb1ELb0ELb0EEENS1_19SingleTileSchedulerILb0ELb0ELb1ELi128EEEEEEEEEvNT_6ParamsE --------------------------
	.section	.nv.info._ZN7cutlass13device_kernelIN5flash19enable_sm80_to_sm89INS1_16FlashAttnFwdSm80INS1_25CollectiveMainloopFwdSm80ILi8ELi2ELb1EN4cute5tupleIJNS5_1CILi128EEENS7_ILi96EEENS7_ILi192EEEEEELi192ENS_6half_tEfNS_4arch4Sm80ELb0ELb0ELb0ELb0ELb0ELb0ELb1ELb0EEENS1_21CollectiveEpilogueFwdINS6_IJS8_SA_S9_EEENS6_IJNS7_ILi1EEESI_SI_EEESC_SE_Li256ELb0ELb1ELb0ELb0EEENS1_19SingleTileSchedulerILb0ELb0ELb1ELi128EEEEEEEEEvNT_6ParamsE,"",@"SHT_CUDA_INFO"
	.sectionflags	@""
	.align	4


	//----- nvinfo : EIATTR_CUDA_API_VERSION
	.align		4
        /*0000*/ 	.byte	0x04, 0x37
        /*0002*/ 	.short	(.L_552 - .L_551)
.L_551:
        /*0004*/ 	.word	0x00000082


	//----- nvinfo : EIATTR_KPARAM_INFO
	.align		4
.L_552:
        /*0008*/ 	.byte	0x04, 0x17
        /*000a*/ 	.short	(.L_554 - .L_553)
.L_553:
        /*000c*/ 	.word	0x00000000
        /*0010*/ 	.short	0x0000
        /*0012*/ 	.short	0x0000
        /*0014*/ 	.byte	0x00, 0xf0, 0x61, 0x10


	//----- nvinfo : EIATTR_SPARSE_MMA_MASK
	.align		4
.L_554:
        /*0018*/ 	.byte	0x03, 0x50
        /*001a*/ 	.short	0x0000


	//----- nvinfo : EIATTR_MAXREG_COUNT
	.align		4
        /*001c*/ 	.byte	0x03, 0x1b
        /*001e*/ 	.short	0x00ff


	//----- nvinfo : EIATTR_MERCURY_ISA_VERSION
	.align		4
        /*0020*/ 	.byte	0x03, 0x5f
        /*0022*/ 	.short	0x0101


	//----- nvinfo : EIATTR_EXIT_INSTR_OFFSETS
	.align		4
        /*0024*/ 	.byte	0x04, 0x1c
        /*0026*/ 	.short	(.L_556 - .L_555)


	//   ....[0]....
.L_555:
        /*0028*/ 	.word	0x00000010


	//----- nvinfo : EIATTR_MAX_THREADS
	.align		4
.L_556:
        /*002c*/ 	.byte	0x04, 0x05
        /*002e*/ 	.short	(.L_558 - .L_557)
.L_557:
        /*0030*/ 	.word	0x00000100
        /*0034*/ 	.word	0x00000001
        /*0038*/ 	.word	0x00000001


	//----- nvinfo : EIATTR_CBANK_PARAM_SIZE
	.align		4
.L_558:
        /*003c*/ 	.byte	0x03, 0x19
        /*003e*/ 	.short	0x0418


	//----- nvinfo : EIATTR_PARAM_CBANK
	.align		4
        /*0040*/ 	.byte	0x04, 0x0a
        /*0042*/ 	.short	(.L_560 - .L_559)
	.align		4
.L_559:
        /*0044*/ 	.word	index@(.nv.constant0._ZN7cutlass13device_kernelIN5flash19enable_sm80_to_sm89INS1_16FlashAttnFwdSm80INS1_25CollectiveMainloopFwdSm80ILi8ELi2ELb1EN4cute5tupleIJNS5_1CILi128EEENS7_ILi96EEENS7_ILi192EEEEEELi192ENS_6half_tEfNS_4arch4Sm80ELb0ELb0ELb0ELb0ELb0ELb0ELb1ELb0EEENS1_21CollectiveEpilogueFwdINS6_IJS8_SA_S9_EEENS6_IJNS7_ILi1EEESI_SI_EEESC_SE_Li256ELb0ELb1ELb0ELb0EEENS1_19SingleTileSchedulerILb0ELb0ELb1ELi128EEEEEEEEEvNT_6ParamsE)
        /*0048*/ 	.short	0x0210
        /*004a*/ 	.short	0x0418


	//----- nvinfo : EIATTR_SW_WAR
	.align		4
.L_560:
        /*004c*/ 	.byte	0x04, 0x36
        /*004e*/ 	.short	(.L_562 - .L_561)
.L_561:
        /*0050*/ 	.word	0x00000008
.L_562:


//--------------------- .nv.info._ZN7cutlass13device_kernelIN5flash19enable_sm80_to_sm89INS1_16FlashAttnFwdSm80INS1_25CollectiveMainloopFwdSm80ILi8ELi2ELb1EN4cute5tupleIJNS5_1CILi128EEENS7_ILi96EEENS7_ILi192EEEEEELi192ENS_6half_tEfNS_4arch4Sm80ELb0ELb0ELb0ELb1ELb0ELb0ELb1ELb0EEENS1_21CollectiveEpilogueFwdINS6_IJS8_SA_S9_EEENS6_IJNS7_ILi1EEESI_SI_EEESC_SE_Li256ELb1ELb1ELb0ELb0EEENS1_19SingleTileSchedulerILb1ELb0ELb1ELi128EEEEEEEEEvNT_6ParamsE --------------------------
	.section	.nv.info._ZN7cutlass13device_kernelIN5flash19enable_sm80_to_sm89INS1_16FlashAttnFwdSm80INS1_25CollectiveMainloopFwdSm80ILi8ELi2ELb1EN4cute5tupleIJNS5_1CILi128EEENS7_ILi96EEENS7_ILi192EEEEEELi192ENS_6half_tEfNS_4arch4Sm80ELb0ELb0ELb0ELb1ELb0ELb0ELb1ELb0EEENS1_21CollectiveEpilogueFwdINS6_IJS8_SA_S9_EEENS6_IJNS7_ILi1EEESI_SI_EEESC_SE_Li256ELb1ELb1ELb0ELb0EEENS1_19SingleTileSchedulerILb1ELb0ELb1ELi128EEEEEEEEEvNT_6ParamsE,"",@"SHT_CUDA_INFO"
	.sectionflags	@""
	.align	4


	//----- nvinfo : EIATTR_CUDA_API_VERSION
	.align		4
        /*0000*/ 	.byte	0x04, 0x37
        /*0002*/ 	.short	(.L_564 - .L_563)
.L_563:
        /*0004*/ 	.word	0x00000082


	//----- nvinfo : EIATTR_KPARAM_INFO
	.align		4
.L_564:
        /*0008*/ 	.byte	0x04, 0x17
        /*000a*/ 	.short	(.L_566 - .L_565)
.L_565:
        /*000c*/ 	.word	0x00000000
        /*0010*/ 	.short	0x0000
        /*0012*/ 	.short	0x0000
        /*0014*/ 	.byte	0x00, 0xf0, 0x61, 0x10


	//----- nvinfo : EIATTR_SPARSE_MMA_MASK
	.align		4
.L_566:
        /*0018*/ 	.byte	0x03, 0x50
        /*001a*/ 	.short	0x0000


	//----- nvinfo : EIATTR_MAXREG_COUNT
	.align		4
        /*001c*/ 	.byte	0x03, 0x1b
        /*001e*/ 	.short	0x00ff


	//----- nvinfo : EIATTR_MERCURY_ISA_VERSION
	.align		4
        /*0020*/ 	.byte	0x03, 0x5f
        /*0022*/ 	.short	0x0101


	//----- nvinfo : EIATTR_EXIT_INSTR_OFFSETS
	.align		4
        /*0024*/ 	.byte	0x04, 0x1c
        /*0026*/ 	.short	(.L_568 - .L_567)


	//   ....[0]....
.L_567:
        /*0028*/ 	.word	0x00000010


	//----- nvinfo : EIATTR_MAX_THREADS
	.align		4
.L_568:
        /*002c*/ 	.byte	0x04, 0x05
        /*002e*/ 	.short	(.L_570 - .L_569)
.L_569:
        /*0030*/ 	.word	0x00000100
        /*0034*/ 	.word	0x00000001
        /*0038*/ 	.word	0x00000001


	//----- nvinfo : EIATTR_CBANK_PARAM_SIZE
	.align		4
.L_570:
        /*003c*/ 	.byte	0x03, 0x19
        /*003e*/ 	.short	0x0418


	//----- nvinfo : EIATTR_PARAM_CBANK
	.align		4
        /*0040*/ 	.byte	0x04, 0x0a
        /*0042*/ 	.short	(.L_572 - .L_571)
	.align		4
.L_571:
        /*0044*/ 	.word	index@(.nv.constant0._ZN7cutlass13device_kernelIN5flash19enable_sm80_to_sm89INS1_16FlashAttnFwdSm80INS1_25CollectiveMainloopFwdSm80ILi8ELi2ELb1EN4cute5tupleIJNS5_1CILi128EEENS7_ILi96EEENS7_ILi192EEEEEELi192ENS_6half_tEfNS_4arch4Sm80ELb0ELb0ELb0ELb1ELb0ELb0ELb1ELb0EEENS1_21CollectiveEpilogueFwdINS6_IJS8_SA_S9_EEENS6_IJNS7_ILi1EEESI_SI_EEESC_SE_Li256ELb1ELb1ELb0ELb0EEENS1_19SingleTileSchedulerILb1ELb0ELb1ELi128EEEEEEEEEvNT_6ParamsE)
        /*0048*/ 	.short	0x0210
        /*004a*/ 	.short	0x0418


	//----- nvinfo : EIATTR_SW_WAR
	.align		4
.L_572:
        /*004c*/ 	.byte	0x04, 0x36
        /*004e*/ 	.short	(.L_574 - .L_573)
.L_573:
        /*0050*/ 	.word	0x00000008
.L_574:


//--------------------- .nv.info._ZN7cutlass13device_kernelIN5flash19enable_sm80_to_sm89INS1_16FlashAttnFwdSm80INS1_25CollectiveMainloopFwdSm80ILi8ELi2ELb0EN4cute5tupleIJNS5_1CILi128EEENS7_ILi64EEENS7_ILi192EEEEEELi192ENS_6half_tEfNS_4arch4Sm80ELb0ELb0ELb0ELb1ELb0ELb1ELb1ELb0EEENS1_21CollectiveEpilogueFwdINS6_IJS8_SA_S9_EEENS6_IJNS7_ILi1EEESI_SI_EEESC_SE_Li256ELb1ELb1ELb0ELb0EEENS1_19SingleTileSchedulerILb1ELb0ELb1ELi128EEEEEEEEEvNT_6ParamsE --------------------------
	.section	.nv.info._ZN7cutlass13device_kernelIN5flash19enable_sm80_to_sm89INS1_16FlashAttnFwdSm80INS1_25CollectiveMainloopFwdSm80ILi8ELi2ELb0EN4cute5tupleIJNS5_1CILi128EEENS7_ILi64EEENS7_ILi192EEEEEELi192ENS_6half_tEfNS_4arch4Sm80ELb0ELb0ELb0ELb1ELb0ELb1ELb1ELb0EEENS1_21CollectiveEpilogueFwdINS6_IJS8_SA_S9_EEENS6_IJNS7_ILi1EEESI_SI_EEESC_SE_Li256ELb1ELb1ELb0ELb0EEENS1_19SingleTileSchedulerILb1ELb0ELb1ELi128EEEEEEEEEvNT_6ParamsE,"",@"SHT_CUDA_INFO"
	.sectionflags	@""
	.align	4


	//----- nvinfo : EIATTR_CUDA_API_VERSION
	.align		4
        /*0000*/ 	.byte	0x04, 0x37
        /*0002*/ 	.short	(.L_576 - .L_575)
.L_575:
        /*0004*/ 	.word	0x00000082


	//----- nvinfo : EIATTR_KPARAM_INFO
	.align		4
.L_576:
        /*0008*/ 	.byte	0x04, 0x17
        /*000a*/ 	.short	(.L_578 - .L_577)
.L_577:
        /*000c*/ 	.word	0x00000000
        /*0010*/ 	.short	0x0000
        /*0012*/ 	.short	0x0000
        /*0014*/ 	.byte	0x00, 0xf0, 0x61, 0x10


	//----- nvinfo : EIATTR_SPARSE_MMA_MASK
	.align		4
.L_578:
        /*0018*/ 	.byte	0x03, 0x50
        /*001a*/ 	.short	0x0000


	//----- nvinfo : EIATTR_MAXREG_COUNT
	.align		4
        /*001c*/ 	.byte	0x03, 0x1b
        /*001e*/ 	.short	0x00ff


	//----- nvinfo : EIATTR_MERCURY_ISA_VERSION
	.align		4
        /*0020*/ 	.byte	0x03, 0x5f
        /*0022*/ 	.short	0x0101


	//----- nvinfo : EIATTR_EXIT_INSTR_OFFSETS
	.align		4
        /*0024*/ 	.byte	0x04, 0x1c
        /*0026*/ 	.short	(.L_580 - .L_579)


	//   ....[0]....
.L_579:
        /*0028*/ 	.word	0x00000010


	//----- nvinfo : EIATTR_MAX_THREADS
	.align		4
.L_580:
        /*002c*/ 	.byte	0x04, 0x05
        /*002e*/ 	.short	(.L_582 - .L_581)
.L_581:
        /*0030*/ 	.word	0x00000100
        /*0034*/ 	.word	0x00000001
        /*0038*/ 	.word	0x00000001


	//----- nvinfo : EIATTR_CBANK_PARAM_SIZE
	.align		4
.L_582:
        /*003c*/ 	.byte	0x03, 0x19
        /*003e*/ 	.short	0x0418


	//----- nvinfo : EIATTR_PARAM_CBANK
	.align		4
        /*0040*/ 	.byte	0x04, 0x0a
        /*0042*/ 	.short	(.L_584 - .L_583)
	.align		4
.L_583:
        /*0044*/ 	.word	index@(.nv.constant0._ZN7cutlass13device_kernelIN5flash19enable_sm80_to_sm89INS1_16FlashAttnFwdSm80INS1_25CollectiveMainloopFwdSm80ILi8ELi2ELb0EN4cute5tupleIJNS5_1CILi128EEENS7_ILi64EEENS7_ILi192EEEEEELi192ENS_6half_tEfNS_4arch4Sm80ELb0ELb0ELb0ELb1ELb0ELb1ELb1ELb0EEENS1_21CollectiveEpilogueFwdINS6_IJS8_SA_S9_EEENS6_IJNS7_ILi1EEESI_SI_EEESC_SE_Li256ELb1ELb1ELb0ELb0EEENS1_19SingleTileSchedulerILb1ELb0ELb1ELi128EEEEEEEEEvNT_6ParamsE)
        /*0048*/ 	.short	0x0210
        /*004a*/ 	.short	0x0418


	//----- nvinfo : EIATTR_SW_WAR
	.align		4
.L_584:
        /*004c*/ 	.byte	0x04, 0x36
        /*004e*/ 	.short	(.L_586 - .L_585)
.L_585:
        /*0050*/ 	.word	0x00000008
.L_586:


//--------------------- .nv.info._ZN7cutlass13device_kernelIN5flash19enable_sm80_to_sm89INS1_16FlashAttnFwdSm80INS1_25CollectiveMainloopFwdSm80ILi8ELi2ELb0EN4cute5tupleIJNS5_1CILi128EEENS7_ILi64EEENS7_ILi192EEEEEELi192ENS_6half_tEfNS_4arch4Sm80ELb0ELb1ELb0ELb0ELb0ELb0ELb1ELb0EEENS1_21CollectiveEpilogueFwdINS6_IJS8_SA_S9_EEENS6_IJNS7_ILi1EEESI_SI_EEESC_SE_Li256ELb0ELb1ELb0ELb0EEENS1_19SingleTileSchedulerILb0ELb0ELb1ELi128EEEEEEEEEvNT_6ParamsE --------------------------
	.section	.nv.info._ZN7cutlass13device_kernelIN5flash19enable_sm80_to_sm89INS1_16FlashAttnFwdSm80INS1_25CollectiveMainloopFwdSm80ILi8ELi2ELb0EN4cute5tupleIJNS5_1CILi128EEENS7_ILi64EEENS7_ILi192EEEEEELi192ENS_6half_tEfNS_4arch4Sm80ELb0ELb1ELb0ELb0ELb0ELb0ELb1ELb0EEENS1_21CollectiveEpilogueFwdINS6_IJS8_SA_S9_EEENS6_IJNS7_ILi1EEESI_SI_EEESC_SE_Li256ELb0ELb1ELb0ELb0EEENS1_19SingleTileSchedulerILb0ELb0ELb1ELi128EEEEEEEEEvNT_6ParamsE,"",@"SHT_CUDA_INFO"
	.sectionflags	@""
	.align	4


	//----- nvinfo : EIATTR_CUDA_API_VERSION
	.align		4
        /*0000*/ 	.byte	0x04, 0x37
        /*0002*/ 	.short	(.L_588 - .L_587)
.L_587:
        /*0004*/ 	.word	0x00000082


	//----- nvinfo : EIATTR_KPARAM_INFO
	.align		4
.L_588:
        /*0008*/ 	.byte	0x04, 0x17
        /*000a*/ 	.short	(.L_590 - .L_589)
.L_589:
        /*000c*/ 	.word	0x00000000
        /*0010*/ 	.short	0x0000
        /*0012*/ 	.short	0x0000
        /*0014*/ 	.byte	0x00, 0xf0, 0x61, 0x10


	//----- nvinfo : EIATTR_SPARSE_MMA_MASK
	.align		4
.L_590:
        /*0018*/ 	.byte	0x03, 0x50
        /*001a*/ 	.short	0x0000


	//----- nvinfo : EIATTR_MAXREG_COUNT
	.align		4
        /*001c*/ 	.byte	0x03, 0x1b
        /*001e*/ 	.short	0x00ff


	//----- nvinfo : EIATTR_MERCURY_ISA_VERSION
	.align		4
        /*0020*/ 	.byte	0x03, 0x5f
        /*0022*/ 	.short	0x0101


	//----- nvinfo : EIATTR_EXIT_INSTR_OFFSETS
	.align		4
        /*0024*/ 	.byte	0x04, 0x1c
        /*0026*/ 	.short	(.L_592 - .L_591)


	//   ....[0]....
.L_591:
        /*0028*/ 	.word	0x00000010


	//----- nvinfo : EIATTR_MAX_THREADS
	.align		4
.L_592:
        /*002c*/ 	.byte	0x04, 0x05
        /*002e*/ 	.short	(.L_594 - .L_593)
.L_593:
        /*0030*/ 	.word	0x00000100
        /*0034*/ 	.word	0x00000001
        /*0038*/ 	.word	0x00000001


	//----- nvinfo : EIATTR_CBANK_PARAM_SIZE
	.align		4
.L_594:
        /*003c*/ 	.byte	0x03, 0x19
        /*003e*/ 	.short	0x0418


	//----- nvinfo : EIATTR_PARAM_CBANK
	.align		4
        /*0040*/ 	.byte	0x04, 0x0a
        /*0042*/ 	.short	(.L_596 - .L_595)
	.align		4
.L_595:
        /*0044*/ 	.word	index@(.nv.constant0._ZN7cutlass13device_kernelIN5flash19enable_sm80_to_sm89INS1_16FlashAttnFwdSm80INS1_25CollectiveMainloopFwdSm80ILi8ELi2ELb0EN4cute5tupleIJNS5_1CILi128EEENS7_ILi64EEENS7_ILi192EEEEEELi192ENS_6half_tEfNS_4arch4Sm80ELb0ELb1ELb0ELb0ELb0ELb0ELb1ELb0EEENS1_21CollectiveEpilogueFwdINS6_IJS8_SA_S9_EEENS6_IJNS7_ILi1EEESI_SI_EEESC_SE_Li256ELb0ELb1ELb0ELb0EEENS1_19SingleTileSchedulerILb0ELb0ELb1ELi128EEEEEEEEEvNT_6ParamsE)
        /*0048*/ 	.short	0x0210
        /*004a*/ 	.short	0x0418


	//----- nvinfo : EIATTR_SW_WAR
	.align		4
.L_596:
        /*004c*/ 	.byte	0x04, 0x36
        /*004e*/ 	.short	(.L_598 - .L_597)
.L_597:
        /*0050*/ 	.word	0x00000008
.L_598:


//--------------------- .nv.info._ZN7cutlass13device_kernelIN5flash19enable_sm80_to_sm89INS1_16FlashAttnFwdSm80INS1_25CollectiveMainloopFwdSm80ILi8ELi2ELb0EN4cute5tupleIJNS5_1CILi128EEENS7_ILi64EEENS7_ILi192EEEEEELi192ENS_6half_tEfNS_4arch4Sm80ELb0ELb1ELb0ELb1ELb0ELb0ELb1ELb0EEENS1_21CollectiveEpilogueFwdINS6_IJS8_SA_S9_EEENS6_IJNS7_ILi1EEESI_SI_EEESC_SE_Li256ELb1ELb1ELb0ELb0EEENS1_19SingleTileSchedulerILb1ELb0ELb1ELi128EEEEEEEEEvNT_6ParamsE --------------------------
	.section	.nv.info._ZN7cutlass13device_kernelIN5flash19enable_sm80_to_sm89INS1_16FlashAttnFwdSm80INS1_25CollectiveMainloopFwdSm80ILi8ELi2ELb0EN4cute5tupleIJNS5_1CILi128EEENS7_ILi64EEENS7_ILi192EEEEEELi192ENS_6half_tEfNS_4arch4Sm80ELb0ELb1ELb0ELb1ELb0ELb0ELb1ELb0EEENS1_21CollectiveEpilogueFwdINS6_IJS8_SA_S9_EEENS6_IJNS7_ILi1EEESI_SI_EEESC_SE_Li256ELb1ELb1ELb0ELb0EEENS1_19SingleTileSchedulerILb1ELb0ELb1ELi128EEEEEEEEEvNT_6ParamsE,"",@"SHT_CUDA_INFO"
	.sectionflags	@""
	.align	4


	//----- nvinfo : EIATTR_CUDA_API_VERSION
	.align		4
        /*0000*/ 	.byte	0x04, 0x37
        /*0002*/ 	.short	(.L_600 - .L_599)
.L_599:
        /*0004*/ 	.word	0x00000082


	//----- nvinfo : EIATTR_KPARAM_INFO
	.align		4
.L_600:
        /*0008*/ 	.byte	0x04, 0x17
        /*000a*/ 	.short	(.L_602 - .L_601)
.L_601:
        /*000c*/ 	.word	0x00000000
        /*0010*/ 	.short	0x0000
        /*0012*/ 	.short	0x0000
        /*0014*/ 	.byte	0x00, 0xf0, 0x61, 0x10


	//----- nvinfo : EIATTR_SPARSE_MMA_MASK
	.align		4
.L_602:
        /*0018*/ 	.byte	0x03, 0x50
        /*001a*/ 	.short	0x0000


	//----- nvinfo : EIATTR_MAXREG_COUNT
	.align		4
        /*001c*/ 	.byte	0x03, 0x1b
        /*001e*/ 	.short	0x00ff


	//----- nvinfo : EIATTR_MERCURY_ISA_VERSION
	.align		4
        /*0020*/ 	.byte	0x03, 0x5f
        /*0022*/ 	.short	0x0101


	//----- nvinfo : EIATTR_EXIT_INSTR_OFFSETS
	.align		4
        /*0024*/ 	.byte	0x04, 0x1c
        /*0026*/ 	.short	(.L_604 - .L_603)


	//   ....[0]....
.L_603:
        /*0028*/ 	.word	0x00000010


	//----- nvinfo : EIATTR_MAX_THREADS
	.align		4
.L_604:
        /*002c*/ 	.byte	0x04, 0x05
        /*002e*/ 	.short	(.L_606 - .L_605)
.L_605:
        /*0030*/ 	.word	0x00000100
        /*0034*/ 	.word	0x00000001
        /*0038*/ 	.word	0x00000001


	//----- nvinfo : EIATTR_CBANK_PARAM_SIZE
	.align		4
.L_606:
        /*003c*/ 	.byte	0x03, 0x19
        /*003e*/ 	.short	0x0418


	//----- nvinfo : EIATTR_PARAM_CBANK
	.align		4
        /*0040*/ 	.byte	0x04, 0x0a
        /*0042*/ 	.short	(.L_608 - .L_607)
	.align		4
.L_607:
        /*0044*/ 	.word	index@(.nv.constant0._ZN7cutlass13device_kernelIN5flash19enable_sm80_to_sm89INS1_16FlashAttnFwdSm80INS1_25CollectiveMainloopFwdSm80ILi8ELi2ELb0EN4cute5tupleIJNS5_1CILi128EEENS7_ILi64EEENS7_ILi192EEEEEELi192ENS_6half_tEfNS_4arch4Sm80ELb0ELb1ELb0ELb1ELb0ELb0ELb1ELb0EEENS1_21CollectiveEpilogueFwdINS6_IJS8_SA_S9_EEENS6_IJNS7_ILi1EEESI_SI_EEESC_SE_Li256ELb1ELb1ELb0ELb0EEENS1_19SingleTileSchedulerILb1ELb0ELb1ELi128EEEEEEEEEvNT_6ParamsE)
        /*0048*/ 	.short	0x0210
        /*004a*/ 	.short	0x0418


	//----- nvinfo : EIATTR_SW_WAR
	.align		4
.L_608:
        /*004c*/ 	.byte	0x04, 0x36
        /*004e*/ 	.short	(.L_610 - .L_609)
.L_609:
        /*0050*/ 	.word	0x00000008
.L_610:


//--------------------- .nv.info._ZN7cutlass13device_kernelIN5flash19enable_sm80_to_sm89INS1_16FlashAttnFwdSm80INS1_25CollectiveMainloopFwdSm80ILi8ELi2ELb0EN4cute5tupleIJNS5_1CILi128EEENS7_ILi64EEENS7_ILi192EEEEEELi192ENS_6half_tEfNS_4arch4Sm80ELb0ELb1ELb0ELb1ELb0ELb1ELb1ELb0EEENS1_21CollectiveEpilogueFwdINS6_IJS8_SA_S9_EEENS6_IJNS7_ILi1EEESI_SI_EEESC_SE_Li256ELb1ELb1ELb0ELb0EEENS1_19SingleTileSchedulerILb1ELb0ELb1ELi128EEEEEEEEEvNT_6ParamsE --------------------------
	.section	.nv.info._ZN7cutlass13device_kernelIN5flash19enable_sm80_to_sm89INS1_16FlashAttnFwdSm80INS1_25CollectiveMainloopFwdSm80ILi8ELi2ELb0EN4cute5tupleIJNS5_1CILi128EEENS7_ILi64EEENS7_ILi192EEEEEELi192ENS_6half_tEfNS_4arch4Sm80ELb0ELb1ELb0ELb1ELb0ELb1ELb1ELb0EEENS1_21CollectiveEpilogueFwdINS6_IJS8_SA_S9_EEENS6_IJNS7_ILi1EEESI_SI_EEESC_SE_Li256ELb1ELb1ELb0ELb0EEENS1_19SingleTileSchedulerILb1ELb0ELb1ELi128EEEEEEEEEvNT_6ParamsE,"",@"SHT_CUDA_INFO"
	.sectionflags	@""
	.align	4


	//----- nvinfo : EIATTR_CUDA_API_VERSION
	.align		4
        /*0000*/ 	.byte	0x04, 0x37
        /*0002*/ 	.short	(.L_612 - .L_611)
.L_611:
        /*0004*/ 	.word	0x00000082


	//----- nvinfo : EIATTR_KPARAM_INFO
	.align		4
.L_612:
        /*0008*/ 	.byte	0x04, 0x17
        /*000a*/ 	.short	(.L_614 - .L_613)
.L_613:
        /*000c*/ 	.word	0x00000000
        /*0010*/ 	.short	0x0000
        /*0012*/ 	.short	0x0000
        /*0014*/ 	.byte	0x00, 0xf0, 0x61, 0x10


	//----- nvinfo : EIATTR_SPARSE_MMA_MASK
	.align		4
.L_614:
        /*0018*/ 	.byte	0x03, 0x50
        /*001a*/ 	.short	0x0000


	//----- nvinfo : EIATTR_MAXREG_COUNT
	.align		4
        /*001c*/ 	.byte	0x03, 0x1b
        /*001e*/ 	.short	0x00ff


	//----- nvinfo : EIATTR_MERCURY_ISA_VERSION
	.align		4
        /*0020*/ 	.byte	0x03, 0x5f
        /*0022*/ 	.short	0x0101


	//----- nvinfo : EIATTR_EXIT_INSTR_OFFSETS
	.align		4
        /*0024*/ 	.byte	0x04, 0x1c
        /*0026*/ 	.short	(.L_616 - .L_615)


	//   ....[0]....
.L_615:
        /*0028*/ 	.word	0x00000010


	//----- nvinfo : EIATTR_MAX_THREADS
	.align		4
.L_616:
        /*002c*/ 	.byte	0x04, 0x05
        /*002e*/ 	.short	(.L_618 - .L_617)
.L_617:
        /*0030*/ 	.word	0x00000100
        /*0034*/ 	.word	0x00000001
        /*0038*/ 	.word	0x00000001


	//----- nvinfo : EIATTR_CBANK_PARAM_SIZE
	.align		4
.L_618:
        /*003c*/ 	.byte	0x03, 0x19
        /*003e*/ 	.short	0x0418


	//----- nvinfo : EIATTR_PARAM_CBANK
	.align		4
        /*0040*/ 	.byte	0x04, 0x0a
        /*0042*/ 	.short	(.L_620 - .L_619)
	.align		4
.L_619:
        /*0044*/ 	.word	index@(.nv.constant0._ZN7cutlass13device_kernelIN5flash19enable_sm80_to_sm89INS1_16FlashAttnFwdSm80INS1_25CollectiveMainloopFwdSm80ILi8ELi2ELb0EN4cute5tupleIJNS5_1CILi128EEENS7_ILi64EEENS7_ILi192EEEEEELi192ENS_6half_tEfNS_4arch4Sm80ELb0ELb1ELb0ELb1ELb0ELb1ELb1ELb0EEENS1_21CollectiveEpilogueFwdINS6_IJS8_SA_S9_EEENS6_IJNS7_ILi1EEESI_SI_EEESC_SE_Li256ELb1ELb1ELb0ELb0EEENS1_19SingleTileSchedulerILb1ELb0ELb1ELi128EEEEEEEEEvNT_6ParamsE)
        /*0048*/ 	.short	0x0210
        /*004a*/ 	.short	0x0418


	//----- nvinfo : EIATTR_SW_WAR
	.align		4
.L_620:
        /*004c*/ 	.byte	0x04, 0x36
        /*004e*/ 	.short	(.L_622 - .L_621)
.L_621:
        /*0050*/ 	.word	0x00000008
.L_622:


//--------------------- .nv.info._ZN7cutlass13device_kernelIN5flash19enable_sm80_to_sm89INS1_16FlashAttnFwdSm80INS1_25CollectiveMainloopFwdSm80ILi8ELi2ELb1EN4cute5tupleIJNS5_1CILi128EEENS7_ILi96EEENS7_ILi192EEEEEELi192ENS_6half_tEfNS_4arch4Sm80ELb1ELb0ELb0ELb0ELb0ELb0ELb1ELb0EEENS1_21CollectiveEpilogueFwdINS6_IJS8_SA_S9_EEENS6_IJNS7_ILi1EEESI_SI_EEESC_SE_Li256ELb0ELb1ELb0ELb0EEENS1_30DynamicPersistentTileSchedulerILi256ELi256ELb0ELb1ELb0EEEEEEEEEvNT_6ParamsE --------------------------
	.section	.nv.info._ZN7cutlass13device_kernelIN5flash19enable_sm80_to_sm89INS1_16FlashAttnFwdSm80INS1_25CollectiveMainloopFwdSm80ILi8ELi2ELb1EN4cute5tupleIJNS5_1CILi128EEENS7_ILi96EEENS7_ILi192EEEEEELi192ENS_6half_tEfNS_4arch4Sm80ELb1ELb0ELb0ELb0ELb0ELb0ELb1ELb0EEENS1_21CollectiveEpilogueFwdINS6_IJS8_SA_S9_EEENS6_IJNS7_ILi1EEESI_SI_EEESC_SE_Li256ELb0ELb1ELb0ELb0EEENS1_30DynamicPersistentTileSchedulerILi256ELi256ELb0ELb1ELb0EEEEEEEEEvNT_6ParamsE,"",@"SHT_CUDA_INFO"
	.sectionflags	@""
	.align	4


	//----- nvinfo : EIATTR_CUDA_API_VERSION
	.align		4
        /*0000*/ 	.byte	0x04, 0x37
        /*0002*/ 	.short	(.L_624 - .L_623)
.L_623:
        /*0004*/ 	.word	0x00000082


	//----- nvinfo : EIATTR_KPARAM_INFO
	.align		4
.L_624:
        /*0008*/ 	.byte	0x04, 0x17
        /*000a*/ 	.short	(.L_626 - .L_625)
.L_625:
        /*000c*/ 	.word	0x00000000
        /*0010*/ 	.short	0x0000
        /*0012*/ 	.short	0x0000
        /*0014*/ 	.byte	0x00, 0xf0, 0xa1, 0x10


	//----- nvinfo : EIATTR_SPARSE_MMA_MASK
	.align		4
.L_626:
        /*0018*/ 	.byte	0x03, 0x50
        /*001a*/ 	.short	0x0000


	//----- nvinfo : EIATTR_MAXREG_COUNT
	.align		4
        /*001c*/ 	.byte	0x03, 0x1b
        /*001e*/ 	.short	0x00ff


	//----- nvinfo : EIATTR_MERCURY_ISA_VERSION
	.align		4
        /*0020*/ 	.byte	0x03, 0x5f
        /*0022*/ 	.short	0x0101


	//----- nvinfo : EIATTR_EXIT_INSTR_OFFSETS
	.align		4
        /*0024*/ 	.byte	0x04, 0x1c
        /*0026*/ 	.short	(.L_628 - .L_627)


	//   ....[0]....
.L_627:
        /*0028*/ 	.word	0x00000010


	//----- nvinfo : EIATTR_MAX_THREADS
	.align		4
.L_628:
        /*002c*/ 	.byte	0x04, 0x05
        /*002e*/ 	.short	(.L_630 - .L_629)
.L_629:
        /*0030*/ 	.word	0x00000100
        /*0034*/ 	.word	0x00000001
        /*0038*/ 	.word	0x00000001


	//----- nvinfo : EIATTR_CBANK_PARAM_SIZE
	.align		4
.L_630:
        /*003c*/ 	.byte	0x03, 0x19
        /*003e*/ 	.short	0x0428


	//----- nvinfo : EIATTR_PARAM_CBANK
	.align		4
        /*0040*/ 	.byte	0x04, 0x0a
        /*0042*/ 	.short	(.L_632 - .L_631)
	.align		4
.L_631:
        /*0044*/ 	.word	index@(.nv.constant0._ZN7cutlass13device_kernelIN5flash19enable_sm80_to_sm89INS1_16FlashAttnFwdSm80INS1_25CollectiveMainloopFwdSm80ILi8ELi2ELb1EN4cute5tupleIJNS5_1CILi128EEENS7_ILi96EEENS7_ILi192EEEEEELi192ENS_6half_tEfNS_4arch4Sm80ELb1ELb0ELb0ELb0ELb0ELb0ELb1ELb0EEENS1_21CollectiveEpilogueFwdINS6_IJS8_SA_S9_EEENS6_IJNS7_ILi1EEESI_SI_EEESC_SE_Li256ELb0ELb1ELb0ELb0EEENS1_30DynamicPersistentTileSchedulerILi256ELi256ELb0ELb1ELb0EEEEEEEEEvNT_6ParamsE)
        /*0048*/ 	.short	0x0210
        /*004a*/ 	.short	0x0428


	//----- nvinfo : EIATTR_SW_WAR
	.align		4
.L_632:
        /*004c*/ 	.byte	0x04, 0x36
        /*004e*/ 	.short	(.L_634 - .L_633)
.L_633:
        /*0050*/ 	.word	0x00000008
.L_634:


//--------------------- .nv.info._ZN7cutlass13device_kernelIN5flash19enable_sm80_to_sm89INS1_16FlashAttnFwdSm80INS1_25CollectiveMainloopFwdSm80ILi8ELi2ELb1EN4cute5tupleIJNS5_1CILi128EEENS7_ILi96EEENS7_ILi192EEEEEELi192ENS_6half_tEfNS_4arch4Sm80ELb1ELb0ELb0ELb1ELb0ELb0ELb1ELb0EEENS1_21CollectiveEpilogueFwdINS6_IJS8_SA_S9_EEENS6_IJNS7_ILi1EEESI_SI_EEESC_SE_Li256ELb1ELb1ELb0ELb0EEENS1_19SingleTileSchedulerILb1ELb0ELb1ELi128EEEEEEEEEvNT_6ParamsE --------------------------
	.section	.nv.info._ZN7cutlass13device_kernelIN5flash19enable_sm80_to_sm89INS1_16FlashAttnFwdSm80INS1_25CollectiveMainloopFwdSm80ILi8ELi2ELb1EN4cute5tupleIJNS5_1CILi128EEENS7_ILi96EEENS7_ILi192EEEEEELi192ENS_6half_tEfNS_4arch4Sm80ELb1ELb0ELb0ELb1ELb0ELb0ELb1ELb0EEENS1_21CollectiveEpilogueFwdINS6_IJS8_SA_S9_EEENS6_IJNS7_ILi1EEESI_SI_EEESC_SE_Li256ELb1ELb1ELb0ELb0EEENS1_19SingleTileSchedulerILb1ELb0ELb1ELi128EEEEEEEEEvNT_6ParamsE,"",@"SHT_CUDA_INFO"
	.sectionflags	@""
	.align	4


	//----- nvinfo : EIATTR_CUDA_API_VERSION
	.align		4
        /*0000*/ 	.byte	0x04, 0x37
        /*0002*/ 	.short	(.L_636 - .L_635)
.L_635:
        /*0004*/ 	.word	0x00000082


	//----- nvinfo : EIATTR_KPARAM_INFO
	.align		4
.L_636:
        /*0008*/ 	.byte	0x04, 0x17
        /*000a*/ 	.short	(.L_638 - .L_637)
.L_637:
        /*000c*/ 	.word	0x00000000
        /*0010*/ 	.short	0x0000
        /*0012*/ 	.short	0x0000
        /*0014*/ 	.byte	0x00, 0xf0, 0x61, 0x10


	//----- nvinfo : EIATTR_SPARSE_MMA_MASK
	.align		4
.L_638:
        /*0018*/ 	.byte	0x03, 0x50
        /*001a*/ 	.short	0x0000


	//----- nvinfo : EIATTR_MAXREG_COUNT
	.align		4
        /*001c*/ 	.byte	0x03, 0x1b
        /*001e*/ 	.short	0x00ff


	//----- nvinfo : EIATTR_MERCURY_ISA_VERSION
	.align		4
        /*0020*/ 	.byte	0x03, 0x5f
        /*0022*/ 	.short	0x0101


	//----- nvinfo : EIATTR_EXIT_INSTR_OFFSETS
	.align		4
        /*0024*/ 	.byte	0x04, 0x1c
        /*0026*/ 	.short	(.L_640 - .L_639)


	//   ....[0]....
.L_639:
        /*0028*/ 	.word	0x00000010


	//----- nvinfo : EIATTR_MAX_THREADS
	.align		4
.L_640:
        /*002c*/ 	.byte	0x04, 0x05
        /*002e*/ 	.short	(.L_642 - .L_641)
.L_641:
        /*0030*/ 	.word	0x00000100
        /*0034*/ 	.word	0x00000001
        /*0038*/ 	.word	0x00000001


	//----- nvinfo : EIATTR_CBANK_PARAM_SIZE
	.align		4
.L_642:
        /*003c*/ 	.byte	0x03, 0x19
        /*003e*/ 	.short	0x0418


	//----- nvinfo : EIATTR_PARAM_CBANK
	.align		4
        /*0040*/ 	.byte	0x04, 0x0a
        /*0042*/ 	.short	(.L_644 - .L_643)
	.align		4
.L_643:
        /*0044*/ 	.word	index@(.nv.constant0._ZN7cutlass13device_kernelIN5flash19enable_sm80_to_sm89INS1_16FlashAttnFwdSm80INS1_25CollectiveMainloopFwdSm80ILi8ELi2ELb1EN4cute5tupleIJNS5_1CILi128EEENS7_ILi96EEENS7_ILi192EEEEEELi192ENS_6half_tEfNS_4arch4Sm80ELb1ELb0ELb0ELb1ELb0ELb0ELb1ELb0EEENS1_21CollectiveEpilogueFwdINS6_IJS8_SA_S9_EEENS6_IJNS7_ILi1EEESI_SI_EEESC_SE_Li256ELb1ELb1ELb0ELb0EEENS1_19SingleTileSchedulerILb1ELb0ELb1ELi128EEEEEEEEEvNT_6ParamsE)
        /*0048*/ 	.short	0x0210
        /*004a*/ 	.short	0x0418


	//----- nvinfo : EIATTR_SW_WAR
	.align		4
.L_644:
        /*004c*/ 	.byte	0x04, 0x36
        /*004e*/ 	.short	(.L_646 - .L_645)
.L_645:
        /*0050*/ 	.word	0x00000008
.L_646:


//--------------------- .nv.info._ZN7cutlass13device_kernelIN5flash19enable_sm80_to_sm89INS1_16FlashAttnFwdSm80INS1_25CollectiveMainloopFwdSm80ILi8ELi2ELb0EN4cute5tupleIJNS5_1CILi128EEENS7_ILi64EEENS7_ILi192EEEEEELi192ENS_6half_tEfNS_4arch4Sm80ELb1ELb0ELb0ELb1ELb0ELb1ELb1ELb0EEENS1_21CollectiveEpilogueFwdINS6_IJS8_SA_S9_EEENS6_IJNS7_ILi1EEESI_SI_EEESC_SE_Li256ELb1ELb1ELb0ELb0EEENS1_19SingleTileSchedulerILb1ELb0ELb1ELi128EEEEEEEEEvNT_6ParamsE --------------------------
	.section	.nv.info._ZN7cutlass13device_kernelIN5flash19enable_sm80_to_sm89INS1_16FlashAttnFwdSm80INS1_25CollectiveMainloopFwdSm80ILi8ELi2ELb0EN4cute5tupleIJNS5_1CILi128EEENS7_ILi64EEENS7_ILi192EEEEEELi192ENS_6half_tEfNS_4arch4Sm80ELb1ELb0ELb0ELb1ELb0ELb1ELb1ELb0EEENS1_21CollectiveEpilogueFwdINS6_IJS8_SA_S9_EEENS6_IJNS7_ILi1EEESI_SI_EEESC_SE_Li256ELb1ELb1ELb0ELb0EEENS1_19SingleTileSchedulerILb1ELb0ELb1ELi128EEEEEEEEEvNT_6ParamsE,"",@"SHT_CUDA_INFO"
	.sectionflags	@""
	.align	4


	//----- nvinfo : EIATTR_CUDA_API_VERSION
	.align		4
        /*0000*/ 	.byte	0x04, 0x37
        /*0002*/ 	.short	(.L_648 - .L_647)
.L_647:
        /*0004*/ 	.word	0x00000082


	//----- nvinfo : EIATTR_KPARAM_INFO
	.align		4
.L_648:
        /*0008*/ 	.byte	0x04, 0x17
        /*000a*/ 	.short	(.L_650 - .L_649)
.L_649:
        /*000c*/ 	.word	0x00000000
        /*0010*/ 	.short	0x0000
        /*0012*/ 	.short	0x0000
        /*0014*/ 	.byte	0x00, 0xf0, 0x61, 0x10


	//----- nvinfo : EIATTR_SPARSE_MMA_MASK
	.align		4
.L_650:
        /*0018*/ 	.byte	0x03, 0x50
        /*001a*/ 	.short	0x0000


	//----- nvinfo : EIATTR_MAXREG_COUNT
	.align		4
        /*001c*/ 	.byte	0x03, 0x1b
        /*001e*/ 	.short	0x00ff


	//----- nvinfo : EIATTR_MERCURY_ISA_VERSION
	.align		4
        /*0020*/ 	.byte	0x03, 0x5f
        /*0022*/ 	.short	0x0101


	//----- nvinfo : EIATTR_EXIT_INSTR_OFFSETS
	.align		4
        /*0024*/ 	.byte	0x04, 0x1c
        /*0026*/ 	.short	(.L_652 - .L_651)


	//   ....[0]....
.L_651:
        /*0028*/ 	.word	0x00000010


	//----- nvinfo : EIATTR_MAX_THREADS
	.align		4
.L_652:
        /*002c*/ 	.byte	0x04, 0x05
        /*002e*/ 	.short	(.L_654 - .L_653)
.L_653:
        /*0030*/ 	.word	0x00000100
        /*0034*/ 	.word	0x00000001
        /*0038*/ 	.word	0x00000001


	//----- nvinfo : EIATTR_CBANK_PARAM_SIZE
	.align		4
.L_654:
        /*003c*/ 	.byte	0x03, 0x19
        /*003e*/ 	.short	0x0418


	//----- nvinfo : EIATTR_PARAM_CBANK
	.align		4
        /*0040*/ 	.byte	0x04, 0x0a
        /*0042*/ 	.short	(.L_656 - .L_655)
	.align		4
.L_655:
        /*0044*/ 	.word	index@(.nv.constant0._ZN7cutlass13device_kernelIN5flash19enable_sm80_to_sm89INS1_16FlashAttnFwdSm80INS1_25CollectiveMainloopFwdSm80ILi8ELi2ELb0EN4cute5tupleIJNS5_1CILi128EEENS7_ILi64EEENS7_ILi192EEEEEELi192ENS_6half_tEfNS_4arch4Sm80ELb1ELb0ELb0ELb1ELb0ELb1ELb1ELb0EEENS1_21CollectiveEpilogueFwdINS6_IJS8_SA_S9_EEENS6_IJNS7_ILi1EEESI_SI_EEESC_SE_Li256ELb1ELb1ELb0ELb0EEENS1_19SingleTileSchedulerILb1ELb0ELb1ELi128EEEEEEEEEvNT_6ParamsE)
        /*0048*/ 	.short	0x0210
        /*004a*/ 	.short	0x0418


	//----- nvinfo : EIATTR_SW_WAR
	.align		4
.L_656:
        /*004c*/ 	.byte	0x04, 0x36
        /*004e*/ 	.short	(.L_658 - .L_657)
.L_657:
        /*0050*/ 	.word	0x00000008
.L_658:


//--------------------- .nv.callgraph             --------------------------
	.section	.nv.callgraph,"",@"SHT_CUDA_CALLGRAPH"
	.align	4
	.sectionentsize	8
	.align		4
        /*0000*/ 	.word	0x00000000
	.align		4
        /*0004*/ 	.word	0xffffffff
	.align		4
        /*0008*/ 	.word	0x00000000
	.align		4
        /*000c*/ 	.word	0xfffffffe
	.align		4
        /*0010*/ 	.word	0x00000000
	.align		4
        /*0014*/ 	.word	0xfffffffd
	.align		4
        /*0018*/ 	.word	0x00000000
	.align		4
        /*001c*/ 	.word	0xfffffffc


//--------------------- .nv.constant4             --------------------------
	.section	.nv.constant4,"a",@progbits
	.align	8
	.align		8
.nv.constant4:
        /*0000*/ 	.dword	_ZN77_INTERNAL_8241b919_41_flash_fwd_hdim192_fp16_softcapall_sm80_cu_1f2e7571_32004cuda3std3__45__cpo5beginE
	.align		8
        /*0008*/ 	.dword	_ZN77_INTERNAL_8241b919_41_flash_fwd_hdim192_fp16_softcapall_sm80_cu_1f2e7571_32004cuda3std3__45__cpo3endE
	.align		8
        /*0010*/ 	.dword	_ZN77_INTERNAL_8241b919_41_flash_fwd_hdim192_fp16_softcapall_sm80_cu_1f2e7571_32004cuda3std3__45__cpo6cbeginE
	.align		8
        /*0018*/ 	.dword	_ZN77_INTERNAL_8241b919_41_flash_fwd_hdim192_fp16_softcapall_sm80_cu_1f2e7571_32004cuda3std3__45__cpo4cendE
	.align		8
        /*0020*/ 	.dword	_ZN77_INTERNAL_8241b919_41_flash_fwd_hdim192_fp16_softcapall_sm80_cu_1f2e7571_32004cuda3std3__479_GLOBAL__N__8241b919_41_flash_fwd_hdim192_fp16_softcapall_sm80_cu_1f2e7571_32006ignoreE
	.align		8
        /*0028*/ 	.dword	_ZN77_INTERNAL_8241b919_41_flash_fwd_hdim192_fp16_softcapall_sm80_cu_1f2e7571_32004cuda3std3__419piecewise_constructE
	.align		8
        /*0030*/ 	.dword	_ZN77_INTERNAL_8241b919_41_flash_fwd_hdim192_fp16_softcapall_sm80_cu_1f2e7571_32004cuda3std3__48in_placeE
	.align		8
        /*0038*/ 	.dword	_ZN77_INTERNAL_8241b919_41_flash_fwd_hdim192_fp16_softcapall_sm80_cu_1f2e7571_32004cuda3std6ranges3__45__cpo4swapE
	.align		8
        /*0040*/ 	.dword	_ZN77_INTERNAL_8241b919_41_flash_fwd_hdim192_fp16_softcapall_sm80_cu_1f2e7571_32004cuda3std6ranges3__45__cpo9iter_moveE
	.align		8
        /*0048*/ 	.dword	_ZN77_INTERNAL_8241b919_41_flash_fwd_hdim192_fp16_softcapall_sm80_cu_1f2e7571_32004cute7productE
	.align		8
        /*0050*/ 	.dword	_ZN77_INTERNAL_8241b919_41_flash_fwd_hdim192_fp16_softcapall_sm80_cu_1f2e7571_32004cute1_E


//--------------------- .text._ZN7cutlass13device_kernelIN5flash19enable_sm80_to_sm89INS1_16FlashAttnFwdSm80INS1_25CollectiveMainloopFwdSm80ILi8ELi1ELb1EN4cute5tupleIJNS5_1CILi128EEENS7_ILi96EEENS7_ILi192EEEEEELi192ENS_6half_tEfNS_4arch4Sm80ELb0ELb0ELb1ELb0ELb0ELb0ELb1ELb0EEENS1_21CollectiveEpilogueFwdINS6_IJS8_SA_S9_EEENS6_IJNS7_ILi1EEESI_SI_EEESC_SE_Li256ELb0ELb1ELb0ELb0EEENS1_19SingleTileSchedulerILb0ELb0ELb1ELi128EEEEEEEEEvNT_6ParamsE --------------------------
	.section	.text._ZN7cutlass13device_kernelIN5flash19enable_sm80_to_sm89INS1_16FlashAttnFwdSm80INS1_25CollectiveMainloopFwdSm80ILi8ELi1ELb1EN4cute5tupleIJNS5_1CILi128EEENS7_ILi96EEENS7_ILi192EEEEEELi192ENS_6half_tEfNS_4arch4Sm80ELb0ELb0ELb1ELb0ELb0ELb0ELb1ELb0EEENS1_21CollectiveEpilogueFwdINS6_IJS8_SA_S9_EEENS6_IJNS7_ILi1EEESI_SI_EEESC_SE_Li256ELb0ELb1ELb0ELb0EEENS1_19SingleTileSchedulerILb0ELb0ELb1ELi128EEEEEEEEEvNT_6ParamsE,"ax",@progbits
	.align	128
.text._ZN7cutlass13device_kernelIN5flash19enable_sm80_to_sm89INS1_16FlashAttnFwdSm80INS1_25CollectiveMainloopFwdSm80ILi8ELi1ELb1EN4cute5tupleIJNS5_1CILi128EEENS7_ILi96EEENS7_ILi192EEEEEELi192ENS_6half_tEfNS_4arch4Sm80ELb0ELb0ELb1ELb0ELb0ELb0ELb1ELb0EEENS1_21CollectiveEpilogueFwdINS6_IJS8_SA_S9_EEENS6_IJNS7_ILi1EEESI_SI_EEESC_SE_Li256ELb0ELb1ELb0ELb0EEENS1_19SingleTileSchedulerILb0ELb0ELb1ELi128EEEEEEEEEvNT_6ParamsE:
        .type           _ZN7cutlass13device_kernelIN5flash19enable_sm80_to_sm89INS1_16FlashAttnFwdSm80INS1_25CollectiveMainloopFwdSm80ILi8ELi1ELb1EN4cute5tupleIJNS5_1CILi128EEENS7_ILi96EEENS7_ILi192EEEEEELi192ENS_6half_tEfNS_4arch4Sm80ELb0ELb0ELb1ELb0ELb0ELb0ELb1ELb0EEENS1_21CollectiveEpilogueFwdINS6_IJS8_SA_S9_EEENS6_IJNS7_ILi1EEESI_SI_EEESC_SE_Li256ELb0ELb1ELb0ELb0EEENS1_19SingleTileSchedulerILb0ELb0ELb1ELi128EEEEEEEEEvNT_6ParamsE,@function
        .size           _ZN7cutlass13device_kernelIN5flash19enable_sm80_to_sm89INS1_16FlashAttnFwdSm80INS1_25CollectiveMainloopFwdSm80ILi8ELi1ELb1EN4cute5tupleIJNS5_1CILi128EEENS7_ILi96EEENS7_ILi192EEEEEELi192ENS_6half_tEfNS_4arch4Sm80ELb0ELb0ELb1ELb0ELb0ELb0ELb1ELb0EEENS1_21CollectiveEpilogueFwdINS6_IJS8_SA_S9_EEENS6_IJNS7_ILi1EEESI_SI_EEESC_SE_Li256ELb0ELb1ELb0ELb0EEENS1_19SingleTileSchedulerILb0ELb0ELb1ELi128EEEEEEEEEvNT_6ParamsE,(.L_x_36 - _ZN7cutlass13device_kernelIN5flash19enable_sm80_to_sm89INS1_16FlashAttnFwdSm80INS1_25CollectiveMainloopFwdSm80ILi8ELi1ELb1EN4cute5tupleIJNS5_1CILi128EEENS7_ILi96EEENS7_ILi192EEEEEELi192ENS_6half_tEfNS_4arch4Sm80ELb0ELb0ELb1ELb0ELb0ELb0ELb1ELb0EEENS1_21CollectiveEpilogueFwdINS6_IJS8_SA_S9_EEENS6_IJNS7_ILi1EEESI_SI_EEESC_SE_Li256ELb0ELb1ELb0ELb0EEENS1_19SingleTileSchedulerILb0ELb0ELb1ELi128EEEEEEEEEvNT_6ParamsE)
        .other          _ZN7cutlass13device_kernelIN5flash19enable_sm80_to_sm89INS1_16FlashAttnFwdSm80INS1_25CollectiveMainloopFwdSm80ILi8ELi1ELb1EN4cute5tupleIJNS5_1CILi128EEENS7_ILi96EEENS7_ILi192EEEEEELi192ENS_6half_tEfNS_4arch4Sm80ELb0ELb0ELb1ELb0ELb0ELb0ELb1ELb0EEENS1_21CollectiveEpilogueFwdINS6_IJS8_SA_S9_EEENS6_IJNS7_ILi1EEESI_SI_EEESC_SE_Li256ELb0ELb1ELb0ELb0EEENS1_19SingleTileSchedulerILb0ELb0ELb1ELi128EEEEEEEEEvNT_6ParamsE,@"STO_CUDA_ENTRY STV_DEFAULT"
_ZN7cutlass13device_kernelIN5flash19enable_sm80_to_sm89INS1_16FlashAttnFwdSm80INS1_25CollectiveMainloopFwdSm80ILi8ELi1ELb1EN4cute5tupleIJNS5_1CILi128EEENS7_ILi96EEENS7_ILi192EEEEEELi192ENS_6half_tEfNS_4arch4Sm80ELb0ELb0ELb1ELb0ELb0ELb0ELb1ELb0EEENS1_21CollectiveEpilogueFwdINS6_IJS8_SA_S9_EEENS6_IJNS7_ILi1EEESI_SI_EEESC_SE_Li256ELb0ELb1ELb0ELb0EEENS1_19SingleTileSchedulerILb0ELb0ELb1ELi128EEEEEEEEEvNT_6ParamsE:
[----:B------:R-:W-:Y:S01]  /*0000*/  LDC R1, c[0x0][0x28] ;  /* 0x00000a00ff017b82 */ /* 0x000fe20000000800 */
[----:B------:R-:W-:Y:S05]  /*0010*/  EXIT ;  /* 0x000000000000794d */ /* 0x000fea0003800000 */
.L_x_0:
[----:B------:R-:W-:-:S00]  /*0020*/  BRA `(.L_x_0) ;  /* 0xfffffffc00fc7947 */ /* 0x000fc0000383ffff */
[----:B------:R-:W-:-:S00]  /*0030*/  NOP ;  /* 0x0000000000007918 */ /* 0x000fc00000000000 */
        /* <DEDUP_REMOVED lines=12> */
.L_x_36:


//--------------------- .text._ZN7cutlass13device_kernelIN5flash19enable_sm80_to_sm89INS1_16FlashAttnFwdSm80INS1_25CollectiveMainloopFwdSm80ILi8ELi1ELb1EN4cute5tupleIJNS5_1CILi128EEENS7_ILi96EEENS7_ILi192EEEEEELi192ENS_6half_tEfNS_4arch4Sm80ELb0ELb0ELb1ELb1ELb0ELb0ELb1ELb0EEENS1_21CollectiveEpilogueFwdINS6_IJS8_SA_S9_EEENS6_IJNS7_ILi1EEESI_SI_EEESC_SE_Li256ELb1ELb1ELb0ELb0EEENS1_19SingleTileSchedulerILb1ELb0ELb1ELi128EEEEEEEEEvNT_6ParamsE --------------------------
	.section	.text._ZN7cutlass13device_kernelIN5flash19enable_sm80_to_sm89INS1_16FlashAttnFwdSm80INS1_25CollectiveMainloopFwdSm80ILi8ELi1ELb1EN4cute5tupleIJNS5_1CILi128EEENS7_ILi96EEENS7_ILi192EEEEEELi192ENS_6half_tEfNS_4arch4Sm80ELb0ELb0ELb1ELb1ELb0ELb0ELb1ELb0EEENS1_21CollectiveEpilogueFwdINS6_IJS8_SA_S9_EEENS6_IJNS7_ILi1EEESI_SI_EEESC_SE_Li256ELb1ELb1ELb0ELb0EEENS1_19SingleTileSchedulerILb1ELb0ELb1ELi128EEEEEEEEEvNT_6ParamsE,"ax",@progbits
	.align	128
.text._ZN7cutlass13device_kernelIN5flash19enable_sm80_to_sm89INS1_16FlashAttnFwdSm80INS1_25CollectiveMainloopFwdSm80ILi8ELi1ELb1EN4cute5tupleIJNS5_1CILi128EEENS7_ILi96EEENS7_ILi192EEEEEELi192ENS_6half_tEfNS_4arch4Sm80ELb0ELb0ELb1ELb1ELb0ELb0ELb1ELb0EEENS1_21CollectiveEpilogueFwdINS6_IJS8_SA_S9_EEENS6_IJNS7_ILi1EEESI_SI_EEESC_SE_Li256ELb1ELb1ELb0ELb0EEENS1_19SingleTileSchedulerILb1ELb0ELb1ELi128EEEEEEEEEvNT_6ParamsE:
        .type           _ZN7cutlass13device_kernelIN5flash19enable_sm80_to_sm89INS1_16FlashAttnFwdSm80INS1_25CollectiveMainloopFwdSm80ILi8ELi1ELb1EN4cute5tupleIJNS5_1CILi128EEENS7_ILi96EEENS7_ILi192EEEEEELi192ENS_6half_tEfNS_4arch4Sm80ELb0ELb0ELb1ELb1ELb0ELb0ELb1ELb0EEENS1_21CollectiveEpilogueFwdINS6_IJS8_SA_S9_EEENS6_IJNS7_ILi1EEESI_SI_EEESC_SE_Li256ELb1ELb1ELb0ELb0EEENS1_19SingleTileSchedulerILb1ELb0ELb1ELi128EEEEEEEEEvNT_6ParamsE,@function
        .size           _ZN7cutlass13device_kernelIN5flash19enable_sm80_to_sm89INS1_16FlashAttnFwdSm80INS1_25CollectiveMainloopFwdSm80ILi8ELi1ELb1EN4cute5tupleIJNS5_1CILi128EEENS7_ILi96EEENS7_ILi192EEEEEELi192ENS_6half_tEfNS_4arch4Sm80ELb0ELb0ELb1ELb1ELb0ELb0ELb1ELb0EEENS1_21CollectiveEpilogueFwdINS6_IJS8_SA_S9_EEENS6_IJNS7_ILi1EEESI_SI_EEESC_SE_Li256ELb1ELb1ELb0ELb0EEENS1_19SingleTileSchedulerILb1ELb0ELb1ELi128EEEEEEEEEvNT_6ParamsE,(.L_x_37 - _ZN7cutlass13device_kernelIN5flash19enable_sm80_to_sm89INS1_16FlashAttnFwdSm80INS1_25CollectiveMainloopFwdSm80ILi8ELi1ELb1EN4cute5tupleIJNS5_1CILi128EEENS7_ILi96EEENS7_ILi192EEEEEELi192ENS_6half_tEfNS_4arch4Sm80ELb0ELb0ELb1ELb1ELb0ELb0ELb1ELb0EEENS1_21CollectiveEpilogueFwdINS6_IJS8_SA_S9_EEENS6_IJNS7_ILi1EEESI_SI_EEESC_SE_Li256ELb1ELb1ELb0ELb0EEENS1_19SingleTileSchedulerILb1ELb0ELb1ELi128EEEEEEEEEvNT_6ParamsE)
        .other          _ZN7cutlass13device_kernelIN5flash19enable_sm80_to_sm89INS1_16FlashAttnFwdSm80INS1_25CollectiveMainloopFwdSm80ILi8ELi1ELb1EN4cute5tupleIJNS5_1CILi128EEENS7_ILi96EEENS7_ILi192EEEEEELi192ENS_6half_tEfNS_4arch4Sm80ELb0ELb0ELb1ELb1ELb0ELb0ELb1ELb0EEENS1_21CollectiveEpilogueFwdINS6_IJS8_SA_S9_EEENS6_IJNS7_ILi1EEESI_SI_EEESC_SE_Li256ELb1ELb1ELb0ELb0EEENS1_19SingleTileSchedulerILb1ELb0ELb1ELi128EEEEEEEEEvNT_6ParamsE,@"STO_CUDA_ENTRY STV_DEFAULT"
_ZN7cutlass13device_kernelIN5flash19enable_sm80_to_sm89INS1_16FlashAttnFwdSm80INS1_25CollectiveMainloopFwdSm80ILi8ELi1ELb1EN4cute5tupleIJNS5_1CILi128EEENS7_ILi96EEENS7_ILi192EEEEEELi192ENS_6half_tEfNS_4arch4Sm80ELb0ELb0ELb1ELb1ELb0ELb0ELb1ELb0EEENS1_21CollectiveEpilogueFwdINS6_IJS8_SA_S9_EEENS6_IJNS7_ILi1EEESI_SI_EEESC_SE_Li256ELb1ELb1ELb0ELb0EEENS1_19SingleTileSchedulerILb1ELb0ELb1ELi128EEEEEEEEEvNT_6ParamsE:
[----:B------:R-:W-:Y:S01]  /*0000*/  LDC R1, c[0x0][0x28] ;  /* 0x00000a00ff017b82 */ /* 0x000fe20000000800 */
[----:B------:R-:W-:Y:S05]  /*0010*/  EXIT ;  /* 0x000000000000794d */ /* 0x000fea0003800000 */
.L_x_1:
        /* <DEDUP_REMOVED lines=14> */
.L_x_37:


//--------------------- .text._ZN7cutlass13device_kernelIN5flash19enable_sm80_to_sm89INS1_16FlashAttnFwdSm80INS1_25CollectiveMainloopFwdSm80ILi8ELi1ELb0EN4cute5tupleIJNS5_1CILi128EEENS7_ILi64EEENS7_ILi192EEEEEELi192ENS_6half_tEfNS_4arch4Sm80ELb0ELb0ELb1ELb1ELb0ELb1ELb1ELb0EEENS1_21CollectiveEpilogueFwdINS6_IJS8_SA_S9_EEENS6_IJNS7_ILi1EEESI_SI_EEESC_SE_Li256ELb1ELb1ELb0ELb0EEENS1_19SingleTileSchedulerILb1ELb0ELb1ELi128EEEEEEEEEvNT_6ParamsE --------------------------
	.section	.text._ZN7cutlass13device_kernelIN5flash19enable_sm80_to_sm89INS1_16FlashAttnFwdSm80INS1_25CollectiveMainloopFwdSm80ILi8ELi1ELb0EN4cute5tupleIJNS5_1CILi128EEENS7_ILi64EEENS7_ILi192EEEEEELi192ENS_6half_tEfNS_4arch4Sm80ELb0ELb0ELb1ELb1ELb0ELb1ELb1ELb0EEENS1_21CollectiveEpilogueFwdINS6_IJS8_SA_S9_EEENS6_IJNS7_ILi1EEESI_SI_EEESC_SE_Li256ELb1ELb1ELb0ELb0EEENS1_19SingleTileSchedulerILb1ELb0ELb1ELi128EEEEEEEEEvNT_6ParamsE,"ax",@progbits
	.align	128
.text._ZN7cutlass13device_kernelIN5flash19enable_sm80_to_sm89INS1_16FlashAttnFwdSm80INS1_25CollectiveMainloopFwdSm80ILi8ELi1ELb0EN4cute5tupleIJNS5_1CILi128EEENS7_ILi64EEENS7_ILi192EEEEEELi192ENS_6half_tEfNS_4arch4Sm80ELb0ELb0ELb1ELb1ELb0ELb1ELb1ELb0EEENS1_21CollectiveEpilogueFwdINS6_IJS8_SA_S9_EEENS6_IJNS7_ILi1EEESI_SI_EEESC_SE_Li256ELb1ELb1ELb0ELb0EEENS1_19SingleTileSchedulerILb1ELb0ELb1ELi128EEEEEEEEEvNT_6ParamsE:
        .type           _ZN7cutlass13device_kernelIN5flash19enable_sm80_to_sm89INS1_16FlashAttnFwdSm80INS1_25CollectiveMainloopFwdSm80ILi8ELi1ELb0EN4cute5tupleIJNS5_1CILi128EEENS7_ILi64EEENS7_ILi192EEEEEELi192ENS_6half_tEfNS_4arch4Sm80ELb0ELb0ELb1ELb1ELb0ELb1ELb1ELb0EEENS1_21CollectiveEpilogueFwdINS6_IJS8_SA_S9_EEENS6_IJNS7_ILi1EEESI_SI_EEESC_SE_Li256ELb1ELb1ELb0ELb0EEENS1_19SingleTileSchedulerILb1ELb0ELb1ELi128EEEEEEEEEvNT_6ParamsE,@function
        .size           _ZN7cutlass13device_kernelIN5flash19enable_sm80_to_sm89INS1_16FlashAttnFwdSm80INS1_25CollectiveMainloopFwdSm80ILi8ELi1ELb0EN4cute5tupleIJNS5_1CILi128EEENS7_ILi64EEENS7_ILi192EEEEEELi192ENS_6half_tEfNS_4arch4Sm80ELb0ELb0ELb1ELb1ELb0ELb1ELb1ELb0EEENS1_21CollectiveEpilogueFwdINS6_IJS8_SA_S9_EEENS6_IJNS7_ILi1EEESI_SI_EEESC_SE_Li256ELb1ELb1ELb0ELb0EEENS1_19SingleTileSchedulerILb1ELb0ELb1ELi128EEEEEEEEEvNT_6ParamsE,(.L_x_38 - _ZN7cutlass13device_kernelIN5flash19enable_sm80_to_sm89INS1_16FlashAttnFwdSm80INS1_25CollectiveMainloopFwdSm80ILi8ELi1ELb0EN4cute5tupleIJNS5_1CILi128EEENS7_ILi64EEENS7_ILi192EEEEEELi192ENS_6half_tEfNS_4arch4Sm80ELb0ELb0ELb1ELb1ELb0ELb1ELb1ELb0EEENS1_21CollectiveEpilogueFwdINS6_IJS8_SA_S9_EEENS6_IJNS7_ILi1EEESI_SI_EEESC_SE_Li256ELb1ELb1ELb0ELb0EEENS1_19SingleTileSchedulerILb1ELb0ELb1ELi128EEEEEEEEEvNT_6ParamsE)
        .other          _ZN7cutlass13device_kernelIN5flash19enable_sm80_to_sm89INS1_16FlashAttnFwdSm80INS1_25CollectiveMainloopFwdSm80ILi8ELi1ELb0EN4cute5tupleIJNS5_1CILi128EEENS7_ILi64EEENS7_ILi192EEEEEELi192ENS_6half_tEfNS_4arch4Sm80ELb0ELb0ELb1ELb1ELb0ELb1ELb1ELb0EEENS1_21CollectiveEpilogueFwdINS6_IJS8_SA_S9_EEENS6_IJNS7_ILi1EEESI_SI_EEESC_SE_Li256ELb1ELb1ELb0ELb0EEENS1_19SingleTileSchedulerILb1ELb0ELb1ELi128EEEEEEEEEvNT_6ParamsE,@"STO_CUDA_ENTRY STV_DEFAULT"
_ZN7cutlass13device_kernelIN5flash19enable_sm80_to_sm89INS1_16FlashAttnFwdSm80INS1_25CollectiveMainloopFwdSm80ILi8ELi1ELb0EN4cute5tupleIJNS5_1CILi128EEENS7_ILi64EEENS7_ILi192EEEEEELi192ENS_6half_tEfNS_4arch4Sm80ELb0ELb0ELb1ELb1ELb0ELb1ELb1ELb0EEENS1_21CollectiveEpilogueFwdINS6_IJS8_SA_S9_EEENS6_IJNS7_ILi1EEESI_SI_EEESC_SE_Li256ELb1ELb1ELb0ELb0EEENS1_19SingleTileSchedulerILb1ELb0ELb1ELi128EEEEEEEEEvNT_6ParamsE:
[----:B------:R-:W-:Y:S01]  /*0000*/  LDC R1, c[0x0][0x28] ;  /* 0x00000a00ff017b82 */ /* 0x000fe20000000800 */
[----:B------:R-:W-:Y:S05]  /*0010*/  EXIT ;  /* 0x000000000000794d */ /* 0x000fea0003800000 */
.L_x_2:
        /* <DEDUP_REMOVED lines=14> */
.L_x_38:


//--------------------- .text._ZN7cutlass13device_kernelIN5flash19enable_sm80_to_sm89INS1_16FlashAttnFwdSm80INS1_25CollectiveMainloopFwdSm80ILi8ELi1ELb0EN4cute5tupleIJNS5_1CILi128EEENS7_ILi64EEENS7_ILi192EEEEEELi192ENS_6half_tEfNS_4arch4Sm80ELb0ELb1ELb1ELb0ELb0ELb0ELb1ELb0EEENS1_21CollectiveEpilogueFwdINS6_IJS8_SA_S9_EEENS6_IJNS7_ILi1EEESI_SI_EEESC_SE_Li256ELb0ELb1ELb0ELb0EEENS1_19SingleTileSchedulerILb0ELb0ELb1ELi128EEEEEEEEEvNT_6ParamsE --------------------------
	.section	.text._ZN7cutlass13device_kernelIN5flash19enable_sm80_to_sm89INS1_16FlashAttnFwdSm80INS1_25CollectiveMainloopFwdSm80ILi8ELi1ELb0EN4cute5tupleIJNS5_1CILi128EEENS7_ILi64EEENS7_ILi192EEEEEELi192ENS_6half_tEfNS_4arch4Sm80ELb0ELb1ELb1ELb0ELb0ELb0ELb1ELb0EEENS1_21CollectiveEpilogueFwdINS6_IJS8_SA_S9_EEENS6_IJNS7_ILi1EEESI_SI_EEESC_SE_Li256ELb0ELb1ELb0ELb0EEENS1_19SingleTileSchedulerILb0ELb0ELb1ELi128EEEEEEEEEvNT_6ParamsE,"ax",@progbits
	.align	128
.text._ZN7cutlass13device_kernelIN5flash19enable_sm80_to_sm89INS1_16FlashAttnFwdSm80INS1_25CollectiveMainloopFwdSm80ILi8ELi1ELb0EN4cute5tupleIJNS5_1CILi128EEENS7_ILi64EEENS7_ILi192EEEEEELi192ENS_6half_tEfNS_4arch4Sm80ELb0ELb1ELb1ELb0ELb0ELb0ELb1ELb0EEENS1_21CollectiveEpilogueFwdINS6_IJS8_SA_S9_EEENS6_IJNS7_ILi1EEESI_SI_EEESC_SE_Li256ELb0ELb1ELb0ELb0EEENS1_19SingleTileSchedulerILb0ELb0ELb1ELi128EEEEEEEEEvNT_6ParamsE:
        .type           _ZN7cutlass13device_kernelIN5flash19enable_sm80_to_sm89INS1_16FlashAttnFwdSm80INS1_25CollectiveMainloopFwdSm80ILi8ELi1ELb0EN4cute5tupleIJNS5_1CILi128EEENS7_ILi64EEENS7_ILi192EEEEEELi192ENS_6half_tEfNS_4arch4Sm80ELb0ELb1ELb1ELb0ELb0ELb0ELb1ELb0EEENS1_21CollectiveEpilogueFwdINS6_IJS8_SA_S9_EEENS6_IJNS7_ILi1EEESI_SI_EEESC_SE_Li256ELb0ELb1ELb0ELb0EEENS1_19SingleTileSchedulerILb0ELb0ELb1ELi128EEEEEEEEEvNT_6ParamsE,@function
        .size           _ZN7cutlass13device_kernelIN5flash19enable_sm80_to_sm89INS1_16FlashAttnFwdSm80INS1_25CollectiveMainloopFwdSm80ILi8ELi1ELb0EN4cute5tupleIJNS5_1CILi128EEENS7_ILi64EEENS7_ILi192EEEEEELi192ENS_6half_tEfNS_4arch4Sm80ELb0ELb1ELb1ELb0ELb0ELb0ELb1ELb0EEENS1_21CollectiveEpilogueFwdINS6_IJS8_SA_S9_EEENS6_IJNS7_ILi1EEESI_SI_EEESC_SE_Li256ELb0ELb1ELb0ELb0EEENS1_19SingleTileSchedulerILb0ELb0ELb1ELi128EEEEEEEEEvNT_6ParamsE,(.L_x_39 - _ZN7cutlass13device_kernelIN5flash19enable_sm80_to_sm89INS1_16FlashAttnFwdSm80INS1_25CollectiveMainloopFwdSm80ILi8ELi1ELb0EN4cute5tupleIJNS5_1CILi128EEENS7_ILi64EEENS7_ILi192EEEEEELi192ENS_6half_tEfNS_4arch4Sm80ELb0ELb1ELb1ELb0ELb0ELb0ELb1ELb0EEENS1_21CollectiveEpilogueFwdINS6_IJS8_SA_S9_EEENS6_IJNS7_ILi1EEESI_SI_EEESC_SE_Li256ELb0ELb1ELb0ELb0EEENS1_19SingleTileSchedulerILb0ELb0ELb1ELi128EEEEEEEEEvNT_6ParamsE)
        .other          _ZN7cutlass13device_kernelIN5flash19enable_sm80_to_sm89INS1_16FlashAttnFwdSm80INS1_25CollectiveMainloopFwdSm80ILi8ELi1ELb0EN4cute5tupleIJNS5_1CILi128EEENS7_ILi64EEENS7_ILi192EEEEEELi192ENS_6half_tEfNS_4arch4Sm80ELb0ELb1ELb1ELb0ELb0ELb0ELb1ELb0EEENS1_21CollectiveEpilogueFwdINS6_IJS8_SA_S9_EEENS6_IJNS7_ILi1EEESI_SI_EEESC_SE_Li256ELb0ELb1ELb0ELb0EEENS1_19SingleTileSchedulerILb0ELb0ELb1ELi128EEEEEEEEEvNT_6ParamsE,@"STO_CUDA_ENTRY STV_DEFAULT"
_ZN7cutlass13device_kernelIN5flash19enable_sm80_to_sm89INS1_16FlashAttnFwdSm80INS1_25CollectiveMainloopFwdSm80ILi8ELi1ELb0EN4cute5tupleIJNS5_1CILi128EEENS7_ILi64EEENS7_ILi192EEEEEELi192ENS_6half_tEfNS_4arch4Sm80ELb0ELb1ELb1ELb0ELb0ELb0ELb1ELb0EEENS1_21CollectiveEpilogueFwdINS6_IJS8_SA_S9_EEENS6_IJNS7_ILi1EEESI_SI_EEESC_SE_Li256ELb0ELb1ELb0ELb0EEENS1_19SingleTileSchedulerILb0ELb0ELb1ELi128EEEEEEEEEvNT_6ParamsE:
[----:B------:R-:W-:Y:S01]  /*0000*/  LDC R1, c[0x0][0x28] ;  /* 0x00000a00ff017b82 */ /* 0x000fe20000000800 */
[----:B------:R-:W-:Y:S05]  /*0010*/  EXIT ;  /* 0x000000000000794d */ /* 0x000fea0003800000 */
.L_x_3:
        /* <DEDUP_REMOVED lines=14> */
.L_x_39:


//--------------------- .text._ZN7cutlass13device_kernelIN5flash19enable_sm80_to_sm89INS1_16FlashAttnFwdSm80INS1_25CollectiveMainloopFwdSm80ILi8ELi1ELb0EN4cute5tupleIJNS5_1CILi128EEENS7_ILi64EEENS7_ILi192EEEEEELi192ENS_6half_tEfNS_4arch4Sm80ELb0ELb1ELb1ELb1ELb0ELb0ELb1ELb0EEENS1_21CollectiveEpilogueFwdINS6_IJS8_SA_S9_EEENS6_IJNS7_ILi1EEESI_SI_EEESC_SE_Li256ELb1ELb1ELb0ELb0EEENS1_19SingleTileSchedulerILb1ELb0ELb1ELi128EEEEEEEEEvNT_6ParamsE --------------------------
	.section	.text._ZN7cutlass13device_kernelIN5flash19enable_sm80_to_sm89INS1_16FlashAttnFwdSm80INS1_25CollectiveMainloopFwdSm80ILi8ELi1ELb0EN4cute5tupleIJNS5_1CILi128EEENS7_ILi64EEENS7_ILi192EEEEEELi192ENS_6half_tEfNS_4arch4Sm80ELb0ELb1ELb1ELb1ELb0ELb0ELb1ELb0EEENS1_21CollectiveEpilogueFwdINS6_IJS8_SA_S9_EEENS6_IJNS7_ILi1EEESI_SI_EEESC_SE_Li256ELb1ELb1ELb0ELb0EEENS1_19SingleTileSchedulerILb1ELb0ELb1ELi128EEEEEEEEEvNT_6ParamsE,"ax",@progbits
	.align	128
.text._ZN7cutlass13device_kernelIN5flash19enable_sm80_to_sm89INS1_16FlashAttnFwdSm80INS1_25CollectiveMainloopFwdSm80ILi8ELi1ELb0EN4cute5tupleIJNS5_1CILi128EEENS7_ILi64EEENS7_ILi192EEEEEELi192ENS_6half_tEfNS_4arch4Sm80ELb0ELb1ELb1ELb1ELb0ELb0ELb1ELb0EEENS1_21CollectiveEpilogueFwdINS6_IJS8_SA_S9_EEENS6_IJNS7_ILi1EEESI_SI_EEESC_SE_Li256ELb1ELb1ELb0ELb0EEENS1_19SingleTileSchedulerILb1ELb0ELb1ELi128EEEEEEEEEvNT_6ParamsE:
        .type           _ZN7cutlass13device_kernelIN5flash19enable_sm80_to_sm89INS1_16FlashAttnFwdSm80INS1_25CollectiveMainloopFwdSm80ILi8ELi1ELb0EN4cute5tupleIJNS5_1CILi128EEENS7_ILi64EEENS7_ILi192EEEEEELi192ENS_6half_tEfNS_4arch4Sm80ELb0ELb1ELb1ELb1ELb0ELb0ELb1ELb0EEENS1_21CollectiveEpilogueFwdINS6_IJS8_SA_S9_EEENS6_IJNS7_ILi1EEESI_SI_EEESC_SE_Li256ELb1ELb1ELb0ELb0EEENS1_19SingleTileSchedulerILb1ELb0ELb1ELi128EEEEEEEEEvNT_6ParamsE,@function
        .size           _ZN7cutlass13device_kernelIN5flash19enable_sm80_to_sm89INS1_16FlashAttnFwdSm80INS1_25CollectiveMainloopFwdSm80ILi8ELi1ELb0EN4cute5tupleIJNS5_1CILi128EEENS7_ILi64EEENS7_ILi192EEEEEELi192ENS_6half_tEfNS_4arch4Sm80ELb0ELb1ELb1ELb1ELb0ELb0ELb1ELb0EEENS1_21CollectiveEpilogueFwdINS6_IJS8_SA_S9_EEENS6_IJNS7_ILi1EEESI_SI_EEESC_SE_Li256ELb1ELb1ELb0ELb0EEENS1_19SingleTileSchedulerILb1ELb0ELb1ELi128EEEEEEEEEvNT_6ParamsE,(.L_x_40 - _ZN7cutlass13device_kernelIN5flash19enable_sm80_to_sm89INS1_16FlashAttnFwdSm80INS1_25CollectiveMainloopFwdSm80ILi8ELi1ELb0EN4cute5tupleIJNS5_1CILi128EEENS7_ILi64EEENS7_ILi192EEEEEELi192ENS_6half_tEfNS_4arch4Sm80ELb0ELb1ELb1ELb1ELb0ELb0ELb1ELb0EEENS1_21CollectiveEpilogueFwdINS6_IJS8_SA_S9_EEENS6_IJNS7_ILi1EEESI_SI_EEESC_SE_Li256ELb1ELb1ELb0ELb0EEENS1_19SingleTileSchedulerILb1ELb0ELb1ELi128EEEEEEEEEvNT_6ParamsE)
        .other          _ZN7cutlass13device_kernelIN5flash19enable_sm80_to_sm89INS1_16FlashAttnFwdSm80INS1_25CollectiveMainloopFwdSm80ILi8ELi1ELb0EN4cute5tupleIJNS5_1CILi128EEENS7_ILi64EEENS7_ILi192EEEEEELi192ENS_6half_tEfNS_4arch4Sm80ELb0ELb1ELb1ELb1ELb0ELb0ELb1ELb0EEENS1_21CollectiveEpilogueFwdINS6_IJS8_SA_S9_EEENS6_IJNS7_ILi1EEESI_SI_EEESC_SE_Li256ELb1ELb1ELb0ELb0EEENS1_19SingleTileSchedulerILb1ELb0ELb1ELi128EEEEEEEEEvNT_6ParamsE,@"STO_CUDA_ENTRY STV_DEFAULT"
_ZN7cutlass13device_kernelIN5flash19enable_sm80_to_sm89INS1_16FlashAttnFwdSm80INS1_25CollectiveMainloopFwdSm80ILi8ELi1ELb0EN4cute5tupleIJNS5_1CILi128EEENS7_ILi64EEENS7_ILi192EEEEEELi192ENS_6half_tEfNS_4arch4Sm80ELb0ELb1ELb1ELb1ELb0ELb0ELb1ELb0EEENS1_21CollectiveEpilogueFwdINS6_IJS8_SA_S9_EEENS6_IJNS7_ILi1EEESI_SI_EEESC_SE_Li256ELb1ELb1ELb0ELb0EEENS1_19SingleTileSchedulerILb1ELb0ELb1ELi128EEEEEEEEEvNT_6ParamsE:
[----:B------:R-:W-:Y:S01]  /*0000*/  LDC R1, c[0x0][0x28] ;  /* 0x00000a00ff017b82 */ /* 0x000fe20000000800 */
[----:B------:R-:W-:Y:S05]  /*0010*/  EXIT ;  /* 0x000000000000794d */ /* 0x000fea0003800000 */
.L_x_4:
        /* <DEDUP_REMOVED lines=14> */
.L_x_40:


//--------------------- .text._ZN7cutlass13device_kernelIN5flash19enable_sm80_to_sm89INS1_16FlashAttnFwdSm80INS1_25CollectiveMainloopFwdSm80ILi8ELi1ELb0EN4cute5tupleIJNS5_1CILi128EEENS7_ILi64EEENS7_ILi192EEEEEELi192ENS_6half_tEfNS_4arch4Sm80ELb0ELb1ELb1ELb1ELb0ELb1ELb1ELb0EEENS1_21CollectiveEpilogueFwdINS6_IJS8_SA_S9_EEENS6_IJNS7_ILi1EEESI_SI_EEESC_SE_Li256ELb1ELb1ELb0ELb0EEENS1_19SingleTileSchedulerILb1ELb0ELb1ELi128EEEEEEEEEvNT_6ParamsE --------------------------
	.section	.text._ZN7cutlass13device_kernelIN5flash19enable_sm80_to_sm89INS1_16FlashAttnFwdSm80INS1_25CollectiveMainloopFwdSm80ILi8ELi1ELb0EN4cute5tupleIJNS5_1CILi128EEENS7_ILi64EEENS7_ILi192EEEEEELi192ENS_6half_tEfNS_4arch4Sm80ELb0ELb1ELb1ELb1ELb0ELb1ELb1ELb0EEENS1_21CollectiveEpilogueFwdINS6_IJS8_SA_S9_EEENS6_IJNS7_ILi1EEESI_SI_EEESC_SE_Li256ELb1ELb1ELb0ELb0EEENS1_19SingleTileSchedulerILb1ELb0ELb1ELi128EEEEEEEEEvNT_6ParamsE,"ax",@progbits
	.align	128
.text._ZN7cutlass13device_kernelIN5flash19enable_sm80_to_sm89INS1_16FlashAttnFwdSm80INS1_25CollectiveMainloopFwdSm80ILi8ELi1ELb0EN4cute5tupleIJNS5_1CILi128EEENS7_ILi64EEENS7_ILi192EEEEEELi192ENS_6half_tEfNS_4arch4Sm80ELb0ELb1ELb1ELb1ELb0ELb1ELb1ELb0EEENS1_21CollectiveEpilogueFwdINS6_IJS8_SA_S9_EEENS6_IJNS7_ILi1EEESI_SI_EEESC_SE_Li256ELb1ELb1ELb0ELb0EEENS1_19SingleTileSchedulerILb1ELb0ELb1ELi128EEEEEEEEEvNT_6ParamsE:
        .type           _ZN7cutlass13device_kernelIN5flash19enable_sm80_to_sm89INS1_16FlashAttnFwdSm80INS1_25CollectiveMainloopFwdSm80ILi8ELi1ELb0EN4cute5tupleIJNS5_1CILi128EEENS7_ILi64EEENS7_ILi192EEEEEELi192ENS_6half_tEfNS_4arch4Sm80ELb0ELb1ELb1ELb1ELb0ELb1ELb1ELb0EEENS1_21CollectiveEpilogueFwdINS6_IJS8_SA_S9_EEENS6_IJNS7_ILi1EEESI_SI_EEESC_SE_Li256ELb1ELb1ELb0ELb0EEENS1_19SingleTileSchedulerILb1ELb0ELb1ELi128EEEEEEEEEvNT_6ParamsE,@function
        .size           _ZN7cutlass13device_kernelIN5flash19enable_sm80_to_sm89INS1_16FlashAttnFwdSm80INS1_25CollectiveMainloopFwdSm80ILi8ELi1ELb0EN4cute5tupleIJNS5_1CILi128EEENS7_ILi64EEENS7_ILi192EEEEEELi192ENS_6half_tEfNS_4arch4Sm80ELb0ELb1ELb1ELb1ELb0ELb1ELb1ELb0EEENS1_21CollectiveEpilogueFwdINS6_IJS8_SA_S9_EEENS6_IJNS7_ILi1EEESI_SI_EEESC_SE_Li256ELb1ELb1ELb0ELb0EEENS1_19SingleTileSchedulerILb1ELb0ELb1ELi128EEEEEEEEEvNT_6ParamsE,(.L_x_41 - _ZN7cutlass13device_kernelIN5flash19enable_sm80_to_sm89INS1_16FlashAttnFwdSm80INS1_25CollectiveMainloopFwdSm80ILi8ELi1ELb0EN4cute5tupleIJNS5_1CILi128EEENS7_ILi64EEENS7_ILi192EEEEEELi192ENS_6half_tEfNS_4arch4Sm80ELb0ELb1ELb1ELb1ELb0ELb1ELb1ELb0EEENS1_21CollectiveEpilogueFwdINS6_IJS8_SA_S9_EEENS6_IJNS7_ILi1EEESI_SI_EEESC_SE_Li256ELb1ELb1ELb0ELb0EEENS1_19SingleTileSchedulerILb1ELb0ELb1ELi128EEEEEEEEEvNT_6ParamsE)
        .other          _ZN7cutlass13device_kernelIN5flash19enable_sm80_to_sm89INS1_16FlashAttnFwdSm80INS1_25CollectiveMainloopFwdSm80ILi8ELi1ELb0EN4cute5tupleIJNS5_1CILi128EEENS7_ILi64EEENS7_ILi192EEEEEELi192ENS_6half_tEfNS_4arch4Sm80ELb0ELb1ELb1ELb1ELb0ELb1ELb1ELb0EEENS1_21CollectiveEpilogueFwdINS6_IJS8_SA_S9_EEENS6_IJNS7_ILi1EEESI_SI_EEESC_SE_Li256ELb1ELb1ELb0ELb0EEENS1_19SingleTileSchedulerILb1ELb0ELb1ELi128EEEEEEEEEvNT_6ParamsE,@"STO_CUDA_ENTRY STV_DEFAULT"
_ZN7cutlass13device_kernelIN5flash19enable_sm80_to_sm89INS1_16FlashAttnFwdSm80INS1_25CollectiveMainloopFwdSm80ILi8ELi1ELb0EN4cute5tupleIJNS5_1CILi128EEENS7_ILi64EEENS7_ILi192EEEEEELi192ENS_6half_tEfNS_4arch4Sm80ELb0ELb1ELb1ELb1ELb0ELb1ELb1ELb0EEENS1_21CollectiveEpilogueFwdINS6_IJS8_SA_S9_EEENS6_IJNS7_ILi1EEESI_SI_EEESC_SE_Li256ELb1ELb1ELb0ELb0EEENS1_19SingleTileSchedulerILb1ELb0ELb1ELi128EEEEEEEEEvNT_6ParamsE:
[----:B------:R-:W-:Y:S01]  /*0000*/  LDC R1, c[0x0][0x28] ;  /* 0x00000a00ff017b82 */ /* 0x000fe20000000800 */
[----:B------:R-:W-:Y:S05]  /*0010*/  EXIT ;  /* 0x000000000000794d */ /* 0x000fea0003800000 */
.L_x_5:
        /* <DEDUP_REMOVED lines=14> */
.L_x_41:


//--------------------- .text._ZN7cutlass13device_kernelIN5flash19enable_sm80_to_sm89INS1_16FlashAttnFwdSm80INS1_25CollectiveMainloopFwdSm80ILi8ELi1ELb1EN4cute5tupleIJNS5_1CILi128EEENS7_ILi96EEENS7_ILi192EEEEEELi192ENS_6half_tEfNS_4arch4Sm80ELb1ELb0ELb1ELb0ELb0ELb0ELb1ELb0EEENS1_21CollectiveEpilogueFwdINS6_IJS8_SA_S9_EEENS6_IJNS7_ILi1EEESI_SI_EEESC_SE_Li256ELb0ELb1ELb0ELb0EEENS1_30DynamicPersistentTileSchedulerILi256ELi256ELb0ELb1ELb0EEEEEEEEEvNT_6ParamsE --------------------------
	.section	.text._ZN7cutlass13device_kernelIN5flash19enable_sm80_to_sm89INS1_16FlashAttnFwdSm80INS1_25CollectiveMainloopFwdSm80ILi8ELi1ELb1EN4cute5tupleIJNS5_1CILi128EEENS7_ILi96EEENS7_ILi192EEEEEELi192ENS_6half_tEfNS_4arch4Sm80ELb1ELb0ELb1ELb0ELb0ELb0ELb1ELb0EEENS1_21CollectiveEpilogueFwdINS6_IJS8_SA_S9_EEENS6_IJNS7_ILi1EEESI_SI_EEESC_SE_Li256ELb0ELb1ELb0ELb0EEENS1_30DynamicPersistentTileSchedulerILi256ELi256ELb0ELb1ELb0EEEEEEEEEvNT_6ParamsE,"ax",@progbits
	.align	128
.text._ZN7cutlass13device_kernelIN5flash19enable_sm80_to_sm89INS1_16FlashAttnFwdSm80INS1_25CollectiveMainloopFwdSm80ILi8ELi1ELb1EN4cute5tupleIJNS5_1CILi128EEENS7_ILi96EEENS7_ILi192EEEEEELi192ENS_6half_tEfNS_4arch4Sm80ELb1ELb0ELb1ELb0ELb0ELb0ELb1ELb0EEENS1_21CollectiveEpilogueFwdINS6_IJS8_SA_S9_EEENS6_IJNS7_ILi1EEESI_SI_EEESC_SE_Li256ELb0ELb1ELb0ELb0EEENS1_30DynamicPersistentTileSchedulerILi256ELi256ELb0ELb1ELb0EEEEEEEEEvNT_6ParamsE:
        .type           _ZN7cutlass13device_kernelIN5flash19enable_sm80_to_sm89INS1_16FlashAttnFwdSm80INS1_25CollectiveMainloopFwdSm80ILi8ELi1ELb1EN4cute5tupleIJNS5_1CILi128EEENS7_ILi96EEENS7_ILi192EEEEEELi192ENS_6half_tEfNS_4arch4Sm80ELb1ELb0ELb1ELb0ELb0ELb0ELb1ELb0EEENS1_21CollectiveEpilogueFwdINS6_IJS8_SA_S9_EEENS6_IJNS7_ILi1EEESI_SI_EEESC_SE_Li256ELb0ELb1ELb0ELb0EEENS1_30DynamicPersistentTileSchedulerILi256ELi256ELb0ELb1ELb0EEEEEEEEEvNT_6ParamsE,@function
        .size           _ZN7cutlass13device_kernelIN5flash19enable_sm80_to_sm89INS1_16FlashAttnFwdSm80INS1_25CollectiveMainloopFwdSm80ILi8ELi1ELb1EN4cute5tupleIJNS5_1CILi128EEENS7_ILi96EEENS7_ILi192EEEEEELi192ENS_6half_tEfNS_4arch4Sm80ELb1ELb0ELb1ELb0ELb0ELb0ELb1ELb0EEENS1_21CollectiveEpilogueFwdINS6_IJS8_SA_S9_EEENS6_IJNS7_ILi1EEESI_SI_EEESC_SE_Li256ELb0ELb1ELb0ELb0EEENS1_30DynamicPersistentTileSchedulerILi256ELi256ELb0ELb1ELb0EEEEEEEEEvNT_6ParamsE,(.L_x_42 - _ZN7cutlass13device_kernelIN5flash19enable_sm80_to_sm89INS1_16FlashAttnFwdSm80INS1_25CollectiveMainloopFwdSm80ILi8ELi1ELb1EN4cute5tupleIJNS5_1CILi128EEENS7_ILi96EEENS7_ILi192EEEEEELi192ENS_6half_tEfNS_4arch4Sm80ELb1ELb0ELb1ELb0ELb0ELb0ELb1ELb0EEENS1_21CollectiveEpilogueFwdINS6_IJS8_SA_S9_EEENS6_IJNS7_ILi1EEESI_SI_EEESC_SE_Li256ELb0ELb1ELb0ELb0EEENS1_30DynamicPersistentTileSchedulerILi256ELi256ELb0ELb1ELb0EEEEEEEEEvNT_6ParamsE)
        .other          _ZN7cutlass13device_kernelIN5flash19enable_sm80_to_sm89INS1_16FlashAttnFwdSm80INS1_25CollectiveMainloopFwdSm80ILi8ELi1ELb1EN4cute5tupleIJNS5_1CILi128EEENS7_ILi96EEENS7_ILi192EEEEEELi192ENS_6half_tEfNS_4arch4Sm80ELb1ELb0ELb1ELb0ELb0ELb0ELb1ELb0EEENS1_21CollectiveEpilogueFwdINS6_IJS8_SA_S9_EEENS6_IJNS7_ILi1EEESI_SI_EEESC_SE_Li256ELb0ELb1ELb0ELb0EEENS1_30DynamicPersistentTileSchedulerILi256ELi256ELb0ELb1ELb0EEEEEEEEEvNT_6ParamsE,@"STO_CUDA_ENTRY STV_DEFAULT"
_ZN7cutlass13device_kernelIN5flash19enable_sm80_to_sm89INS1_16FlashAttnFwdSm80INS1_25CollectiveMainloopFwdSm80ILi8ELi1ELb1EN4cute5tupleIJNS5_1CILi128EEENS7_ILi96EEENS7_ILi192EEEEEELi192ENS_6half_tEfNS_4arch4Sm80ELb1ELb0ELb1ELb0ELb0ELb0ELb1ELb0EEENS1_21CollectiveEpilogueFwdINS6_IJS8_SA_S9_EEENS6_IJNS7_ILi1EEESI_SI_EEESC_SE_Li256ELb0ELb1ELb0ELb0EEENS1_30DynamicPersistentTileSchedulerILi256ELi256ELb0ELb1ELb0EEEEEEEEEvNT_6ParamsE:
[----:B------:R-:W-:Y:S01]  /*0000*/  LDC R1, c[0x0][0x28] ;  /* 0x00000a00ff017b82 */ /* 0x000fe20000000800 */
[----:B------:R-:W-:Y:S05]  /*0010*/  EXIT ;  /* 0x000000000000794d */ /* 0x000fea0003800000 */
.L_x_6:
        /* <DEDUP_REMOVED lines=14> */
.L_x_42:


//--------------------- .text._ZN7cutlass13device_kernelIN5flash19enable_sm80_to_sm89INS1_16FlashAttnFwdSm80INS1_25CollectiveMainloopFwdSm80ILi8ELi1ELb1EN4cute5tupleIJNS5_1CILi128EEENS7_ILi96EEENS7_ILi192EEEEEELi192ENS_6half_tEfNS_4arch4Sm80ELb1ELb0ELb1ELb1ELb0ELb0ELb1ELb0EEENS1_21CollectiveEpilogueFwdINS6_IJS8_SA_S9_EEENS6_IJNS7_ILi1EEESI_SI_EEESC_SE_Li256ELb1ELb1ELb0ELb0EEENS1_19SingleTileSchedulerILb1ELb0ELb1ELi128EEEEEEEEEvNT_6ParamsE --------------------------
	.section	.text._ZN7cutlass13device_kernelIN5flash19enable_sm80_to_sm89INS1_16FlashAttnFwdSm80INS1_25CollectiveMainloopFwdSm80ILi8ELi1ELb1EN4cute5tupleIJNS5_1CILi128EEENS7_ILi96EEENS7_ILi192EEEEEELi192ENS_6half_tEfNS_4arch4Sm80ELb1ELb0ELb1ELb1ELb0ELb0ELb1ELb0EEENS1_21CollectiveEpilogueFwdINS6_IJS8_SA_S9_EEENS6_IJNS7_ILi1EEESI_SI_EEESC_SE_Li256ELb1ELb1ELb0ELb0EEENS1_19SingleTileSchedulerILb1ELb0ELb1ELi128EEEEEEEEEvNT_6ParamsE,"ax",@progbits
	.align	128
.text._ZN7cutlass13device_kernelIN5flash19enable_sm80_to_sm89INS1_16FlashAttnFwdSm80INS1_25CollectiveMainloopFwdSm80ILi8ELi1ELb1EN4cute5tupleIJNS5_1CILi128EEENS7_ILi96EEENS7_ILi192EEEEEELi192ENS_6half_tEfNS_4arch4Sm80ELb1ELb0ELb1ELb1ELb0ELb0ELb1ELb0EEENS1_21CollectiveEpilogueFwdINS6_IJS8_SA_S9_EEENS6_IJNS7_ILi1EEESI_SI_EEESC_SE_Li256ELb1ELb1ELb0ELb0EEENS1_19SingleTileSchedulerILb1ELb0ELb1ELi128EEEEEEEEEvNT_6ParamsE:
        .type           _ZN7cutlass13device_kernelIN5flash19enable_sm80_to_sm89INS1_16FlashAttnFwdSm80INS1_25CollectiveMainloopFwdSm80ILi8ELi1ELb1EN4cute5tupleIJNS5_1CILi128EEENS7_ILi96EEENS7_ILi192EEEEEELi192ENS_6half_tEfNS_4arch4Sm80ELb1ELb0ELb1ELb1ELb0ELb0ELb1ELb0EEENS1_21CollectiveEpilogueFwdINS6_IJS8_SA_S9_EEENS6_IJNS7_ILi1EEESI_SI_EEESC_SE_Li256ELb1ELb1ELb0ELb0EEENS1_19SingleTileSchedulerILb1ELb0ELb1ELi128EEEEEEEEEvNT_6ParamsE,@function
        .size           _ZN7cutlass13device_kernelIN5flash19enable_sm80_to_sm89INS1_16FlashAttnFwdSm80INS1_25CollectiveMainloopFwdSm80ILi8ELi1ELb1EN4cute5tupleIJNS5_1CILi128EEENS7_ILi96EEENS7_ILi192EEEEEELi192ENS_6half_tEfNS_4arch4Sm80ELb1ELb0ELb1ELb1ELb0ELb0ELb1ELb0EEENS1_21CollectiveEpilogueFwdINS6_IJS8_SA_S9_EEENS6_IJNS7_ILi1EEESI_SI_EEESC_SE_Li256ELb1ELb1ELb0ELb0EEENS1_19SingleTileSchedulerILb1ELb0ELb1ELi128EEEEEEEEEvNT_6ParamsE,(.L_x_43 - _ZN7cutlass13device_kernelIN5flash19enable_sm80_to_sm89INS1_16FlashAttnFwdSm80INS1_25CollectiveMainloopFwdSm80ILi8ELi1ELb1EN4cute5tupleIJNS5_1CILi128EEENS7_ILi96EEENS7_ILi192EEEEEELi192ENS_6half_tEfNS_4arch4Sm80ELb1ELb0ELb1ELb1ELb0ELb0ELb1ELb0EEENS1_21CollectiveEpilogueFwdINS6_IJS8_SA_S9_EEENS6_IJNS7_ILi1EEESI_SI_EEESC_SE_Li256ELb1ELb1ELb0ELb0EEENS1_19SingleTileSchedulerILb1ELb0ELb1ELi128EEEEEEEEEvNT_6ParamsE)
        .other          _ZN7cutlass13device_kernelIN5flash19enable_sm80_to_sm89INS1_16FlashAttnFwdSm80INS1_25CollectiveMainloopFwdSm80ILi8ELi1ELb1EN4cute5tupleIJNS5_1CILi128EEENS7_ILi96EEENS7_ILi192EEEEEELi192ENS_6half_tEfNS_4arch4Sm80ELb1ELb0ELb1ELb1ELb0ELb0ELb1ELb0EEENS1_21CollectiveEpilogueFwdINS6_IJS8_SA_S9_EEENS6_IJNS7_ILi1EEESI_SI_EEESC_SE_Li256ELb1ELb1ELb0ELb0EEENS1_19SingleTileSchedulerILb1ELb0ELb1ELi128EEEEEEEEEvNT_6ParamsE,@"STO_CUDA_ENTRY STV_DEFAULT"
_ZN7cutlass13device_kernelIN5flash19enable_sm80_to_sm89INS1_16FlashAttnFwdSm80INS1_25CollectiveMainloopFwdSm80ILi8ELi1ELb1EN4cute5tupleIJNS5_1CILi128EEENS7_ILi96EEENS7_ILi192EEEEEELi192ENS_6half_tEfNS_4arch4Sm80ELb1ELb0ELb1ELb1ELb0ELb0ELb1ELb0EEENS1_21CollectiveEpilogueFwdINS6_IJS8_SA_S9_EEENS6_IJNS7_ILi1EEESI_SI_EEESC_SE_Li256ELb1ELb1ELb0ELb0EEENS1_19SingleTileSchedulerILb1ELb0ELb1ELi128EEEEEEEEEvNT_6ParamsE:
[----:B------:R-:W-:Y:S01]  /*0000*/  LDC R1, c[0x0][0x28] ;  /* 0x00000a00ff017b82 */ /* 0x000fe20000000800 */
[----:B------:R-:W-:Y:S05]  /*0010*/  EXIT ;  /* 0x000000000000794d */ /* 0x000fea0003800000 */
.L_x_7:
        /* <DEDUP_REMOVED lines=14> */
.L_x_43:


//--------------------- .text._ZN7cutlass13device_kernelIN5flash19enable_sm80_to_sm89INS1_16FlashAttnFwdSm80INS1_25CollectiveMainloopFwdSm80ILi8ELi1ELb0EN4cute5tupleIJNS5_1CILi128EEENS7_ILi64EEENS7_ILi192EEEEEELi192ENS_6half_tEfNS_4arch4Sm80ELb1ELb0ELb1ELb1ELb0ELb1ELb1ELb0EEENS1_21CollectiveEpilogueFwdINS6_IJS8_SA_S9_EEENS6_IJNS7_ILi1EEESI_SI_EEESC_SE_Li256ELb1ELb1ELb0ELb0EEENS1_19SingleTileSchedulerILb1ELb0ELb1ELi128EEEEEEEEEvNT_6ParamsE --------------------------
	.section	.text._ZN7cutlass13device_kernelIN5flash19enable_sm80_to_sm89INS1_16FlashAttnFwdSm80INS1_25CollectiveMainloopFwdSm80ILi8ELi1ELb0EN4cute5tupleIJNS5_1CILi128EEENS7_ILi64EEENS7_ILi192EEEEEELi192ENS_6half_tEfNS_4arch4Sm80ELb1ELb0ELb1ELb1ELb0ELb1ELb1ELb0EEENS1_21CollectiveEpilogueFwdINS6_IJS8_SA_S9_EEENS6_IJNS7_ILi1EEESI_SI_EEESC_SE_Li256ELb1ELb1ELb0ELb0EEENS1_19SingleTileSchedulerILb1ELb0ELb1ELi128EEEEEEEEEvNT_6ParamsE,"ax",@progbits
	.align	128
.text._ZN7cutlass13device_kernelIN5flash19enable_sm80_to_sm89INS1_16FlashAttnFwdSm80INS1_25CollectiveMainloopFwdSm80ILi8ELi1ELb0EN4cute5tupleIJNS5_1CILi128EEENS7_ILi64EEENS7_ILi192EEEEEELi192ENS_6half_tEfNS_4arch4Sm80ELb1ELb0ELb1ELb1ELb0ELb1ELb1ELb0EEENS1_21CollectiveEpilogueFwdINS6_IJS8_SA_S9_EEENS6_IJNS7_ILi1EEESI_SI_EEESC_SE_Li256ELb1ELb1ELb0ELb0EEENS1_19SingleTileSchedulerILb1ELb0ELb1ELi128EEEEEEEEEvNT_6ParamsE:
        .type           _ZN7cutlass13device_kernelIN5flash19enable_sm80_to_sm89INS1_16FlashAttnFwdSm80INS1_25CollectiveMainloopFwdSm80ILi8ELi1ELb0EN4cute5tupleIJNS5_1CILi128EEENS7_ILi64EEENS7_ILi192EEEEEELi192ENS_6half_tEfNS_4arch4Sm80ELb1ELb0ELb1ELb1ELb0ELb1ELb1ELb0EEENS1_21CollectiveEpilogueFwdINS6_IJS8_SA_S9_EEENS6_IJNS7_ILi1EEESI_SI_EEESC_SE_Li256ELb1ELb1ELb0ELb0EEENS1_19SingleTileSchedulerILb1ELb0ELb1ELi128EEEEEEEEEvNT_6ParamsE,@function
        .size           _ZN7cutlass13device_kernelIN5flash19enable_sm80_to_sm89INS1_16FlashAttnFwdSm80INS1_25CollectiveMainloopFwdSm80ILi8ELi1ELb0EN4cute5tupleIJNS5_1CILi128EEENS7_ILi64EEENS7_ILi192EEEEEELi192ENS_6half_tEfNS_4arch4Sm80ELb1ELb0ELb1ELb1ELb0ELb1ELb1ELb0EEENS1_21CollectiveEpilogueFwdINS6_IJS8_SA_S9_EEENS6_IJNS7_ILi1EEESI_SI_EEESC_SE_Li256ELb1ELb1ELb0ELb0EEENS1_19SingleTileSchedulerILb1ELb0ELb1ELi128EEEEEEEEEvNT_6ParamsE,(.L_x_44 - _ZN7cutlass13device_kernelIN5flash19enable_sm80_to_sm89INS1_16FlashAttnFwdSm80INS1_25CollectiveMainloopFwdSm80ILi8ELi1ELb0EN4cute5tupleIJNS5_1CILi128EEENS7_ILi64EEENS7_ILi192EEEEEELi192ENS_6half_tEfNS_4arch4Sm80ELb1ELb0ELb1ELb1ELb0ELb1ELb1ELb0EEENS1_21CollectiveEpilogueFwdINS6_IJS8_SA_S9_EEENS6_IJNS7_ILi1EEESI_SI_EEESC_SE_Li256ELb1ELb1ELb0ELb0EEENS1_19SingleTileSchedulerILb1ELb0ELb1ELi128EEEEEEEEEvNT_6ParamsE)
        .other          _ZN7cutlass13device_kernelIN5flash19enable_sm80_to_sm89INS1_16FlashAttnFwdSm80INS1_25CollectiveMainloopFwdSm80ILi8ELi1ELb0EN4cute5tupleIJNS5_1CILi128EEENS7_ILi64EEENS7_ILi192EEEEEELi192ENS_6half_tEfNS_4arch4Sm80ELb1ELb0ELb1ELb1ELb0ELb1ELb1ELb0EEENS1_21CollectiveEpilogueFwdINS6_IJS8_SA_S9_EEENS6_IJNS7_ILi1EEESI_SI_EEESC_SE_Li256ELb1ELb1ELb0ELb0EEENS1_19SingleTileSchedulerILb1ELb0ELb1ELi128EEEEEEEEEvNT_6ParamsE,@"STO_CUDA_ENTRY STV_DEFAULT"
_ZN7cutlass13device_kernelIN5flash19enable_sm80_to_sm89INS1_16FlashAttnFwdSm80INS1_25CollectiveMainloopFwdSm80ILi8ELi1ELb0EN4cute5tupleIJNS5_1CILi128EEENS7_ILi64EEENS7_ILi192EEEEEELi192ENS_6half_tEfNS_4arch4Sm80ELb1ELb0ELb1ELb1ELb0ELb1ELb1ELb0EEENS1_21CollectiveEpilogueFwdINS6_IJS8_SA_S9_EEENS6_IJNS7_ILi1EEESI_SI_EEESC_SE_Li256ELb1ELb1ELb0ELb0EEENS1_19SingleTileSchedulerILb1ELb0ELb1ELi128EEEEEEEEEvNT_6ParamsE:
[----:B------:R-:W-:Y:S01]  /*0000*/  LDC R1, c[0x0][0x28] ;  /* 0x00000a00ff017b82 */ /* 0x000fe20000000800 */
[----:B------:R-:W-:Y:S05]  /*0010*/  EXIT ;  /* 0x000000000000794d */ /* 0x000fea0003800000 */
.L_x_8:
        /* <DEDUP_REMOVED lines=14> */
.L_x_44:


//--------------------- .text._ZN7cutlass13device_kernelIN5flash19enable_sm80_to_sm89INS1_16FlashAttnFwdSm80INS1_25CollectiveMainloopFwdSm80ILi8ELi2ELb1EN4cute5tupleIJNS5_1CILi128EEENS7_ILi96EEENS7_ILi192EEEEEELi192ENS_6half_tEfNS_4arch4Sm80ELb0ELb0ELb1ELb0ELb0ELb0ELb1ELb0EEENS1_21CollectiveEpilogueFwdINS6_IJS8_SA_S9_EEENS6_IJNS7_ILi1EEESI_SI_EEESC_SE_Li256ELb0ELb1ELb0ELb0EEENS1_19SingleTileSchedulerILb0ELb0ELb1ELi128EEEEEEEEEvNT_6ParamsE --------------------------
	.section	.text._ZN7cutlass13device_kernelIN5flash19enable_sm80_to_sm89INS1_16FlashAttnFwdSm80INS1_25CollectiveMainloopFwdSm80ILi8ELi2ELb1EN4cute5tupleIJNS5_1CILi128EEENS7_ILi96EEENS7_ILi192EEEEEELi192ENS_6half_tEfNS_4arch4Sm80ELb0ELb0ELb1ELb0ELb0ELb0ELb1ELb0EEENS1_21CollectiveEpilogueFwdINS6_IJS8_SA_S9_EEENS6_IJNS7_ILi1EEESI_SI_EEESC_SE_Li256ELb0ELb1ELb0ELb0EEENS1_19SingleTileSchedulerILb0ELb0ELb1ELi128EEEEEEEEEvNT_6ParamsE,"ax",@progbits
	.align	128
.text._ZN7cutlass13device_kernelIN5flash19enable_sm80_to_sm89INS1_16FlashAttnFwdSm80INS1_25CollectiveMainloopFwdSm80ILi8ELi2ELb1EN4cute5tupleIJNS5_1CILi128EEENS7_ILi96EEENS7_ILi192EEEEEELi192ENS_6half_tEfNS_4arch4Sm80ELb0ELb0ELb1ELb0ELb0ELb0ELb1ELb0EEENS1_21CollectiveEpilogueFwdINS6_IJS8_SA_S9_EEENS6_IJNS7_ILi1EEESI_SI_EEESC_SE_Li256ELb0ELb1ELb0ELb0EEENS1_19SingleTileSchedulerILb0ELb0ELb1ELi128EEEEEEEEEvNT_6ParamsE:
        .type           _ZN7cutlass13device_kernelIN5flash19enable_sm80_to_sm89INS1_16FlashAttnFwdSm80INS1_25CollectiveMainloopFwdSm80ILi8ELi2ELb1EN4cute5tupleIJNS5_1CILi128EEENS7_ILi96EEENS7_ILi192EEEEEELi192ENS_6half_tEfNS_4arch4Sm80ELb0ELb0ELb1ELb0ELb0ELb0ELb1ELb0EEENS1_21CollectiveEpilogueFwdINS6_IJS8_SA_S9_EEENS6_IJNS7_ILi1EEESI_SI_EEESC_SE_Li256ELb0ELb1ELb0ELb0EEENS1_19SingleTileSchedulerILb0ELb0ELb1ELi128EEEEEEEEEvNT_6ParamsE,@function
        .size           _ZN7cutlass13device_kernelIN5flash19enable_sm80_to_sm89INS1_16FlashAttnFwdSm80INS1_25CollectiveMainloopFwdSm80ILi8ELi2ELb1EN4cute5tupleIJNS5_1CILi128EEENS7_ILi96EEENS7_ILi192EEEEEELi192ENS_6half_tEfNS_4arch4Sm80ELb0ELb0ELb1ELb0ELb0ELb0ELb1ELb0EEENS1_21CollectiveEpilogueFwdINS6_IJS8_SA_S9_EEENS6_IJNS7_ILi1EEESI_SI_EEESC_SE_Li256ELb0ELb1ELb0ELb0EEENS1_19SingleTileSchedulerILb0ELb0ELb1ELi128EEEEEEEEEvNT_6ParamsE,(.L_x_45 - _ZN7cutlass13device_kernelIN5flash19enable_sm80_to_sm89INS1_16FlashAttnFwdSm80INS1_25CollectiveMainloopFwdSm80ILi8ELi2ELb1EN4cute5tupleIJNS5_1CILi128EEENS7_ILi96EEENS7_ILi192EEEEEELi192ENS_6half_tEfNS_4arch4Sm80ELb0ELb0ELb1ELb0ELb0ELb0ELb1ELb0EEENS1_21CollectiveEpilogueFwdINS6_IJS8_SA_S9_EEENS6_IJNS7_ILi1EEESI_SI_EEESC_SE_Li256ELb0ELb1ELb0ELb0EEENS1_19SingleTileSchedulerILb0ELb0ELb1ELi128EEEEEEEEEvNT_6ParamsE)
        .other          _ZN7cutlass13device_kernelIN5flash19enable_sm80_to_sm89INS1_16FlashAttnFwdSm80INS1_25CollectiveMainloopFwdSm80ILi8ELi2ELb1EN4cute5tupleIJNS5_1CILi128EEENS7_ILi96EEENS7_ILi192EEEEEELi192ENS_6half_tEfNS_4arch4Sm80ELb0ELb0ELb1ELb0ELb0ELb0ELb1ELb0EEENS1_21CollectiveEpilogueFwdINS6_IJS8_SA_S9_EEENS6_IJNS7_ILi1EEESI_SI_EEESC_SE_Li256ELb0ELb1ELb0ELb0EEENS1_19SingleTileSchedulerILb0ELb0ELb1ELi128EEEEEEEEEvNT_6ParamsE,@"STO_CUDA_ENTRY STV_DEFAULT"
_ZN7cutlass13device_kernelIN5flash19enable_sm80_to_sm89INS1_16FlashAttnFwdSm80INS1_25CollectiveMainloopFwdSm80ILi8ELi2ELb1EN4cute5tupleIJNS5_1CILi128EEENS7_ILi96EEENS7_ILi192EEEEEELi192ENS_6half_tEfNS_4arch4Sm80ELb0ELb0ELb1ELb0ELb0ELb0ELb1ELb0EEENS1_21CollectiveEpilogueFwdINS6_IJS8_SA_S9_EEENS6_IJNS7_ILi1EEESI_SI_EEESC_SE_Li256ELb0ELb1ELb0ELb0EEENS1_19SingleTileSchedulerILb0ELb0ELb1ELi128EEEEEEEEEvNT_6ParamsE:
[----:B------:R-:W-:Y:S01]  /*0000*/  LDC R1, c[0x0][0x28] ;  /* 0x00000a00ff017b82 */ /* 0x000fe20000000800 */
[----:B------:R-:W-:Y:S05]  /*0010*/  EXIT ;  /* 0x000000000000794d */ /* 0x000fea0003800000 */
.L_x_9:
        /* <DEDUP_REMOVED lines=14> */
.L_x_45:


//--------------------- .text._ZN7cutlass13device_kernelIN5flash19enable_sm80_to_sm89INS1_16FlashAttnFwdSm80INS1_25CollectiveMainloopFwdSm80ILi8ELi2ELb1EN4cute5tupleIJNS5_1CILi128EEENS7_ILi96EEENS7_ILi192EEEEEELi192ENS_6half_tEfNS_4arch4Sm80ELb0ELb0ELb1ELb1ELb0ELb0ELb1ELb0EEENS1_21CollectiveEpilogueFwdINS6_IJS8_SA_S9_EEENS6_IJNS7_ILi1EEESI_SI_EEESC_SE_Li256ELb1ELb1ELb0ELb0EEENS1_19SingleTileSchedulerILb1ELb0ELb1ELi128EEEEEEEEEvNT_6ParamsE --------------------------
	.section	.text._ZN7cutlass13device_kernelIN5flash19enable_sm80_to_sm89INS1_16FlashAttnFwdSm80INS1_25CollectiveMainloopFwdSm80ILi8ELi2ELb1EN4cute5tupleIJNS5_1CILi128EEENS7_ILi96EEENS7_ILi192EEEEEELi192ENS_6half_tEfNS_4arch4Sm80ELb0ELb0ELb1ELb1ELb0ELb0ELb1ELb0EEENS1_21CollectiveEpilogueFwdINS6_IJS8_SA_S9_EEENS6_IJNS7_ILi1EEESI_SI_EEESC_SE_Li256ELb1ELb1ELb0ELb0EEENS1_19SingleTileSchedulerILb1ELb0ELb1ELi128EEEEEEEEEvNT_6ParamsE,"ax",@progbits
	.align	128
.text._ZN7cutlass13device_kernelIN5flash19enable_sm80_to_sm89INS1_16FlashAttnFwdSm80INS1_25CollectiveMainloopFwdSm80ILi8ELi2ELb1EN4cute5tupleIJNS5_1CILi128EEENS7_ILi96EEENS7_ILi192EEEEEELi192ENS_6half_tEfNS_4arch4Sm80ELb0ELb0ELb1ELb1ELb0ELb0ELb1ELb0EEENS1_21CollectiveEpilogueFwdINS6_IJS8_SA_S9_EEENS6_IJNS7_ILi1EEESI_SI_EEESC_SE_Li256ELb1ELb1ELb0ELb0EEENS1_19SingleTileSchedulerILb1ELb0ELb1ELi128EEEEEEEEEvNT_6ParamsE:
        .type           _ZN7cutlass13device_kernelIN5flash19enable_sm80_to_sm89INS1_16FlashAttnFwdSm80INS1_25CollectiveMainloopFwdSm80ILi8ELi2ELb1EN4cute5tupleIJNS5_1CILi128EEENS7_ILi96EEENS7_ILi192EEEEEELi192ENS_6half_tEfNS_4arch4Sm80ELb0ELb0ELb1ELb1ELb0ELb0ELb1ELb0EEENS1_21CollectiveEpilogueFwdINS6_IJS8_SA_S9_EEENS6_IJNS7_ILi1EEESI_SI_EEESC_SE_Li256ELb1ELb1ELb0ELb0EEENS1_19SingleTileSchedulerILb1ELb0ELb1ELi128EEEEEEEEEvNT_6ParamsE,@function
        .size           _ZN7cutlass13device_kernelIN5flash19enable_sm80_to_sm89INS1_16FlashAttnFwdSm80INS1_25CollectiveMainloopFwdSm80ILi8ELi2ELb1EN4cute5tupleIJNS5_1CILi128EEENS7_ILi96EEENS7_ILi192EEEEEELi192ENS_6half_tEfNS_4arch4Sm80ELb0ELb0ELb1ELb1ELb0ELb0ELb1ELb0EEENS1_21CollectiveEpilogueFwdINS6_IJS8_SA_S9_EEENS6_IJNS7_ILi1EEESI_SI_EEESC_SE_Li256ELb1ELb1ELb0ELb0EEENS1_19SingleTileSchedulerILb1ELb0ELb1ELi128EEEEEEEEEvNT_6ParamsE,(.L_x_46 - _ZN7cutlass13device_kernelIN5flash19enable_sm80_to_sm89INS1_16FlashAttnFwdSm80INS1_25CollectiveMainloopFwdSm80ILi8ELi2ELb1EN4cute5tupleIJNS5_1CILi128EEENS7_ILi96EEENS7_ILi192EEEEEELi192ENS_6half_tEfNS_4arch4Sm80ELb0ELb0ELb1ELb1ELb0ELb0ELb1ELb0EEENS1_21CollectiveEpilogueFwdINS6_IJS8_SA_S9_EEENS6_IJNS7_ILi1EEESI_SI_EEESC_SE_Li256ELb1ELb1ELb0ELb0EEENS1_19SingleTileSchedulerILb1ELb0ELb1ELi128EEEEEEEEEvNT_6ParamsE)
        .other          _ZN7cutlass13device_kernelIN5flash19enable_sm80_to_sm89INS1_16FlashAttnFwdSm80INS1_25CollectiveMainloopFwdSm80ILi8ELi2ELb1EN4cute5tupleIJNS5_1CILi128EEENS7_ILi96EEENS7_ILi192EEEEEELi192ENS_6half_tEfNS_4arch4Sm80ELb0ELb0ELb1ELb1ELb0ELb0ELb1ELb0EEENS1_21CollectiveEpilogueFwdINS6_IJS8_SA_S9_EEENS6_IJNS7_ILi1EEESI_SI_EEESC_SE_Li256ELb1ELb1ELb0ELb0EEENS1_19SingleTileSchedulerILb1ELb0ELb1ELi128EEEEEEEEEvNT_6ParamsE,@"STO_CUDA_ENTRY STV_DEFAULT"
_ZN7cutlass13device_kernelIN5flash19enable_sm80_to_sm89INS1_16FlashAttnFwdSm80INS1_25CollectiveMainloopFwdSm80ILi8ELi2ELb1EN4cute5tupleIJNS5_1CILi128EEENS7_ILi96EEENS7_ILi192EEEEEELi192ENS_6half_tEfNS_4arch4Sm80ELb0ELb0ELb1ELb1ELb0ELb0ELb1ELb0EEENS1_21CollectiveEpilogueFwdINS6_IJS8_SA_S9_EEENS6_IJNS7_ILi1EEESI_SI_EEESC_SE_Li256ELb1ELb1ELb0ELb0EEENS1_19SingleTileSchedulerILb1ELb0ELb1ELi128EEEEEEEEEvNT_6ParamsE:
[----:B------:R-:W-:Y:S01]  /*0000*/  LDC R1, c[0x0][0x28] ;  /* 0x00000a00ff017b82 */ /* 0x000fe20000000800 */
[----:B------:R-:W-:Y:S05]  /*0010*/  EXIT ;  /* 0x000000000000794d */ /* 0x000fea0003800000 */
.L_x_10:
        /* <DEDUP_REMOVED lines=14> */
.L_x_46:


//--------------------- .text._ZN7cutlass13device_kernelIN5flash19enable_sm80_to_sm89INS1_16FlashAttnFwdSm80INS1_25CollectiveMainloopFwdSm80ILi8ELi2ELb0EN4cute5tupleIJNS5_1CILi128EEENS7_ILi64EEENS7_ILi192EEEEEELi192ENS_6half_tEfNS_4arch4Sm80ELb0ELb0ELb1ELb1ELb0ELb1ELb1ELb0EEENS1_21CollectiveEpilogueFwdINS6_IJS8_SA_S9_EEENS6_IJNS7_ILi1EEESI_SI_EEESC_SE_Li256ELb1ELb1ELb0ELb0EEENS1_19SingleTileSchedulerILb1ELb0ELb1ELi128EEEEEEEEEvNT_6ParamsE --------------------------
	.section	.text._ZN7cutlass13device_kernelIN5flash19enable_sm80_to_sm89INS1_16FlashAttnFwdSm80INS1_25CollectiveMainloopFwdSm80ILi8ELi2ELb0EN4cute5tupleIJNS5_1CILi128EEENS7_ILi64EEENS7_ILi192EEEEEELi192ENS_6half_tEfNS_4arch4Sm80ELb0ELb0ELb1ELb1ELb0ELb1ELb1ELb0EEENS1_21CollectiveEpilogueFwdINS6_IJS8_SA_S9_EEENS6_IJNS7_ILi1EEESI_SI_EEESC_SE_Li256ELb1ELb1ELb0ELb0EEENS1_19SingleTileSchedulerILb1ELb0ELb1ELi128EEEEEEEEEvNT_6ParamsE,"ax",@progbits
	.align	128
.text._ZN7cutlass13device_kernelIN5flash19enable_sm80_to_sm89INS1_16FlashAttnFwdSm80INS1_25CollectiveMainloopFwdSm80ILi8ELi2ELb0EN4cute5tupleIJNS5_1CILi128EEENS7_ILi64EEENS7_ILi192EEEEEELi192ENS_6half_tEfNS_4arch4Sm80ELb0ELb0ELb1ELb1ELb0ELb1ELb1ELb0EEENS1_21CollectiveEpilogueFwdINS6_IJS8_SA_S9_EEENS6_IJNS7_ILi1EEESI_SI_EEESC_SE_Li256ELb1ELb1ELb0ELb0EEENS1_19SingleTileSchedulerILb1ELb0ELb1ELi128EEEEEEEEEvNT_6ParamsE:
        .type           _ZN7cutlass13device_kernelIN5flash19enable_sm80_to_sm89INS1_16FlashAttnFwdSm80INS1_25CollectiveMainloopFwdSm80ILi8ELi2ELb0EN4cute5tupleIJNS5_1CILi128EEENS7_ILi64EEENS7_ILi192EEEEEELi192ENS_6half_tEfNS_4arch4Sm80ELb0ELb0ELb1ELb1ELb0ELb1ELb1ELb0EEENS1_21CollectiveEpilogueFwdINS6_IJS8_SA_S9_EEENS6_IJNS7_ILi1EEESI_SI_EEESC_SE_Li256ELb1ELb1ELb0ELb0EEENS1_19SingleTileSchedulerILb1ELb0ELb1ELi128EEEEEEEEEvNT_6ParamsE,@function
        .size           _ZN7cutlass13device_kernelIN5flash19enable_sm80_to_sm89INS1_16FlashAttnFwdSm80INS1_25CollectiveMainloopFwdSm80ILi8ELi2ELb0EN4cute5tupleIJNS5_1CILi128EEENS7_ILi64EEENS7_ILi192EEEEEELi192ENS_6half_tEfNS_4arch4Sm80ELb0ELb0ELb1ELb1ELb0ELb1ELb1ELb0EEENS1_21CollectiveEpilogueFwdINS6_IJS8_SA_S9_EEENS6_IJNS7_ILi1EEESI_SI_EEESC_SE_Li256ELb1ELb1ELb0ELb0EEENS1_19SingleTileSchedulerILb1ELb0ELb1ELi128EEEEEEEEEvNT_6ParamsE,(.L_x_47 - _ZN7cutlass13device_kernelIN5flash19enable_sm80_to_sm89INS1_16FlashAttnFwdSm80INS1_25CollectiveMainloopFwdSm80ILi8ELi2ELb0EN4cute5tupleIJNS5_1CILi128EEENS7_ILi64EEENS7_ILi192EEEEEELi192ENS_6half_tEfNS_4arch4Sm80ELb0ELb0ELb1ELb1ELb0ELb1ELb1ELb0EEENS1_21CollectiveEpilogueFwdINS6_IJS8_SA_S9_EEENS6_IJNS7_ILi1EEESI_SI_EEESC_SE_Li256ELb1ELb1ELb0ELb0EEENS1_19SingleTileSchedulerILb1ELb0ELb1ELi128EEEEEEEEEvNT_6ParamsE)
        .other          _ZN7cutlass13device_kernelIN5flash19enable_sm80_to_sm89INS1_16FlashAttnFwdSm80INS1_25CollectiveMainloopFwdSm80ILi8ELi2ELb0EN4cute5tupleIJNS5_1CILi128EEENS7_ILi64EEENS7_ILi192EEEEEELi192ENS_6half_tEfNS_4arch4Sm80ELb0ELb0ELb1ELb1ELb0ELb1ELb1ELb0EEENS1_21CollectiveEpilogueFwdINS6_IJS8_SA_S9_EEENS6_IJNS7_ILi1EEESI_SI_EEESC_SE_Li256ELb1ELb1ELb0ELb0EEENS1_19SingleTileSchedulerILb1ELb0ELb1ELi128EEEEEEEEEvNT_6ParamsE,@"STO_CUDA_ENTRY STV_DEFAULT"
_ZN7cutlass13device_kernelIN5flash19enable_sm80_to_sm89INS1_16FlashAttnFwdSm80INS1_25CollectiveMainloopFwdSm80ILi8ELi2ELb0EN4cute5tupleIJNS5_1CILi128EEENS7_ILi64EEENS7_ILi192EEEEEELi192ENS_6half_tEfNS_4arch4Sm80ELb0ELb0ELb1ELb1ELb0ELb1ELb1ELb0EEENS1_21CollectiveEpilogueFwdINS6_IJS8_SA_S9_EEENS6_IJNS7_ILi1EEESI_SI_EEESC_SE_Li256ELb1ELb1ELb0ELb0EEENS1_19SingleTileSchedulerILb1ELb0ELb1ELi128EEEEEEEEEvNT_6ParamsE:
[----:B------:R-:W-:Y:S01]  /*0000*/  LDC R1, c[0x0][0x28] ;  /* 0x00000a00ff017b82 */ /* 0x000fe20000000800 */
[----:B------:R-:W-:Y:S05]  /*0010*/  EXIT ;  /* 0x000000000000794d */ /* 0x000fea0003800000 */
.L_x_11:
        /* <DEDUP_REMOVED lines=14> */
.L_x_47:


//--------------------- .text._ZN7cutlass13device_kernelIN5flash19enable_sm80_to_sm89INS1_16FlashAttnFwdSm80INS1_25CollectiveMainloopFwdSm80ILi8ELi2ELb0EN4cute5tupleIJNS5_1CILi128EEENS7_ILi64EEENS7_ILi192EEEEEELi192ENS_6half_tEfNS_4arch4Sm80ELb0ELb1ELb1ELb0ELb0ELb0ELb1ELb0EEENS1_21CollectiveEpilogueFwdINS6_IJS8_SA_S9_EEENS6_IJNS7_ILi1EEESI_SI_EEESC_SE_Li256ELb0ELb1ELb0ELb0EEENS1_19SingleTileSchedulerILb0ELb0ELb1ELi128EEEEEEEEEvNT_6ParamsE --------------------------
	.section	.text._ZN7cutlass13device_kernelIN5flash19enable_sm80_to_sm89INS1_16FlashAttnFwdSm80INS1_25CollectiveMainloopFwdSm80ILi8ELi2ELb0EN4cute5tupleIJNS5_1CILi128EEENS7_ILi64EEENS7_ILi192EEEEEELi192ENS_6half_tEfNS_4arch4Sm80ELb0ELb1ELb1ELb0ELb0ELb0ELb1ELb0EEENS1_21CollectiveEpilogueFwdINS6_IJS8_SA_S9_EEENS6_IJNS7_ILi1EEESI_SI_EEESC_SE_Li256ELb0ELb1ELb0ELb0EEENS1_19SingleTileSchedulerILb0ELb0ELb1ELi128EEEEEEEEEvNT_6ParamsE,"ax",@progbits
	.align	128
.text._ZN7cutlass13device_kernelIN5flash19enable_sm80_to_sm89INS1_16FlashAttnFwdSm80INS1_25CollectiveMainloopFwdSm80ILi8ELi2ELb0EN4cute5tupleIJNS5_1CILi128EEENS7_ILi64EEENS7_ILi192EEEEEELi192ENS_6half_tEfNS_4arch4Sm80ELb0ELb1ELb1ELb0ELb0ELb0ELb1ELb0EEENS1_21CollectiveEpilogueFwdINS6_IJS8_SA_S9_EEENS6_IJNS7_ILi1EEESI_SI_EEESC_SE_Li256ELb0ELb1ELb0ELb0EEENS1_19SingleTileSchedulerILb0ELb0ELb1ELi128EEEEEEEEEvNT_6ParamsE:
        .type           _ZN7cutlass13device_kernelIN5flash19enable_sm80_to_sm89INS1_16FlashAttnFwdSm80INS1_25CollectiveMainloopFwdSm80ILi8ELi2ELb0EN4cute5tupleIJNS5_1CILi128EEENS7_ILi64EEENS7_ILi192EEEEEELi192ENS_6half_tEfNS_4arch4Sm80ELb0ELb1ELb1ELb0ELb0ELb0ELb1ELb0EEENS1_21CollectiveEpilogueFwdINS6_IJS8_SA_S9_EEENS6_IJNS7_ILi1EEESI_SI_EEESC_SE_Li256ELb0ELb1ELb0ELb0EEENS1_19SingleTileSchedulerILb0ELb0ELb1ELi128EEEEEEEEEvNT_6ParamsE,@function
        .size           _ZN7cutlass13device_kernelIN5flash19enable_sm80_to_sm89INS1_16FlashAttnFwdSm80INS1_25CollectiveMainloopFwdSm80ILi8ELi2ELb0EN4cute5tupleIJNS5_1CILi128EEENS7_ILi64EEENS7_ILi192EEEEEELi192ENS_6half_tEfNS_4arch4Sm80ELb0ELb1ELb1ELb0ELb0ELb0ELb1ELb0EEENS1_21CollectiveEpilogueFwdINS6_IJS8_SA_S9_EEENS6_IJNS7_ILi1EEESI_SI_EEESC_SE_Li256ELb0ELb1ELb0ELb0EEENS1_19SingleTileSchedulerILb0ELb0ELb1ELi128EEEEEEEEEvNT_6ParamsE,(.L_x_48 - _ZN7cutlass13device_kernelIN5flash19enable_sm80_to_sm89INS1_16FlashAttnFwdSm80INS1_25CollectiveMainloopFwdSm80ILi8ELi2ELb0EN4cute5tupleIJNS5_1CILi128EEENS7_ILi64EEENS7_ILi192EEEEEELi192ENS_6half_tEfNS_4arch4Sm80ELb0ELb1ELb1ELb0ELb0ELb0ELb1ELb0EEENS1_21CollectiveEpilogueFwdINS6_IJS8_SA_S9_EEENS6_IJNS7_ILi1EEESI_SI_EEESC_SE_Li256ELb0ELb1ELb0ELb0EEENS1_19SingleTileSchedulerILb0ELb0ELb1ELi128EEEEEEEEEvNT_6ParamsE)
        .other          _ZN7cutlass13device_kernelIN5flash19enable_sm80_to_sm89INS1_16FlashAttnFwdSm80INS1_25CollectiveMainloopFwdSm80ILi8ELi2ELb0EN4cute5tupleIJNS5_1CILi128EEENS7_ILi64EEENS7_ILi192EEEEEELi192ENS_6half_tEfNS_4arch4Sm80ELb0ELb1ELb1ELb0ELb0ELb0ELb1ELb0EEENS1_21CollectiveEpilogueFwdINS6_IJS8_SA_S9_EEENS6_IJNS7_ILi1EEESI_SI_EEESC_SE_Li256ELb0ELb1ELb0ELb0EEENS1_19SingleTileSchedulerILb0ELb0ELb1ELi128EEEEEEEEEvNT_6ParamsE,@"STO_CUDA_ENTRY STV_DEFAULT"
_ZN7cutlass13device_kernelIN5flash19enable_sm80_to_sm89INS1_16FlashAttnFwdSm80INS1_25CollectiveMainloopFwdSm80ILi8ELi2ELb0EN4cute5tupleIJNS5_1CILi128EEENS7_ILi64EEENS7_ILi192EEEEEELi192ENS_6half_tEfNS_4arch4Sm80ELb0ELb1ELb1ELb0ELb0ELb0ELb1ELb0EEENS1_21CollectiveEpilogueFwdINS6_IJS8_SA_S9_EEENS6_IJNS7_ILi1EEESI_SI_EEESC_SE_Li256ELb0ELb1ELb0ELb0EEENS1_19SingleTileSchedulerILb0ELb0ELb1ELi128EEEEEEEEEvNT_6ParamsE:
[----:B------:R-:W-:Y:S01]  /*0000*/  LDC R1, c[0x0][0x28] ;  /* 0x00000a00ff017b82 */ /* 0x000fe20000000800 */
[----:B------:R-:W-:Y:S05]  /*0010*/  EXIT ;  /* 0x000000000000794d */ /* 0x000fea0003800000 */
.L_x_12:
        /* <DEDUP_REMOVED lines=14> */
.L_x_48:


//--------------------- .text._ZN7cutlass13device_kernelIN5flash19enable_sm80_to_sm89INS1_16FlashAttnFwdSm80INS1_25CollectiveMainloopFwdSm80ILi8ELi2ELb0EN4cute5tupleIJNS5_1CILi128EEENS7_ILi64EEENS7_ILi192EEEEEELi192ENS_6half_tEfNS_4arch4Sm80ELb0ELb1ELb1ELb1ELb0ELb0ELb1ELb0EEENS1_21CollectiveEpilogueFwdINS6_IJS8_SA_S9_EEENS6_IJNS7_ILi1EEESI_SI_EEESC_SE_Li256ELb1ELb1ELb0ELb0EEENS1_19SingleTileSchedulerILb1ELb0ELb1ELi128EEEEEEEEEvNT_6ParamsE --------------------------
	.section	.text._ZN7cutlass13device_kernelIN5flash19enable_sm80_to_sm89INS1_16FlashAttnFwdSm80INS1_25CollectiveMainloopFwdSm80ILi8ELi2ELb0EN4cute5tupleIJNS5_1CILi128EEENS7_ILi64EEENS7_ILi192EEEEEELi192ENS_6half_tEfNS_4arch4Sm80ELb0ELb1ELb1ELb1ELb0ELb0ELb1ELb0EEENS1_21CollectiveEpilogueFwdINS6_IJS8_SA_S9_EEENS6_IJNS7_ILi1EEESI_SI_EEESC_SE_Li256ELb1ELb1ELb0ELb0EEENS1_19SingleTileSchedulerILb1ELb0ELb1ELi128EEEEEEEEEvNT_6ParamsE,"ax",@progbits
	.align	128
.text._ZN7cutlass13device_kernelIN5flash19enable_sm80_to_sm89INS1_16FlashAttnFwdSm80INS1_25CollectiveMainloopFwdSm80ILi8ELi2ELb0EN4cute5tupleIJNS5_1CILi128EEENS7_ILi64EEENS7_ILi192EEEEEELi192ENS_6half_tEfNS_4arch4Sm80ELb0ELb1ELb1ELb1ELb0ELb0ELb1ELb0EEENS1_21CollectiveEpilogueFwdINS6_IJS8_SA_S9_EEENS6_IJNS7_ILi1EEESI_SI_EEESC_SE_Li256ELb1ELb1ELb0ELb0EEENS1_19SingleTileSchedulerILb1ELb0ELb1ELi128EEEEEEEEEvNT_6ParamsE:
        .type           _ZN7cutlass13device_kernelIN5flash19enable_sm80_to_sm89INS1_16FlashAttnFwdSm80INS1_25CollectiveMainloopFwdSm80ILi8ELi2ELb0EN4cute5tupleIJNS5_1CILi128EEENS7_ILi64EEENS7_ILi192EEEEEELi192ENS_6half_tEfNS_4arch4Sm80ELb0ELb1ELb1ELb1ELb0ELb0ELb1ELb0EEENS1_21CollectiveEpilogueFwdINS6_IJS8_SA_S9_EEENS6_IJNS7_ILi1EEESI_SI_EEESC_SE_Li256ELb1ELb1ELb0ELb0EEENS1_19SingleTileSchedulerILb1ELb0ELb1ELi128EEEEEEEEEvNT_6ParamsE,@function
        .size           _ZN7cutlass13device_kernelIN5flash19enable_sm80_to_sm89INS1_16FlashAttnFwdSm80INS1_25CollectiveMainloopFwdSm80ILi8ELi2ELb0EN4cute5tupleIJNS5_1CILi128EEENS7_ILi64EEENS7_ILi192EEEEEELi192ENS_6half_tEfNS_4arch4Sm80ELb0ELb1ELb1ELb1ELb0ELb0ELb1ELb0EEENS1_21CollectiveEpilogueFwdINS6_IJS8_SA_S9_EEENS6_IJNS7_ILi1EEESI_SI_EEESC_SE_Li256ELb1ELb1ELb0ELb0EEENS1_19SingleTileSchedulerILb1ELb0ELb1ELi128EEEEEEEEEvNT_6ParamsE,(.L_x_49 - _ZN7cutlass13device_kernelIN5flash19enable_sm80_to_sm89INS1_16FlashAttnFwdSm80INS1_25CollectiveMainloopFwdSm80ILi8ELi2ELb0EN4cute5tupleIJNS5_1CILi128EEENS7_ILi64EEENS7_ILi192EEEEEELi192ENS_6half_tEfNS_4arch4Sm80ELb0ELb1ELb1ELb1ELb0ELb0ELb1ELb0EEENS1_21CollectiveEpilogueFwdINS6_IJS8_SA_S9_EEENS6_IJNS7_ILi1EEESI_SI_EEESC_SE_Li256ELb1ELb1ELb0ELb0EEENS1_19SingleTileSchedulerILb1ELb0ELb1ELi128EEEEEEEEEvNT_6ParamsE)
        .other          _ZN7cutlass13device_kernelIN5flash19enable_sm80_to_sm89INS1_16FlashAttnFwdSm80INS1_25CollectiveMainloopFwdSm80ILi8ELi2ELb0EN4cute5tupleIJNS5_1CILi128EEENS7_ILi64EEENS7_ILi192EEEEEELi192ENS_6half_tEfNS_4arch4Sm80ELb0ELb1ELb1ELb1ELb0ELb0ELb1ELb0EEENS1_21CollectiveEpilogueFwdINS6_IJS8_SA_S9_EEENS6_IJNS7_ILi1EEESI_SI_EEESC_SE_Li256ELb1ELb1ELb0ELb0EEENS1_19SingleTileSchedulerILb1ELb0ELb1ELi128EEEEEEEEEvNT_6ParamsE,@"STO_CUDA_ENTRY STV_DEFAULT"
_ZN7cutlass13device_kernelIN5flash19enable_sm80_to_sm89INS1_16FlashAttnFwdSm80INS1_25CollectiveMainloopFwdSm80ILi8ELi2ELb0EN4cute5tupleIJNS5_1CILi128EEENS7_ILi64EEENS7_ILi192EEEEEELi192ENS_6half_tEfNS_4arch4Sm80ELb0ELb1ELb1ELb1ELb0ELb0ELb1ELb0EEENS1_21CollectiveEpilogueFwdINS6_IJS8_SA_S9_EEENS6_IJNS7_ILi1EEESI_SI_EEESC_SE_Li256ELb1ELb1ELb0ELb0EEENS1_19SingleTileSchedulerILb1ELb0ELb1ELi128EEEEEEEEEvNT_6ParamsE:
[----:B------:R-:W-:Y:S01]  /*0000*/  LDC R1, c[0x0][0x28] ;  /* 0x00000a00ff017b82 */ /* 0x000fe20000000800 */
[----:B------:R-:W-:Y:S05]  /*0010*/  EXIT ;  /* 0x000000000000794d */ /* 0x000fea0003800000 */
.L_x_13:
        /* <DEDUP_REMOVED lines=14> */
.L_x_49:


//--------------------- .text._ZN7cutlass13device_kernelIN5flash19enable_sm80_to_sm89INS1_16FlashAttnFwdSm80INS1_25CollectiveMainloopFwdSm80ILi8ELi2ELb0EN4cute5tupleIJNS5_1CILi128EEENS7_ILi64EEENS7_ILi192EEEEEELi192ENS_6half_tEfNS_4arch4Sm80ELb0ELb1ELb1ELb1ELb0ELb1ELb1ELb0EEENS1_21CollectiveEpilogueFwdINS6_IJS8_SA_S9_EEENS6_IJNS7_ILi1EEESI_SI_EEESC_SE_Li256ELb1ELb1ELb0ELb0EEENS1_19SingleTileSchedulerILb1ELb0ELb1ELi128EEEEEEEEEvNT_6ParamsE --------------------------
	.section	.text._ZN7cutlass13device_kernelIN5flash19enable_sm80_to_sm89INS1_16FlashAttnFwdSm80INS1_25CollectiveMainloopFwdSm80ILi8ELi2ELb0EN4cute5tupleIJNS5_1CILi128EEENS7_ILi64EEENS7_ILi192EEEEEELi192ENS_6half_tEfNS_4arch4Sm80ELb0ELb1ELb1ELb1ELb0ELb1ELb1ELb0EEENS1_21CollectiveEpilogueFwdINS6_IJS8_SA_S9_EEENS6_IJNS7_ILi1EEESI_SI_EEESC_SE_Li256ELb1ELb1ELb0ELb0EEENS1_19SingleTileSchedulerILb1ELb0ELb1ELi128EEEEEEEEEvNT_6ParamsE,"ax",@progbits
	.align	128
.text._ZN7cutlass13device_kernelIN5flash19enable_sm80_to_sm89INS1_16FlashAttnFwdSm80INS1_25CollectiveMainloopFwdSm80ILi8ELi2ELb0EN4cute5tupleIJNS5_1CILi128EEENS7_ILi64EEENS7_ILi192EEEEEELi192ENS_6half_tEfNS_4arch4Sm80ELb0ELb1ELb1ELb1ELb0ELb1ELb1ELb0EEENS1_21CollectiveEpilogueFwdINS6_IJS8_SA_S9_EEENS6_IJNS7_ILi1EEESI_SI_EEESC_SE_Li256ELb1ELb1ELb0ELb0EEENS1_19SingleTileSchedulerILb1ELb0ELb1ELi128EEEEEEEEEvNT_6ParamsE:
        .type           _ZN7cutlass13device_kernelIN5flash19enable_sm80_to_sm89INS1_16FlashAttnFwdSm80INS1_25CollectiveMainloopFwdSm80ILi8ELi2ELb0EN4cute5tupleIJNS5_1CILi128EEENS7_ILi64EEENS7_ILi192EEEEEELi192ENS_6half_tEfNS_4arch4Sm80ELb0ELb1ELb1ELb1ELb0ELb1ELb1ELb0EEENS1_21CollectiveEpilogueFwdINS6_IJS8_SA_S9_EEENS6_IJNS7_ILi1EEESI_SI_EEESC_SE_Li256ELb1ELb1ELb0ELb0EEENS1_19SingleTileSchedulerILb1ELb0ELb1ELi128EEEEEEEEEvNT_6ParamsE,@function
        .size           _ZN7cutlass13device_kernelIN5flash19enable_sm80_to_sm89INS1_16FlashAttnFwdSm80INS1_25CollectiveMainloopFwdSm80ILi8ELi2ELb0EN4cute5tupleIJNS5_1CILi128EEENS7_ILi64EEENS7_ILi192EEEEEELi192ENS_6half_tEfNS_4arch4Sm80ELb0ELb1ELb1ELb1ELb0ELb1ELb1ELb0EEENS1_21CollectiveEpilogueFwdINS6_IJS8_SA_S9_EEENS6_IJNS7_ILi1EEESI_SI_EEESC_SE_Li256ELb1ELb1ELb0ELb0EEENS1_19SingleTileSchedulerILb1ELb0ELb1ELi128EEEEEEEEEvNT_6ParamsE,(.L_x_50 - _ZN7cutlass13device_kernelIN5flash19enable_sm80_to_sm89INS1_16FlashAttnFwdSm80INS1_25CollectiveMainloopFwdSm80ILi8ELi2ELb0EN4cute5tupleIJNS5_1CILi128EEENS7_ILi64EEENS7_ILi192EEEEEELi192ENS_6half_tEfNS_4arch4Sm80ELb0ELb1ELb1ELb1ELb0ELb1ELb1ELb0EEENS1_21CollectiveEpilogueFwdINS6_IJS8_SA_S9_EEENS6_IJNS7_ILi1EEESI_SI_EEESC_SE_Li256ELb1ELb1ELb0ELb0EEENS1_19SingleTileSchedulerILb1ELb0ELb1ELi128EEEEEEEEEvNT_6ParamsE)
        .other          _ZN7cutlass13device_kernelIN5flash19enable_sm80_to_sm89INS1_16FlashAttnFwdSm80INS1_25CollectiveMainloopFwdSm80ILi8ELi2ELb0EN4cute5tupleIJNS5_1CILi128EEENS7_ILi64EEENS7_ILi192EEEEEELi192ENS_6half_tEfNS_4arch4Sm80ELb0ELb1ELb1ELb1ELb0ELb1ELb1ELb0EEENS1_21CollectiveEpilogueFwdINS6_IJS8_SA_S9_EEENS6_IJNS7_ILi1EEESI_SI_EEESC_SE_Li256ELb1ELb1ELb0ELb0EEENS1_19SingleTileSchedulerILb1ELb0ELb1ELi128EEEEEEEEEvNT_6ParamsE,@"STO_CUDA_ENTRY STV_DEFAULT"
_ZN7cutlass13device_kernelIN5flash19enable_sm80_to_sm89INS1_16FlashAttnFwdSm80INS1_25CollectiveMainloopFwdSm80ILi8ELi2ELb0EN4cute5tupleIJNS5_1CILi128EEENS7_ILi64EEENS7_ILi192EEEEEELi192ENS_6half_tEfNS_4arch4Sm80ELb0ELb1ELb1ELb1ELb0ELb1ELb1ELb0EEENS1_21CollectiveEpilogueFwdINS6_IJS8_SA_S9_EEENS6_IJNS7_ILi1EEESI_SI_EEESC_SE_Li256ELb1ELb1ELb0ELb0EEENS1_19SingleTileSchedulerILb1ELb0ELb1ELi128EEEEEEEEEvNT_6ParamsE:
[----:B------:R-:W-:Y:S01]  /*0000*/  LDC R1, c[0x0][0x28] ;  /* 0x00000a00ff017b82 */ /* 0x000fe20000000800 */
[----:B------:R-:W-:Y:S05]  /*0010*/  EXIT ;  /* 0x000000000000794d */ /* 0x000fea0003800000 */
.L_x_14:
        /* <DEDUP_REMOVED lines=14> */
.L_x_50:


//--------------------- .text._ZN7cutlass13device_kernelIN5flash19enable_sm80_to_sm89INS1_16FlashAttnFwdSm80INS1_25CollectiveMainloopFwdSm80ILi8ELi2ELb1EN4cute5tupleIJNS5_1CILi128EEENS7_ILi96EEENS7_ILi192EEEEEELi192ENS_6half_tEfNS_4arch4Sm80ELb1ELb0ELb1ELb0ELb0ELb0ELb1ELb0EEENS1_21CollectiveEpilogueFwdINS6_IJS8_SA_S9_EEENS6_IJNS7_ILi1EEESI_SI_EEESC_SE_Li256ELb0ELb1ELb0ELb0EEENS1_30DynamicPersistentTileSchedulerILi256ELi256ELb0ELb1ELb0EEEEEEEEEvNT_6ParamsE --------------------------
	.section	.text._ZN7cutlass13device_kernelIN5flash19enable_sm80_to_sm89INS1_16FlashAttnFwdSm80INS1_25CollectiveMainloopFwdSm80ILi8ELi2ELb1EN4cute5tupleIJNS5_1CILi128EEENS7_ILi96EEENS7_ILi192EEEEEELi192ENS_6half_tEfNS_4arch4Sm80ELb1ELb0ELb1ELb0ELb0ELb0ELb1ELb0EEENS1_21CollectiveEpilogueFwdINS6_IJS8_SA_S9_EEENS6_IJNS7_ILi1EEESI_SI_EEESC_SE_Li256ELb0ELb1ELb0ELb0EEENS1_30DynamicPersistentTileSchedulerILi256ELi256ELb0ELb1ELb0EEEEEEEEEvNT_6ParamsE,"ax",@progbits
	.align	128
.text._ZN7cutlass13device_kernelIN5flash19enable_sm80_to_sm89INS1_16FlashAttnFwdSm80INS1_25CollectiveMainloopFwdSm80ILi8ELi2ELb1EN4cute5tupleIJNS5_1CILi128EEENS7_ILi96EEENS7_ILi192EEEEEELi192ENS_6half_tEfNS_4arch4Sm80ELb1ELb0ELb1ELb0ELb0ELb0ELb1ELb0EEENS1_21CollectiveEpilogueFwdINS6_IJS8_SA_S9_EEENS6_IJNS7_ILi1EEESI_SI_EEESC_SE_Li256ELb0ELb1ELb0ELb0EEENS1_30DynamicPersistentTileSchedulerILi256ELi256ELb0ELb1ELb0EEEEEEEEEvNT_6ParamsE:
        .type           _ZN7cutlass13device_kernelIN5flash19enable_sm80_to_sm89INS1_16FlashAttnFwdSm80INS1_25CollectiveMainloopFwdSm80ILi8ELi2ELb1EN4cute5tupleIJNS5_1CILi128EEENS7_ILi96EEENS7_ILi192EEEEEELi192ENS_6half_tEfNS_4arch4Sm80ELb1ELb0ELb1ELb0ELb0ELb0ELb1ELb0EEENS1_21CollectiveEpilogueFwdINS6_IJS8_SA_S9_EEENS6_IJNS7_ILi1EEESI_SI_EEESC_SE_Li256ELb0ELb1ELb0ELb0EEENS1_30DynamicPersistentTileSchedulerILi256ELi256ELb0ELb1ELb0EEEEEEEEEvNT_6ParamsE,@function
        .size           _ZN7cutlass13device_kernelIN5flash19enable_sm80_to_sm89INS1_16FlashAttnFwdSm80INS1_25CollectiveMainloopFwdSm80ILi8ELi2ELb1EN4cute5tupleIJNS5_1CILi128EEENS7_ILi96EEENS7_ILi192EEEEEELi192ENS_6half_tEfNS_4arch4Sm80ELb1ELb0ELb1ELb0ELb0ELb0ELb1ELb0EEENS1_21CollectiveEpilogueFwdINS6_IJS8_SA_S9_EEENS6_IJNS7_ILi1EEESI_SI_EEESC_SE_Li256ELb0ELb1ELb0ELb0EEENS1_30DynamicPersistentTileSchedulerILi256ELi256ELb0ELb1ELb0EEEEEEEEEvNT_6ParamsE,(.L_x_51 - _ZN7cutlass13device_kernelIN5flash19enable_sm80_to_sm89INS1_16FlashAttnFwdSm80INS1_25CollectiveMainloopFwdSm80ILi8ELi2ELb1EN4cute5tupleIJNS5_1CILi128EEENS7_ILi96EEENS7_ILi192EEEEEELi192ENS_6half_tEfNS_4arch4Sm80ELb1ELb0ELb1ELb0ELb0ELb0ELb1ELb0EEENS1_21CollectiveEpilogueFwdINS6_IJS8_SA_S9_EEENS6_IJNS7_ILi1EEESI_SI_EEESC_SE_Li256ELb0ELb1ELb0ELb0EEENS1_30DynamicPersistentTileSchedulerILi256ELi256ELb0ELb1ELb0EEEEEEEEEvNT_6ParamsE)
        .other          _ZN7cutlass13device_kernelIN5flash19enable_sm80_to_sm89INS1_16FlashAttnFwdSm80INS1_25CollectiveMainloopFwdSm80ILi8ELi2ELb1EN4cute5tupleIJNS5_1CILi128EEENS7_ILi96EEENS7_ILi192EEEEEELi192ENS_6half_tEfNS_4arch4Sm80ELb1ELb0ELb1ELb0ELb0ELb0ELb1ELb0EEENS1_21CollectiveEpilogueFwdINS6_IJS8_SA_S9_EEENS6_IJNS7_ILi1EEESI_SI_EEESC_SE_Li256ELb0ELb1ELb0ELb0EEENS1_30DynamicPersistentTileSchedulerILi256ELi256ELb0ELb1ELb0EEEEEEEEEvNT_6ParamsE,@"STO_CUDA_ENTRY STV_DEFAULT"
_ZN7cutlass13device_kernelIN5flash19enable_sm80_to_sm89INS1_16FlashAttnFwdSm80INS1_25CollectiveMainloopFwdSm80ILi8ELi2ELb1EN4cute5tupleIJNS5_1CILi128EEENS7_ILi96EEENS7_ILi192EEEEEELi192ENS_6half_tEfNS_4arch4Sm80ELb1ELb0ELb1ELb0ELb0ELb0ELb1ELb0EEENS1_21CollectiveEpilogueFwdINS6_IJS8_SA_S9_EEENS6_IJNS7_ILi1EEESI_SI_EEESC_SE_Li256ELb0ELb1ELb0ELb0EEENS1_30DynamicPersistentTileSchedulerILi256ELi256ELb0ELb1ELb0EEEEEEEEEvNT_6ParamsE:
[----:B------:R-:W-:Y:S01]  /*0000*/  LDC R1, c[0x0][0x28] ;  /* 0x00000a00ff017b82 */ /* 0x000fe20000000800 */
[----:B------:R-:W-:Y:S05]  /*0010*/  EXIT ;  /* 0x000000000000794d */ /* 0x000fea0003800000 */
.L_x_15:
        /* <DEDUP_REMOVED lines=14> */
.L_x_51:


//--------------------- .text._ZN7cutlass13device_kernelIN5flash19enable_sm80_to_sm89INS1_16FlashAttnFwdSm80INS1_25CollectiveMainloopFwdSm80ILi8ELi2ELb1EN4cute5tupleIJNS5_1CILi128EEENS7_ILi96EEENS7_ILi192EEEEEELi192ENS_6half_tEfNS_4arch4Sm80ELb1ELb0ELb1ELb1ELb0ELb0ELb1ELb0EEENS1_21CollectiveEpilogueFwdINS6_IJS8_SA_S9_EEENS6_IJNS7_ILi1EEESI_SI_EEESC_SE_Li256ELb1ELb1ELb0ELb0EEENS1_19SingleTileSchedulerILb1ELb0ELb1ELi128EEEEEEEEEvNT_6ParamsE --------------------------
	.section	.text._ZN7cutlass13device_kernelIN5flash19enable_sm80_to_sm89INS1_16FlashAttnFwdSm80INS1_25CollectiveMainloopFwdSm80ILi8ELi2ELb1EN4cute5tupleIJNS5_1CILi128EEENS7_ILi96EEENS7_ILi192EEEEEELi192ENS_6half_tEfNS_4arch4Sm80ELb1ELb0ELb1ELb1ELb0ELb0ELb1ELb0EEENS1_21CollectiveEpilogueFwdINS6_IJS8_SA_S9_EEENS6_IJNS7_ILi1EEESI_SI_EEESC_SE_Li256ELb1ELb1ELb0ELb0EEENS1_19SingleTileSchedulerILb1ELb0ELb1ELi128EEEEEEEEEvNT_6ParamsE,"ax",@progbits
	.align	128
.text._ZN7cutlass13device_kernelIN5flash19enable_sm80_to_sm89INS1_16FlashAttnFwdSm80INS1_25CollectiveMainloopFwdSm80ILi8ELi2ELb1EN4cute5tupleIJNS5_1CILi128EEENS7_ILi96EEENS7_ILi192EEEEEELi192ENS_6half_tEfNS_4arch4Sm80ELb1ELb0ELb1ELb1ELb0ELb0ELb1ELb0EEENS1_21CollectiveEpilogueFwdINS6_IJS8_SA_S9_EEENS6_IJNS7_ILi1EEESI_SI_EEESC_SE_Li256ELb1ELb1ELb0ELb0EEENS1_19SingleTileSchedulerILb1ELb0ELb1ELi128EEEEEEEEEvNT_6ParamsE:
        .type           _ZN7cutlass13device_kernelIN5flash19enable_sm80_to_sm89INS1_16FlashAttnFwdSm80INS1_25CollectiveMainloopFwdSm80ILi8ELi2ELb1EN4cute5tupleIJNS5_1CILi128EEENS7_ILi96EEENS7_ILi192EEEEEELi192ENS_6half_tEfNS_4arch4Sm80ELb1ELb0ELb1ELb1ELb0ELb0ELb1ELb0EEENS1_21CollectiveEpilogueFwdINS6_IJS8_SA_S9_EEENS6_IJNS7_ILi1EEESI_SI_EEESC_SE_Li256ELb1ELb1ELb0ELb0EEENS1_19SingleTileSchedulerILb1ELb0ELb1ELi128EEEEEEEEEvNT_6ParamsE,@function
        .size           _ZN7cutlass13device_kernelIN5flash19enable_sm80_to_sm89INS1_16FlashAttnFwdSm80INS1_25CollectiveMainloopFwdSm80ILi8ELi2ELb1EN4cute5tupleIJNS5_1CILi128EEENS7_ILi96EEENS7_ILi192EEEEEELi192ENS_6half_tEfNS_4arch4Sm80ELb1ELb0ELb1ELb1ELb0ELb0ELb1ELb0EEENS1_21CollectiveEpilogueFwdINS6_IJS8_SA_S9_EEENS6_IJNS7_ILi1EEESI_SI_EEESC_SE_Li256ELb1ELb1ELb0ELb0EEENS1_19SingleTileSchedulerILb1ELb0ELb1ELi128EEEEEEEEEvNT_6ParamsE,(.L_x_52 - _ZN7cutlass13device_kernelIN5flash19enable_sm80_to_sm89INS1_16FlashAttnFwdSm80INS1_25CollectiveMainloopFwdSm80ILi8ELi2ELb1EN4cute5tupleIJNS5_1CILi128EEENS7_ILi96EEENS7_ILi192EEEEEELi192ENS_6half_tEfNS_4arch4Sm80ELb1ELb0ELb1ELb1ELb0ELb0ELb1ELb0EEENS1_21CollectiveEpilogueFwdINS6_IJS8_SA_S9_EEENS6_IJNS7_ILi1EEESI_SI_EEESC_SE_Li256ELb1ELb1ELb0ELb0EEENS1_19SingleTileSchedulerILb1ELb0ELb1ELi128EEEEEEEEEvNT_6ParamsE)
        .other          _ZN7cutlass13device_kernelIN5flash19enable_sm80_to_sm89INS1_16FlashAttnFwdSm80INS1_25CollectiveMainloopFwdSm80ILi8ELi2ELb1EN4cute5tupleIJNS5_1CILi128EEENS7_ILi96EEENS7_ILi192EEEEEELi192ENS_6half_tEfNS_4arch4Sm80ELb1ELb0ELb1ELb1ELb0ELb0ELb1ELb0EEENS1_21CollectiveEpilogueFwdINS6_IJS8_SA_S9_EEENS6_IJNS7_ILi1EEESI_SI_EEESC_SE_Li256ELb1ELb1ELb0ELb0EEENS1_19SingleTileSchedulerILb1ELb0ELb1ELi128EEEEEEEEEvNT_6ParamsE,@"STO_CUDA_ENTRY STV_DEFAULT"
_ZN7cutlass13device_kernelIN5flash19enable_sm80_to_sm89INS1_16FlashAttnFwdSm80INS1_25CollectiveMainloopFwdSm80ILi8ELi2ELb1EN4cute5tupleIJNS5_1CILi128EEENS7_ILi96EEENS7_ILi192EEEEEELi192ENS_6half_tEfNS_4arch4Sm80ELb1ELb0ELb1ELb1ELb0ELb0ELb1ELb0EEENS1_21CollectiveEpilogueFwdINS6_IJS8_SA_S9_EEENS6_IJNS7_ILi1EEESI_SI_EEESC_SE_Li256ELb1ELb1ELb0ELb0EEENS1_19SingleTileSchedulerILb1ELb0ELb1ELi128EEEEEEEEEvNT_6ParamsE:
[----:B------:R-:W-:Y:S01]  /*0000*/  LDC R1, c[0x0][0x28] ;  /* 0x00000a00ff017b82 */ /* 0x000fe20000000800 */
[----:B------:R-:W-:Y:S05]  /*0010*/  EXIT ;  /* 0x000000000000794d */ /* 0x000fea0003800000 */
.L_x_16:
        /* <DEDUP_REMOVED lines=14> */
.L_x_52:


//--------------------- .text._ZN7cutlass13device_kernelIN5flash19enable_sm80_to_sm89INS1_16FlashAttnFwdSm80INS1_25CollectiveMainloopFwdSm80ILi8ELi2ELb0EN4cute5tupleIJNS5_1CILi128EEENS7_ILi64EEENS7_ILi192EEEEEELi192ENS_6half_tEfNS_4arch4Sm80ELb1ELb0ELb1ELb1ELb0ELb1ELb1ELb0EEENS1_21CollectiveEpilogueFwdINS6_IJS8_SA_S9_EEENS6_IJNS7_ILi1EEESI_SI_EEESC_SE_Li256ELb1ELb1ELb0ELb0EEENS1_19SingleTileSchedulerILb1ELb0ELb1ELi128EEEEEEEEEvNT_6ParamsE --------------------------
	.section	.text._ZN7cutlass13device_kernelIN5flash19enable_sm80_to_sm89INS1_16FlashAttnFwdSm80INS1_25CollectiveMainloopFwdSm80ILi8ELi2ELb0EN4cute5tupleIJNS5_1CILi128EEENS7_ILi64EEENS7_ILi192EEEEEELi192ENS_6half_tEfNS_4arch4Sm80ELb1ELb0ELb1ELb1ELb0ELb1ELb1ELb0EEENS1_21CollectiveEpilogueFwdINS6_IJS8_SA_S9_EEENS6_IJNS7_ILi1EEESI_SI_EEESC_SE_Li256ELb1ELb1ELb0ELb0EEENS1_19SingleTileSchedulerILb1ELb0ELb1ELi128EEEEEEEEEvNT_6ParamsE,"ax",@progbits
	.align	128
.text._ZN7cutlass13device_kernelIN5flash19enable_sm80_to_sm89INS1_16FlashAttnFwdSm80INS1_25CollectiveMainloopFwdSm80ILi8ELi2ELb0EN4cute5tupleIJNS5_1CILi128EEENS7_ILi64EEENS7_ILi192EEEEEELi192ENS_6half_tEfNS_4arch4Sm80ELb1ELb0ELb1ELb1ELb0ELb1ELb1ELb0EEENS1_21CollectiveEpilogueFwdINS6_IJS8_SA_S9_EEENS6_IJNS7_ILi1EEESI_SI_EEESC_SE_Li256ELb1ELb1ELb0ELb0EEENS1_19SingleTileSchedulerILb1ELb0ELb1ELi128EEEEEEEEEvNT_6ParamsE:
        .type           _ZN7cutlass13device_kernelIN5flash19enable_sm80_to_sm89INS1_16FlashAttnFwdSm80INS1_25CollectiveMainloopFwdSm80ILi8ELi2ELb0EN4cute5tupleIJNS5_1CILi128EEENS7_ILi64EEENS7_ILi192EEEEEELi192ENS_6half_tEfNS_4arch4Sm80ELb1ELb0ELb1ELb1ELb0ELb1ELb1ELb0EEENS1_21CollectiveEpilogueFwdINS6_IJS8_SA_S9_EEENS6_IJNS7_ILi1EEESI_SI_EEESC_SE_Li256ELb1ELb1ELb0ELb0EEENS1_19SingleTileSchedulerILb1ELb0ELb1ELi128EEEEEEEEEvNT_6ParamsE,@function
        .size           _ZN7cutlass13device_kernelIN5flash19enable_sm80_to_sm89INS1_16FlashAttnFwdSm80INS1_25CollectiveMainloopFwdSm80ILi8ELi2ELb0EN4cute5tupleIJNS5_1CILi128EEENS7_ILi64EEENS7_ILi192EEEEEELi192ENS_6half_tEfNS_4arch4Sm80ELb1ELb0ELb1ELb1ELb0ELb1ELb1ELb0EEENS1_21CollectiveEpilogueFwdINS6_IJS8_SA_S9_EEENS6_IJNS7_ILi1EEESI_SI_EEESC_SE_Li256ELb1ELb1ELb0ELb0EEENS1_19SingleTileSchedulerILb1ELb0ELb1ELi128EEEEEEEEEvNT_6ParamsE,(.L_x_53 - _ZN7cutlass13device_kernelIN5flash19enable_sm80_to_sm89INS1_16FlashAttnFwdSm80INS1_25CollectiveMainloopFwdSm80ILi8ELi2ELb0EN4cute5tupleIJNS5_1CILi128EEENS7_ILi64EEENS7_ILi192EEEEEELi192ENS_6half_tEfNS_4arch4Sm80ELb1ELb0ELb1ELb1ELb0ELb1ELb1ELb0EEENS1_21CollectiveEpilogueFwdINS6_IJS8_SA_S9_EEENS6_IJNS7_ILi1EEESI_SI_EEESC_SE_Li256ELb1ELb1ELb0ELb0EEENS1_19SingleTileSchedulerILb1ELb0ELb1ELi128EEEEEEEEEvNT_6ParamsE)
        .other          _ZN7cutlass13device_kernelIN5flash19enable_sm80_to_sm89INS1_16FlashAttnFwdSm80INS1_25CollectiveMainloopFwdSm80ILi8ELi2ELb0EN4cute5tupleIJNS5_1CILi128EEENS7_ILi64EEENS7_ILi192EEEEEELi192ENS_6half_tEfNS_4arch4Sm80ELb1ELb0ELb1ELb1ELb0ELb1ELb1ELb0EEENS1_21CollectiveEpilogueFwdINS6_IJS8_SA_S9_EEENS6_IJNS7_ILi1EEESI_SI_EEESC_SE_Li256ELb1ELb1ELb0ELb0EEENS1_19SingleTileSchedulerILb1ELb0ELb1ELi128EEEEEEEEEvNT_6ParamsE,@"STO_CUDA_ENTRY STV_DEFAULT"
_ZN7cutlass13device_kernelIN5flash19enable_sm80_to_sm89INS1_16FlashAttnFwdSm80INS1_25CollectiveMainloopFwdSm80ILi8ELi2ELb0EN4cute5tupleIJNS5_1CILi128EEENS7_ILi64EEENS7_ILi192EEEEEELi192ENS_6half_tEfNS_4arch4Sm80ELb1ELb0ELb1ELb1ELb0ELb1ELb1ELb0EEENS1_21CollectiveEpilogueFwdINS6_IJS8_SA_S9_EEENS6_IJNS7_ILi1EEESI_SI_EEESC_SE_Li256ELb1ELb1ELb0ELb0EEENS1_19SingleTileSchedulerILb1ELb0ELb1ELi128EEEEEEEEEvNT_6ParamsE:
[----:B------:R-:W-:Y:S01]  /*0000*/  LDC R1, c[0x0][0x28] ;  /* 0x00000a00ff017b82 */ /* 0x000fe20000000800 */
[----:B------:R-:W-:Y:S05]  /*0010*/  EXIT ;  /* 0x000000000000794d */ /* 0x000fea0003800000 */
.L_x_17:
        /* <DEDUP_REMOVED lines=14> */
.L_x_53:


//--------------------- .text._ZN7cutlass13device_kernelIN5flash19enable_sm80_to_sm89INS1_16FlashAttnFwdSm80INS1_25CollectiveMainloopFwdSm80ILi8ELi1ELb1EN4cute5tupleIJNS5_1CILi128EEENS7_ILi96EEENS7_ILi192EEEEEELi192ENS_6half_tEfNS_4arch4Sm80ELb0ELb0ELb0ELb0ELb0ELb0ELb1ELb0EEENS1_21CollectiveEpilogueFwdINS6_IJS8_SA_S9_EEENS6_IJNS7_ILi1EEESI_SI_EEESC_SE_Li256ELb0ELb1ELb0ELb0EEENS1_19SingleTileSchedulerILb0ELb0ELb1ELi128EEEEEEEEEvNT_6ParamsE --------------------------
	.section	.text._ZN7cutlass13device_kernelIN5flash19enable_sm80_to_sm89INS1_16FlashAttnFwdSm80INS1_25CollectiveMainloopFwdSm80ILi8ELi1ELb1EN4cute5tupleIJNS5_1CILi128EEENS7_ILi96EEENS7_ILi192EEEEEELi192ENS_6half_tEfNS_4arch4Sm80ELb0ELb0ELb0ELb0ELb0ELb0ELb1ELb0EEENS1_21CollectiveEpilogueFwdINS6_IJS8_SA_S9_EEENS6_IJNS7_ILi1EEESI_SI_EEESC_SE_Li256ELb0ELb1ELb0ELb0EEENS1_19SingleTileSchedulerILb0ELb0ELb1ELi128EEEEEEEEEvNT_6ParamsE,"ax",@progbits
	.align	128
.text._ZN7cutlass13device_kernelIN5flash19enable_sm80_to_sm89INS1_16FlashAttnFwdSm80INS1_25CollectiveMainloopFwdSm80ILi8ELi1ELb1EN4cute5tupleIJNS5_1CILi128EEENS7_ILi96EEENS7_ILi192EEEEEELi192ENS_6half_tEfNS_4arch4Sm80ELb0ELb0ELb0ELb0ELb0ELb0ELb1ELb0EEENS1_21CollectiveEpilogueFwdINS6_IJS8_SA_S9_EEENS6_IJNS7_ILi1EEESI_SI_EEESC_SE_Li256ELb0ELb1ELb0ELb0EEENS1_19SingleTileSchedulerILb0ELb0ELb1ELi128EEEEEEEEEvNT_6ParamsE:
        .type           _ZN7cutlass13device_kernelIN5flash19enable_sm80_to_sm89INS1_16FlashAttnFwdSm80INS1_25CollectiveMainloopFwdSm80ILi8ELi1ELb1EN4cute5tupleIJNS5_1CILi128EEENS7_ILi96EEENS7_ILi192EEEEEELi192ENS_6half_tEfNS_4arch4Sm80ELb0ELb0ELb0ELb0ELb0ELb0ELb1ELb0EEENS1_21CollectiveEpilogueFwdINS6_IJS8_SA_S9_EEENS6_IJNS7_ILi1EEESI_SI_EEESC_SE_Li256ELb0ELb1ELb0ELb0EEENS1_19SingleTileSchedulerILb0ELb0ELb1ELi128EEEEEEEEEvNT_6ParamsE,@function
        .size           _ZN7cutlass13device_kernelIN5flash19enable_sm80_to_sm89INS1_16FlashAttnFwdSm80INS1_25CollectiveMainloopFwdSm80ILi8ELi1ELb1EN4cute5tupleIJNS5_1CILi128EEENS7_ILi96EEENS7_ILi192EEEEEELi192ENS_6half_tEfNS_4arch4Sm80ELb0ELb0ELb0ELb0ELb0ELb0ELb1ELb0EEENS1_21CollectiveEpilogueFwdINS6_IJS8_SA_S9_EEENS6_IJNS7_ILi1EEESI_SI_EEESC_SE_Li256ELb0ELb1ELb0ELb0EEENS1_19SingleTileSchedulerILb0ELb0ELb1ELi128EEEEEEEEEvNT_6ParamsE,(.L_x_54 - _ZN7cutlass13device_kernelIN5flash19enable_sm80_to_sm89INS1_16FlashAttnFwdSm80INS1_25CollectiveMainloopFwdSm80ILi8ELi1ELb1EN4cute5tupleIJNS5_1CILi128EEENS7_ILi96EEENS7_ILi192EEEEEELi192ENS_6half_tEfNS_4arch4Sm80ELb0ELb0ELb0ELb0ELb0ELb0ELb1ELb0EEENS1_21CollectiveEpilogueFwdINS6_IJS8_SA_S9_EEENS6_IJNS7_ILi1EEESI_SI_EEESC_SE_Li256ELb0ELb1ELb0ELb0EEENS1_19SingleTileSchedulerILb0ELb0ELb1ELi128EEEEEEEEEvNT_6ParamsE)
        .other          _ZN7cutlass13device_kernelIN5flash19enable_sm80_to_sm89INS1_16FlashAttnFwdSm80INS1_25CollectiveMainloopFwdSm80ILi8ELi1ELb1EN4cute5tupleIJNS5_1CILi128EEENS7_ILi96EEENS7_ILi192EEEEEELi192ENS_6half_tEfNS_4arch4Sm80ELb0ELb0ELb0ELb0ELb0ELb0ELb1ELb0EEENS1_21CollectiveEpilogueFwdINS6_IJS8_SA_S9_EEENS6_IJNS7_ILi1EEESI_SI_EEESC_SE_Li256ELb0ELb1ELb0ELb0EEENS1_19SingleTileSchedulerILb0ELb0ELb1ELi128EEEEEEEEEvNT_6ParamsE,@"STO_CUDA_ENTRY STV_DEFAULT"
_ZN7cutlass13device_kernelIN5flash19enable_sm80_to_sm89INS1_16FlashAttnFwdSm80INS1_25CollectiveMainloopFwdSm80ILi8ELi1ELb1EN4cute5tupleIJNS5_1CILi128EEENS7_ILi96EEENS7_ILi192EEEEEELi192ENS_6half_tEfNS_4arch4Sm80ELb0ELb0ELb0ELb0ELb0ELb0ELb1ELb0EEENS1_21CollectiveEpilogueFwdINS6_IJS8_SA_S9_EEENS6_IJNS7_ILi1EEESI_SI_EEESC_SE_Li256ELb0ELb1ELb0ELb0EEENS1_19SingleTileSchedulerILb0ELb0ELb1ELi128EEEEEEEEEvNT_6ParamsE:
[----:B------:R-:W-:Y:S01]  /*0000*/  LDC R1, c[0x0][0x28] ;  /* 0x00000a00ff017b82 */ /* 0x000fe20000000800 */
[----:B------:R-:W-:Y:S05]  /*0010*/  EXIT ;  /* 0x000000000000794d */ /* 0x000fea0003800000 */
.L_x_18:
        /* <DEDUP_REMOVED lines=14> */
.L_x_54:


//--------------------- .text._ZN7cutlass13device_kernelIN5flash19enable_sm80_to_sm89INS1_16FlashAttnFwdSm80INS1_25CollectiveMainloopFwdSm80ILi8ELi1ELb1EN4cute5tupleIJNS5_1CILi128EEENS7_ILi96EEENS7_ILi192EEEEEELi192ENS_6half_tEfNS_4arch4Sm80ELb0ELb0ELb0ELb1ELb0ELb0ELb1ELb0EEENS1_21CollectiveEpilogueFwdINS6_IJS8_SA_S9_EEENS6_IJNS7_ILi1EEESI_SI_EEESC_SE_Li256ELb1ELb1ELb0ELb0EEENS1_19SingleTileSchedulerILb1ELb0ELb1ELi128EEEEEEEEEvNT_6ParamsE --------------------------
	.section	.text._ZN7cutlass13device_kernelIN5flash19enable_sm80_to_sm89INS1_16FlashAttnFwdSm80INS1_25CollectiveMainloopFwdSm80ILi8ELi1ELb1EN4cute5tupleIJNS5_1CILi128EEENS7_ILi96EEENS7_ILi192EEEEEELi192ENS_6half_tEfNS_4arch4Sm80ELb0ELb0ELb0ELb1ELb0ELb0ELb1ELb0EEENS1_21CollectiveEpilogueFwdINS6_IJS8_SA_S9_EEENS6_IJNS7_ILi1EEESI_SI_EEESC_SE_Li256ELb1ELb1ELb0ELb0EEENS1_19SingleTileSchedulerILb1ELb0ELb1ELi128EEEEEEEEEvNT_6ParamsE,"ax",@progbits
	.align	128
.text._ZN7cutlass13device_kernelIN5flash19enable_sm80_to_sm89INS1_16FlashAttnFwdSm80INS1_25CollectiveMainloopFwdSm80ILi8ELi1ELb1EN4cute5tupleIJNS5_1CILi128EEENS7_ILi96EEENS7_ILi192EEEEEELi192ENS_6half_tEfNS_4arch4Sm80ELb0ELb0ELb0ELb1ELb0ELb0ELb1ELb0EEENS1_21CollectiveEpilogueFwdINS6_IJS8_SA_S9_EEENS6_IJNS7_ILi1EEESI_SI_EEESC_SE_Li256ELb1ELb1ELb0ELb0EEENS1_19SingleTileSchedulerILb1ELb0ELb1ELi128EEEEEEEEEvNT_6ParamsE:
        .type           _ZN7cutlass13device_kernelIN5flash19enable_sm80_to_sm89INS1_16FlashAttnFwdSm80INS1_25CollectiveMainloopFwdSm80ILi8ELi1ELb1EN4cute5tupleIJNS5_1CILi128EEENS7_ILi96EEENS7_ILi192EEEEEELi192ENS_6half_tEfNS_4arch4Sm80ELb0ELb0ELb0ELb1ELb0ELb0ELb1ELb0EEENS1_21CollectiveEpilogueFwdINS6_IJS8_SA_S9_EEENS6_IJNS7_ILi1EEESI_SI_EEESC_SE_Li256ELb1ELb1ELb0ELb0EEENS1_19SingleTileSchedulerILb1ELb0ELb1ELi128EEEEEEEEEvNT_6ParamsE,@function
        .size           _ZN7cutlass13device_kernelIN5flash19enable_sm80_to_sm89INS1_16FlashAttnFwdSm80INS1_25CollectiveMainloopFwdSm80ILi8ELi1ELb1EN4cute5tupleIJNS5_1CILi128EEENS7_ILi96EEENS7_ILi192EEEEEELi192ENS_6half_tEfNS_4arch4Sm80ELb0ELb0ELb0ELb1ELb0ELb0ELb1ELb0EEENS1_21CollectiveEpilogueFwdINS6_IJS8_SA_S9_EEENS6_IJNS7_ILi1EEESI_SI_EEESC_SE_Li256ELb1ELb1ELb0ELb0EEENS1_19SingleTileSchedulerILb1ELb0ELb1ELi128EEEEEEEEEvNT_6ParamsE,(.L_x_55 - _ZN7cutlass13device_kernelIN5flash19enable_sm80_to_sm89INS1_16FlashAttnFwdSm80INS1_25CollectiveMainloopFwdSm80ILi8ELi1ELb1EN4cute5tupleIJNS5_1CILi128EEENS7_ILi96EEENS7_ILi192EEEEEELi192ENS_6half_tEfNS_4arch4Sm80ELb0ELb0ELb0ELb1ELb0ELb0ELb1ELb0EEENS1_21CollectiveEpilogueFwdINS6_IJS8_SA_S9_EEENS6_IJNS7_ILi1EEESI_SI_EEESC_SE_Li256ELb1ELb1ELb0ELb0EEENS1_19SingleTileSchedulerILb1ELb0ELb1ELi128EEEEEEEEEvNT_6ParamsE)
        .other          _ZN7cutlass13device_kernelIN5flash19enable_sm80_to_sm89INS1_16FlashAttnFwdSm80INS1_25CollectiveMainloopFwdSm80ILi8ELi1ELb1EN4cute5tupleIJNS5_1CILi128EEENS7_ILi96EEENS7_ILi192EEEEEELi192ENS_6half_tEfNS_4arch4Sm80ELb0ELb0ELb0ELb1ELb0ELb0ELb1ELb0EEENS1_21CollectiveEpilogueFwdINS6_IJS8_SA_S9_EEENS6_IJNS7_ILi1EEESI_SI_EEESC_SE_Li256ELb1ELb1ELb0ELb0EEENS1_19SingleTileSchedulerILb1ELb0ELb1ELi128EEEEEEEEEvNT_6ParamsE,@"STO_CUDA_ENTRY STV_DEFAULT"
_ZN7cutlass13device_kernelIN5flash19enable_sm80_to_sm89INS1_16FlashAttnFwdSm80INS1_25CollectiveMainloopFwdSm80ILi8ELi1ELb1EN4cute5tupleIJNS5_1CILi128EEENS7_ILi96EEENS7_ILi192EEEEEELi192ENS_6half_tEfNS_4arch4Sm80ELb0ELb0ELb0ELb1ELb0ELb0ELb1ELb0EEENS1_21CollectiveEpilogueFwdINS6_IJS8_SA_S9_EEENS6_IJNS7_ILi1EEESI_SI_EEESC_SE_Li256ELb1ELb1ELb0ELb0EEENS1_19SingleTileSchedulerILb1ELb0ELb1ELi128EEEEEEEEEvNT_6ParamsE:
[----:B------:R-:W-:Y:S01]  /*0000*/  LDC R1, c[0x0][0x28] ;  /* 0x00000a00ff017b82 */ /* 0x000fe20000000800 */
[----:B------:R-:W-:Y:S05]  /*0010*/  EXIT ;  /* 0x000000000000794d */ /* 0x000fea0003800000 */
.L_x_19:
        /* <DEDUP_REMOVED lines=14> */
.L_x_55:


//--------------------- .text._ZN7cutlass13device_kernelIN5flash19enable_sm80_to_sm89INS1_16FlashAttnFwdSm80INS1_25CollectiveMainloopFwdSm80ILi8ELi1ELb0EN4cute5tupleIJNS5_1CILi128EEENS7_ILi64EEENS7_ILi192EEEEEELi192ENS_6half_tEfNS_4arch4Sm80ELb0ELb0ELb0ELb1ELb0ELb1ELb1ELb0EEENS1_21CollectiveEpilogueFwdINS6_IJS8_SA_S9_EEENS6_IJNS7_ILi1EEESI_SI_EEESC_SE_Li256ELb1ELb1ELb0ELb0EEENS1_19SingleTileSchedulerILb1ELb0ELb1ELi128EEEEEEEEEvNT_6ParamsE --------------------------
	.section	.text._ZN7cutlass13device_kernelIN5flash19enable_sm80_to_sm89INS1_16FlashAttnFwdSm80INS1_25CollectiveMainloopFwdSm80ILi8ELi1ELb0EN4cute5tupleIJNS5_1CILi128EEENS7_ILi64EEENS7_ILi192EEEEEELi192ENS_6half_tEfNS_4arch4Sm80ELb0ELb0ELb0ELb1ELb0ELb1ELb1ELb0EEENS1_21CollectiveEpilogueFwdINS6_IJS8_SA_S9_EEENS6_IJNS7_ILi1EEESI_SI_EEESC_SE_Li256ELb1ELb1ELb0ELb0EEENS1_19SingleTileSchedulerILb1ELb0ELb1ELi128EEEEEEEEEvNT_6ParamsE,"ax",@progbits
	.align	128
.text._ZN7cutlass13device_kernelIN5flash19enable_sm80_to_sm89INS1_16FlashAttnFwdSm80INS1_25CollectiveMainloopFwdSm80ILi8ELi1ELb0EN4cute5tupleIJNS5_1CILi128EEENS7_ILi64EEENS7_ILi192EEEEEELi192ENS_6half_tEfNS_4arch4Sm80ELb0ELb0ELb0ELb1ELb0ELb1ELb1ELb0EEENS1_21CollectiveEpilogueFwdINS6_IJS8_SA_S9_EEENS6_IJNS7_ILi1EEESI_SI_EEESC_SE_Li256ELb1ELb1ELb0ELb0EEENS1_19SingleTileSchedulerILb1ELb0ELb1ELi128EEEEEEEEEvNT_6ParamsE:
        .type           _ZN7cutlass13device_kernelIN5flash19enable_sm80_to_sm89INS1_16FlashAttnFwdSm80INS1_25CollectiveMainloopFwdSm80ILi8ELi1ELb0EN4cute5tupleIJNS5_1CILi128EEENS7_ILi64EEENS7_ILi192EEEEEELi192ENS_6half_tEfNS_4arch4Sm80ELb0ELb0ELb0ELb1ELb0ELb1ELb1ELb0EEENS1_21CollectiveEpilogueFwdINS6_IJS8_SA_S9_EEENS6_IJNS7_ILi1EEESI_SI_EEESC_SE_Li256ELb1ELb1ELb0ELb0EEENS1_19SingleTileSchedulerILb1ELb0ELb1ELi128EEEEEEEEEvNT_6ParamsE,@function
        .size           _ZN7cutlass13device_kernelIN5flash19enable_sm80_to_sm89INS1_16FlashAttnFwdSm80INS1_25CollectiveMainloopFwdSm80ILi8ELi1ELb0EN4cute5tupleIJNS5_1CILi128EEENS7_ILi64EEENS7_ILi192EEEEEELi192ENS_6half_tEfNS_4arch4Sm80ELb0ELb0ELb0ELb1ELb0ELb1ELb1ELb0EEENS1_21CollectiveEpilogueFwdINS6_IJS8_SA_S9_EEENS6_IJNS7_ILi1EEESI_SI_EEESC_SE_Li256ELb1ELb1ELb0ELb0EEENS1_19SingleTileSchedulerILb1ELb0ELb1ELi128EEEEEEEEEvNT_6ParamsE,(.L_x_56 - _ZN7cutlass13device_kernelIN5flash19enable_sm80_to_sm89INS1_16FlashAttnFwdSm80INS1_25CollectiveMainloopFwdSm80ILi8ELi1ELb0EN4cute5tupleIJNS5_1CILi128EEENS7_ILi64EEENS7_ILi192EEEEEELi192ENS_6half_tEfNS_4arch4Sm80ELb0ELb0ELb0ELb1ELb0ELb1ELb1ELb0EEENS1_21CollectiveEpilogueFwdINS6_IJS8_SA_S9_EEENS6_IJNS7_ILi1EEESI_SI_EEESC_SE_Li256ELb1ELb1ELb0ELb0EEENS1_19SingleTileSchedulerILb1ELb0ELb1ELi128EEEEEEEEEvNT_6ParamsE)
        .other          _ZN7cutlass13device_kernelIN5flash19enable_sm80_to_sm89INS1_16FlashAttnFwdSm80INS1_25CollectiveMainloopFwdSm80ILi8ELi1ELb0EN4cute5tupleIJNS5_1CILi128EEENS7_ILi64EEENS7_ILi192EEEEEELi192ENS_6half_tEfNS_4arch4Sm80ELb0ELb0ELb0ELb1ELb0ELb1ELb1ELb0EEENS1_21CollectiveEpilogueFwdINS6_IJS8_SA_S9_EEENS6_IJNS7_ILi1EEESI_SI_EEESC_SE_Li256ELb1ELb1ELb0ELb0EEENS1_19SingleTileSchedulerILb1ELb0ELb1ELi128EEEEEEEEEvNT_6ParamsE,@"STO_CUDA_ENTRY STV_DEFAULT"
_ZN7cutlass13device_kernelIN5flash19enable_sm80_to_sm89INS1_16FlashAttnFwdSm80INS1_25CollectiveMainloopFwdSm80ILi8ELi1ELb0EN4cute5tupleIJNS5_1CILi128EEENS7_ILi64EEENS7_ILi192EEEEEELi192ENS_6half_tEfNS_4arch4Sm80ELb0ELb0ELb0ELb1ELb0ELb1ELb1ELb0EEENS1_21CollectiveEpilogueFwdINS6_IJS8_SA_S9_EEENS6_IJNS7_ILi1EEESI_SI_EEESC_SE_Li256ELb1ELb1ELb0ELb0EEENS1_19SingleTileSchedulerILb1ELb0ELb1ELi128EEEEEEEEEvNT_6ParamsE:
[----:B------:R-:W-:Y:S01]  /*0000*/  LDC R1, c[0x0][0x28] ;  /* 0x00000a00ff017b82 */ /* 0x000fe20000000800 */
[----:B------:R-:W-:Y:S05]  /*0010*/  EXIT ;  /* 0x000000000000794d */ /* 0x000fea0003800000 */
.L_x_20:
        /* <DEDUP_REMOVED lines=14> */
.L_x_56:


//--------------------- .text._ZN7cutlass13device_kernelIN5flash19enable_sm80_to_sm89INS1_16FlashAttnFwdSm80INS1_25CollectiveMainloopFwdSm80ILi8ELi1ELb0EN4cute5tupleIJNS5_1CILi128EEENS7_ILi64EEENS7_ILi192EEEEEELi192ENS_6half_tEfNS_4arch4Sm80ELb0ELb1ELb0ELb0ELb0ELb0ELb1ELb0EEENS1_21CollectiveEpilogueFwdINS6_IJS8_SA_S9_EEENS6_IJNS7_ILi1EEESI_SI_EEESC_SE_Li256ELb0ELb1ELb0ELb0EEENS1_19SingleTileSchedulerILb0ELb0ELb1ELi128EEEEEEEEEvNT_6ParamsE --------------------------
	.section	.text._ZN7cutlass13device_kernelIN5flash19enable_sm80_to_sm89INS1_16FlashAttnFwdSm80INS1_25CollectiveMainloopFwdSm80ILi8ELi1ELb0EN4cute5tupleIJNS5_1CILi128EEENS7_ILi64EEENS7_ILi192EEEEEELi192ENS_6half_tEfNS_4arch4Sm80ELb0ELb1ELb0ELb0ELb0ELb0ELb1ELb0EEENS1_21CollectiveEpilogueFwdINS6_IJS8_SA_S9_EEENS6_IJNS7_ILi1EEESI_SI_EEESC_SE_Li256ELb0ELb1ELb0ELb0EEENS1_19SingleTileSchedulerILb0ELb0ELb1ELi128EEEEEEEEEvNT_6ParamsE,"ax",@progbits
	.align	128
.text._ZN7cutlass13device_kernelIN5flash19enable_sm80_to_sm89INS1_16FlashAttnFwdSm80INS1_25CollectiveMainloopFwdSm80ILi8ELi1ELb0EN4cute5tupleIJNS5_1CILi128EEENS7_ILi64EEENS7_ILi192EEEEEELi192ENS_6half_tEfNS_4arch4Sm80ELb0ELb1ELb0ELb0ELb0ELb0ELb1ELb0EEENS1_21CollectiveEpilogueFwdINS6_IJS8_SA_S9_EEENS6_IJNS7_ILi1EEESI_SI_EEESC_SE_Li256ELb0ELb1ELb0ELb0EEENS1_19SingleTileSchedulerILb0ELb0ELb1ELi128EEEEEEEEEvNT_6ParamsE:
        .type           _ZN7cutlass13device_kernelIN5flash19enable_sm80_to_sm89INS1_16FlashAttnFwdSm80INS1_25CollectiveMainloopFwdSm80ILi8ELi1ELb0EN4cute5tupleIJNS5_1CILi128EEENS7_ILi64EEENS7_ILi192EEEEEELi192ENS_6half_tEfNS_4arch4Sm80ELb0ELb1ELb0ELb0ELb0ELb0ELb1ELb0EEENS1_21CollectiveEpilogueFwdINS6_IJS8_SA_S9_EEENS6_IJNS7_ILi1EEESI_SI_EEESC_SE_Li256ELb0ELb1ELb0ELb0EEENS1_19SingleTileSchedulerILb0ELb0ELb1ELi128EEEEEEEEEvNT_6ParamsE,@function
        .size           _ZN7cutlass13device_kernelIN5flash19enable_sm80_to_sm89INS1_16FlashAttnFwdSm80INS1_25CollectiveMainloopFwdSm80ILi8ELi1ELb0EN4cute5tupleIJNS5_1CILi128EEENS7_ILi64EEENS7_ILi192EEEEEELi192ENS_6half_tEfNS_4arch4Sm80ELb0ELb1ELb0ELb0ELb0ELb0ELb1ELb0EEENS1_21CollectiveEpilogueFwdINS6_IJS8_SA_S9_EEENS6_IJNS7_ILi1EEESI_SI_EEESC_SE_Li256ELb0ELb1ELb0ELb0EEENS1_19SingleTileSchedulerILb0ELb0ELb1ELi128EEEEEEEEEvNT_6ParamsE,(.L_x_57 - _ZN7cutlass13device_kernelIN5flash19enable_sm80_to_sm89INS1_16FlashAttnFwdSm80INS1_25CollectiveMainloopFwdSm80ILi8ELi1ELb0EN4cute5tupleIJNS5_1CILi128EEENS7_ILi64EEENS7_ILi192EEEEEELi192ENS_6half_tEfNS_4arch4Sm80ELb0ELb1ELb0ELb0ELb0ELb0ELb1ELb0EEENS1_21CollectiveEpilogueFwdINS6_IJS8_SA_S9_EEENS6_IJNS7_ILi1EEESI_SI_EEESC_SE_Li256ELb0ELb1ELb0ELb0EEENS1_19SingleTileSchedulerILb0ELb0ELb1ELi128EEEEEEEEEvNT_6ParamsE)
        .other          _ZN7cutlass13device_kernelIN5flash19enable_sm80_to_sm89INS1_16FlashAttnFwdSm80INS1_25CollectiveMainloopFwdSm80ILi8ELi1ELb0EN4cute5tupleIJNS5_1CILi128EEENS7_ILi64EEENS7_ILi192EEEEEELi192ENS_6half_tEfNS_4arch4Sm80ELb0ELb1ELb0ELb0ELb0ELb0ELb1ELb0EEENS1_21CollectiveEpilogueFwdINS6_IJS8_SA_S9_EEENS6_IJNS7_ILi1EEESI_SI_EEESC_SE_Li256ELb0ELb1ELb0ELb0EEENS1_19SingleTileSchedulerILb0ELb0ELb1ELi128EEEEEEEEEvNT_6ParamsE,@"STO_CUDA_ENTRY STV_DEFAULT"
_ZN7cutlass13device_kernelIN5flash19enable_sm80_to_sm89INS1_16FlashAttnFwdSm80INS1_25CollectiveMainloopFwdSm80ILi8ELi1ELb0EN4cute5tupleIJNS5_1CILi128EEENS7_ILi64EEENS7_ILi192EEEEEELi192ENS_6half_tEfNS_4arch4Sm80ELb0ELb1ELb0ELb0ELb0ELb0ELb1ELb0EEENS1_21CollectiveEpilogueFwdINS6_IJS8_SA_S9_EEENS6_IJNS7_ILi1EEESI_SI_EEESC_SE_Li256ELb0ELb1ELb0ELb0EEENS1_19SingleTileSchedulerILb0ELb0ELb1ELi128EEEEEEEEEvNT_6ParamsE:
[----:B------:R-:W-:Y:S01]  /*0000*/  LDC R1, c[0x0][0x28] ;  /* 0x00000a00ff017b82 */ /* 0x000fe20000000800 */
[----:B------:R-:W-:Y:S05]  /*0010*/  EXIT ;  /* 0x000000000000794d */ /* 0x000fea0003800000 */
.L_x_21:
        /* <DEDUP_REMOVED lines=14> */
.L_x_57:


//--------------------- .text._ZN7cutlass13device_kernelIN5flash19enable_sm80_to_sm89INS1_16FlashAttnFwdSm80INS1_25CollectiveMainloopFwdSm80ILi8ELi1ELb0EN4cute5tupleIJNS5_1CILi128EEENS7_ILi64EEENS7_ILi192EEEEEELi192ENS_6half_tEfNS_4arch4Sm80ELb0ELb1ELb0ELb1ELb0ELb0ELb1ELb0EEENS1_21CollectiveEpilogueFwdINS6_IJS8_SA_S9_EEENS6_IJNS7_ILi1EEESI_SI_EEESC_SE_Li256ELb1ELb1ELb0ELb0EEENS1_19SingleTileSchedulerILb1ELb0ELb1ELi128EEEEEEEEEvNT_6ParamsE --------------------------
	.section	.text._ZN7cutlass13device_kernelIN5flash19enable_sm80_to_sm89INS1_16FlashAttnFwdSm80INS1_25CollectiveMainloopFwdSm80ILi8ELi1ELb0EN4cute5tupleIJNS5_1CILi128EEENS7_ILi64EEENS7_ILi192EEEEEELi192ENS_6half_tEfNS_4arch4Sm80ELb0ELb1ELb0ELb1ELb0ELb0ELb1ELb0EEENS1_21CollectiveEpilogueFwdINS6_IJS8_SA_S9_EEENS6_IJNS7_ILi1EEESI_SI_EEESC_SE_Li256ELb1ELb1ELb0ELb0EEENS1_19SingleTileSchedulerILb1ELb0ELb1ELi128EEEEEEEEEvNT_6ParamsE,"ax",@progbits
	.align	128
.text._ZN7cutlass13device_kernelIN5flash19enable_sm80_to_sm89INS1_16FlashAttnFwdSm80INS1_25CollectiveMainloopFwdSm80ILi8ELi1ELb0EN4cute5tupleIJNS5_1CILi128EEENS7_ILi64EEENS7_ILi192EEEEEELi192ENS_6half_tEfNS_4arch4Sm80ELb0ELb1ELb0ELb1ELb0ELb0ELb1ELb0EEENS1_21CollectiveEpilogueFwdINS6_IJS8_SA_S9_EEENS6_IJNS7_ILi1EEESI_SI_EEESC_SE_Li256ELb1ELb1ELb0ELb0EEENS1_19SingleTileSchedulerILb1ELb0ELb1ELi128EEEEEEEEEvNT_6ParamsE:
        .type           _ZN7cutlass13device_kernelIN5flash19enable_sm80_to_sm89INS1_16FlashAttnFwdSm80INS1_25CollectiveMainloopFwdSm80ILi8ELi1ELb0EN4cute5tupleIJNS5_1CILi128EEENS7_ILi64EEENS7_ILi192EEEEEELi192ENS_6half_tEfNS_4arch4Sm80ELb0ELb1ELb0ELb1ELb0ELb0ELb1ELb0EEENS1_21CollectiveEpilogueFwdINS6_IJS8_SA_S9_EEENS6_IJNS7_ILi1EEESI_SI_EEESC_SE_Li256ELb1ELb1ELb0ELb0EEENS1_19SingleTileSchedulerILb1ELb0ELb1ELi128EEEEEEEEEvNT_6ParamsE,@function
        .size           _ZN7cutlass13device_kernelIN5flash19enable_sm80_to_sm89INS1_16FlashAttnFwdSm80INS1_25CollectiveMainloopFwdSm80ILi8ELi1ELb0EN4cute5tupleIJNS5_1CILi128EEENS7_ILi64EEENS7_ILi192EEEEEELi192ENS_6half_tEfNS_4arch4Sm80ELb0ELb1ELb0ELb1ELb0ELb0ELb1ELb0EEENS1_21CollectiveEpilogueFwdINS6_IJS8_SA_S9_EEENS6_IJNS7_ILi1EEESI_SI_EEESC_SE_Li256ELb1ELb1ELb0ELb0EEENS1_19SingleTileSchedulerILb1ELb0ELb1ELi128EEEEEEEEEvNT_6ParamsE,(.L_x_58 - _ZN7cutlass13device_kernelIN5flash19enable_sm80_to_sm89INS1_16FlashAttnFwdSm80INS1_25CollectiveMainloopFwdSm80ILi8ELi1ELb0EN4cute5tupleIJNS5_1CILi128EEENS7_ILi64EEENS7_ILi192EEEEEELi192ENS_6half_tEfNS_4arch4Sm80ELb0ELb1ELb0ELb1ELb0ELb0ELb1ELb0EEENS1_21CollectiveEpilogueFwdINS6_IJS8_SA_S9_EEENS6_IJNS7_ILi1EEESI_SI_EEESC_SE_Li256ELb1ELb1ELb0ELb0EEENS1_19SingleTileSchedulerILb1ELb0ELb1ELi128EEEEEEEEEvNT_6ParamsE)
        .other          _ZN7cutlass13device_kernelIN5flash19enable_sm80_to_sm89INS1_16FlashAttnFwdSm80INS1_25CollectiveMainloopFwdSm80ILi8ELi1ELb0EN4cute5tupleIJNS5_1CILi128EEENS7_ILi64EEENS7_ILi192EEEEEELi192ENS_6half_tEfNS_4arch4Sm80ELb0ELb1ELb0ELb1ELb0ELb0ELb1ELb0EEENS1_21CollectiveEpilogueFwdINS6_IJS8_SA_S9_EEENS6_IJNS7_ILi1EEESI_SI_EEESC_SE_Li256ELb1ELb1ELb0ELb0EEENS1_19SingleTileSchedulerILb1ELb0ELb1ELi128EEEEEEEEEvNT_6ParamsE,@"STO_CUDA_ENTRY STV_DEFAULT"
_ZN7cutlass13device_kernelIN5flash19enable_sm80_to_sm89INS1_16FlashAttnFwdSm80INS1_25CollectiveMainloopFwdSm80ILi8ELi1ELb0EN4cute5tupleIJNS5_1CILi128EEENS7_ILi64EEENS7_ILi192EEEEEELi192ENS_6half_tEfNS_4arch4Sm80ELb0ELb1ELb0ELb1ELb0ELb0ELb1ELb0EEENS1_21CollectiveEpilogueFwdINS6_IJS8_SA_S9_EEENS6_IJNS7_ILi1EEESI_SI_EEESC_SE_Li256ELb1ELb1ELb0ELb0EEENS1_19SingleTileSchedulerILb1ELb0ELb1ELi128EEEEEEEEEvNT_6ParamsE:
[----:B------:R-:W-:Y:S01]  /*0000*/  LDC R1, c[0x0][0x28] ;  /* 0x00000a00ff017b82 */ /* 0x000fe20000000800 */
[----:B------:R-:W-:Y:S05]  /*0010*/  EXIT ;  /* 0x000000000000794d */ /* 0x000fea0003800000 */
.L_x_22:
        /* <DEDUP_REMOVED lines=14> */
.L_x_58:


//--------------------- .text._ZN7cutlass13device_kernelIN5flash19enable_sm80_to_sm89INS1_16FlashAttnFwdSm80INS1_25CollectiveMainloopFwdSm80ILi8ELi1ELb0EN4cute5tupleIJNS5_1CILi128EEENS7_ILi64EEENS7_ILi192EEEEEELi192ENS_6half_tEfNS_4arch4Sm80ELb0ELb1ELb0ELb1ELb0ELb1ELb1ELb0EEENS1_21CollectiveEpilogueFwdINS6_IJS8_SA_S9_EEENS6_IJNS7_ILi1EEESI_SI_EEESC_SE_Li256ELb1ELb1ELb0ELb0EEENS1_19SingleTileSchedulerILb1ELb0ELb1ELi128EEEEEEEEEvNT_6ParamsE --------------------------
	.section	.text._ZN7cutlass13device_kernelIN5flash19enable_sm80_to_sm89INS1_16FlashAttnFwdSm80INS1_25CollectiveMainloopFwdSm80ILi8ELi1ELb0EN4cute5tupleIJNS5_1CILi128EEENS7_ILi64EEENS7_ILi192EEEEEELi192ENS_6half_tEfNS_4arch4Sm80ELb0ELb1ELb0ELb1ELb0ELb1ELb1ELb0EEENS1_21CollectiveEpilogueFwdINS6_IJS8_SA_S9_EEENS6_IJNS7_ILi1EEESI_SI_EEESC_SE_Li256ELb1ELb1ELb0ELb0EEENS1_19SingleTileSchedulerILb1ELb0ELb1ELi128EEEEEEEEEvNT_6ParamsE,"ax",@progbits
	.align	128
.text._ZN7cutlass13device_kernelIN5flash19enable_sm80_to_sm89INS1_16FlashAttnFwdSm80INS1_25CollectiveMainloopFwdSm80ILi8ELi1ELb0EN4cute5tupleIJNS5_1CILi128EEENS7_ILi64EEENS7_ILi192EEEEEELi192ENS_6half_tEfNS_4arch4Sm80ELb0ELb1ELb0ELb1ELb0ELb1ELb1ELb0EEENS1_21CollectiveEpilogueFwdINS6_IJS8_SA_S9_EEENS6_IJNS7_ILi1EEESI_SI_EEESC_SE_Li256ELb1ELb1ELb0ELb0EEENS1_19SingleTileSchedulerILb1ELb0ELb1ELi128EEEEEEEEEvNT_6ParamsE:
        .type           _ZN7cutlass13device_kernelIN5flash19enable_sm80_to_sm89INS1_16FlashAttnFwdSm80INS1_25CollectiveMainloopFwdSm80ILi8ELi1ELb0EN4cute5tupleIJNS5_1CILi128EEENS7_ILi64EEENS7_ILi192EEEEEELi192ENS_6half_tEfNS_4arch4Sm80ELb0ELb1ELb0ELb1ELb0ELb1ELb1ELb0EEENS1_21CollectiveEpilogueFwdINS6_IJS8_SA_S9_EEENS6_IJNS7_ILi1EEESI_SI_EEESC_SE_Li256ELb1ELb1ELb0ELb0EEENS1_19SingleTileSchedulerILb1ELb0ELb1ELi128EEEEEEEEEvNT_6ParamsE,@function
        .size           _ZN7cutlass13device_kernelIN5flash19enable_sm80_to_sm89INS1_16FlashAttnFwdSm80INS1_25CollectiveMainloopFwdSm80ILi8ELi1ELb0EN4cute5tupleIJNS5_1CILi128EEENS7_ILi64EEENS7_ILi192EEEEEELi192ENS_6half_tEfNS_4arch4Sm80ELb0ELb1ELb0ELb1ELb0ELb1ELb1ELb0EEENS1_21CollectiveEpilogueFwdINS6_IJS8_SA_S9_EEENS6_IJNS7_ILi1EEESI_SI_EEESC_SE_Li256ELb1ELb1ELb0ELb0EEENS1_19SingleTileSchedulerILb1ELb0ELb1ELi128EEEEEEEEEvNT_6ParamsE,(.L_x_59 - _ZN7cutlass13device_kernelIN5flash19enable_sm80_to_sm89INS1_16FlashAttnFwdSm80INS1_25CollectiveMainloopFwdSm80ILi8ELi1ELb0EN4cute5tupleIJNS5_1CILi128EEENS7_ILi64EEENS7_ILi192EEEEEELi192ENS_6half_tEfNS_4arch4Sm80ELb0ELb1ELb0ELb1ELb0ELb1ELb1ELb0EEENS1_21CollectiveEpilogueFwdINS6_IJS8_SA_S9_EEENS6_IJNS7_ILi1EEESI_SI_EEESC_SE_Li256ELb1ELb1ELb0ELb0EEENS1_19SingleTileSchedulerILb1ELb0ELb1ELi128EEEEEEEEEvNT_6ParamsE)
        .other          _ZN7cutlass13device_kernelIN5flash19enable_sm80_to_sm89INS1_16FlashAttnFwdSm80INS1_25CollectiveMainloopFwdSm80ILi8ELi1ELb0EN4cute5tupleIJNS5_1CILi128EEENS7_ILi64EEENS7_ILi192EEEEEELi192ENS_6half_tEfNS_4arch4Sm80ELb0ELb1ELb0ELb1ELb0ELb1ELb1ELb0EEENS1_21CollectiveEpilogueFwdINS6_IJS8_SA_S9_EEENS6_IJNS7_ILi1EEESI_SI_EEESC_SE_Li256ELb1ELb1ELb0ELb0EEENS1_19SingleTileSchedulerILb1ELb0ELb1ELi128EEEEEEEEEvNT_6ParamsE,@"STO_CUDA_ENTRY STV_DEFAULT"
_ZN7cutlass13device_kernelIN5flash19enable_sm80_to_sm89INS1_16FlashAttnFwdSm80INS1_25CollectiveMainloopFwdSm80ILi8ELi1ELb0EN4cute5tupleIJNS5_1CILi128EEENS7_ILi64EEENS7_ILi192EEEEEELi192ENS_6half_tEfNS_4arch4Sm80ELb0ELb1ELb0ELb1ELb0ELb1ELb1ELb0EEENS1_21CollectiveEpilogueFwdINS6_IJS8_SA_S9_EEENS6_IJNS7_ILi1EEESI_SI_EEESC_SE_Li256ELb1ELb1ELb0ELb0EEENS1_19SingleTileSchedulerILb1ELb0ELb1ELi128EEEEEEEEEvNT_6ParamsE:
[----:B------:R-:W-:Y:S01]  /*0000*/  LDC R1, c[0x0][0x28] ;  /* 0x00000a00ff017b82 */ /* 0x000fe20000000800 */
[----:B------:R-:W-:Y:S05]  /*0010*/  EXIT ;  /* 0x000000000000794d */ /* 0x000fea0003800000 */
.L_x_23:
        /* <DEDUP_REMOVED lines=14> */
.L_x_59:


//--------------------- .text._ZN7cutlass13device_kernelIN5flash19enable_sm80_to_sm89INS1_16FlashAttnFwdSm80INS1_25CollectiveMainloopFwdSm80ILi8ELi1ELb1EN4cute5tupleIJNS5_1CILi128EEENS7_ILi96EEENS7_ILi192EEEEEELi192ENS_6half_tEfNS_4arch4Sm80ELb1ELb0ELb0ELb0ELb0ELb0ELb1ELb0EEENS1_21CollectiveEpilogueFwdINS6_IJS8_SA_S9_EEENS6_IJNS7_ILi1EEESI_SI_EEESC_SE_Li256ELb0ELb1ELb0ELb0EEENS1_30DynamicPersistentTileSchedulerILi256ELi256ELb0ELb1ELb0EEEEEEEEEvNT_6ParamsE --------------------------
	.section	.text._ZN7cutlass13device_kernelIN5flash19enable_sm80_to_sm89INS1_16FlashAttnFwdSm80INS1_25CollectiveMainloopFwdSm80ILi8ELi1ELb1EN4cute5tupleIJNS5_1CILi128EEENS7_ILi96EEENS7_ILi192EEEEEELi192ENS_6half_tEfNS_4arch4Sm80ELb1ELb0ELb0ELb0ELb0ELb0ELb1ELb0EEENS1_21CollectiveEpilogueFwdINS6_IJS8_SA_S9_EEENS6_IJNS7_ILi1EEESI_SI_EEESC_SE_Li256ELb0ELb1ELb0ELb0EEENS1_30DynamicPersistentTileSchedulerILi256ELi256ELb0ELb1ELb0EEEEEEEEEvNT_6ParamsE,"ax",@progbits
	.align	128
.text._ZN7cutlass13device_kernelIN5flash19enable_sm80_to_sm89INS1_16FlashAttnFwdSm80INS1_25CollectiveMainloopFwdSm80ILi8ELi1ELb1EN4cute5tupleIJNS5_1CILi128EEENS7_ILi96EEENS7_ILi192EEEEEELi192ENS_6half_tEfNS_4arch4Sm80ELb1ELb0ELb0ELb0ELb0ELb0ELb1ELb0EEENS1_21CollectiveEpilogueFwdINS6_IJS8_SA_S9_EEENS6_IJNS7_ILi1EEESI_SI_EEESC_SE_Li256ELb0ELb1ELb0ELb0EEENS1_30DynamicPersistentTileSchedulerILi256ELi256ELb0ELb1ELb0EEEEEEEEEvNT_6ParamsE:
        .type           _ZN7cutlass13device_kernelIN5flash19enable_sm80_to_sm89INS1_16FlashAttnFwdSm80INS1_25CollectiveMainloopFwdSm80ILi8ELi1ELb1EN4cute5tupleIJNS5_1CILi128EEENS7_ILi96EEENS7_ILi192EEEEEELi192ENS_6half_tEfNS_4arch4Sm80ELb1ELb0ELb0ELb0ELb0ELb0ELb1ELb0EEENS1_21CollectiveEpilogueFwdINS6_IJS8_SA_S9_EEENS6_IJNS7_ILi1EEESI_SI_EEESC_SE_Li256ELb0ELb1ELb0ELb0EEENS1_30DynamicPersistentTileSchedulerILi256ELi256ELb0ELb1ELb0EEEEEEEEEvNT_6ParamsE,@function
        .size           _ZN7cutlass13device_kernelIN5flash19enable_sm80_to_sm89INS1_16FlashAttnFwdSm80INS1_25CollectiveMainloopFwdSm80ILi8ELi1ELb1EN4cute5tupleIJNS5_1CILi128EEENS7_ILi96EEENS7_ILi192EEEEEELi192ENS_6half_tEfNS_4arch4Sm80ELb1ELb0ELb0ELb0ELb0ELb0ELb1ELb0EEENS1_21CollectiveEpilogueFwdINS6_IJS8_SA_S9_EEENS6_IJNS7_ILi1EEESI_SI_EEESC_SE_Li256ELb0ELb1ELb0ELb0EEENS1_30DynamicPersistentTileSchedulerILi256ELi256ELb0ELb1ELb0EEEEEEEEEvNT_6ParamsE,(.L_x_60 - _ZN7cutlass13device_kernelIN5flash19enable_sm80_to_sm89INS1_16FlashAttnFwdSm80INS1_25CollectiveMainloopFwdSm80ILi8ELi1ELb1EN4cute5tupleIJNS5_1CILi128EEENS7_ILi96EEENS7_ILi192EEEEEELi192ENS_6half_tEfNS_4arch4Sm80ELb1ELb0ELb0ELb0ELb0ELb0ELb1ELb0EEENS1_21CollectiveEpilogueFwdINS6_IJS8_SA_S9_EEENS6_IJNS7_ILi1EEESI_SI_EEESC_SE_Li256ELb0ELb1ELb0ELb0EEENS1_30DynamicPersistentTileSchedulerILi256ELi256ELb0ELb1ELb0EEEEEEEEEvNT_6ParamsE)
        .other          _ZN7cutlass13device_kernelIN5flash19enable_sm80_to_sm89INS1_16FlashAttnFwdSm80INS1_25CollectiveMainloopFwdSm80ILi8ELi1ELb1EN4cute5tupleIJNS5_1CILi128EEENS7_ILi96EEENS7_ILi192EEEEEELi192ENS_6half_tEfNS_4arch4Sm80ELb1ELb0ELb0ELb0ELb0ELb0ELb1ELb0EEENS1_21CollectiveEpilogueFwdINS6_IJS8_SA_S9_EEENS6_IJNS7_ILi1EEESI_SI_EEESC_SE_Li256ELb0ELb1ELb0ELb0EEENS1_30DynamicPersistentTileSchedulerILi256ELi256ELb0ELb1ELb0EEEEEEEEEvNT_6ParamsE,@"STO_CUDA_ENTRY STV_DEFAULT"
_ZN7cutlass13device_kernelIN5flash19enable_sm80_to_sm89INS1_16FlashAttnFwdSm80INS1_25CollectiveMainloopFwdSm80ILi8ELi1ELb1EN4cute5tupleIJNS5_1CILi128EEENS7_ILi96EEENS7_ILi192EEEEEELi192ENS_6half_tEfNS_4arch4Sm80ELb1ELb0ELb0ELb0ELb0ELb0ELb1ELb0EEENS1_21CollectiveEpilogueFwdINS6_IJS8_SA_S9_EEENS6_IJNS7_ILi1EEESI_SI_EEESC_SE_Li256ELb0ELb1ELb0ELb0EEENS1_30DynamicPersistentTileSchedulerILi256ELi256ELb0ELb1ELb0EEEEEEEEEvNT_6ParamsE:
[----:B------:R-:W-:Y:S01]  /*0000*/  LDC R1, c[0x0][0x28] ;  /* 0x00000a00ff017b82 */ /* 0x000fe20000000800 */
[----:B------:R-:W-:Y:S05]  /*0010*/  EXIT ;  /* 0x000000000000794d */ /* 0x000fea0003800000 */
.L_x_24:
        /* <DEDUP_REMOVED lines=14> */
.L_x_60:


//--------------------- .text._ZN7cutlass13device_kernelIN5flash19enable_sm80_to_sm89INS1_16FlashAttnFwdSm80INS1_25CollectiveMainloopFwdSm80ILi8ELi1ELb1EN4cute5tupleIJNS5_1CILi128EEENS7_ILi96EEENS7_ILi192EEEEEELi192ENS_6half_tEfNS_4arch4Sm80ELb1ELb0ELb0ELb1ELb0ELb0ELb1ELb0EEENS1_21CollectiveEpilogueFwdINS6_IJS8_SA_S9_EEENS6_IJNS7_ILi1EEESI_SI_EEESC_SE_Li256ELb1ELb1ELb0ELb0EEENS1_19SingleTileSchedulerILb1ELb0ELb1ELi128EEEEEEEEEvNT_6ParamsE --------------------------
	.section	.text._ZN7cutlass13device_kernelIN5flash19enable_sm80_to_sm89INS1_16FlashAttnFwdSm80INS1_25CollectiveMainloopFwdSm80ILi8ELi1ELb1EN4cute5tupleIJNS5_1CILi128EEENS7_ILi96EEENS7_ILi192EEEEEELi192ENS_6half_tEfNS_4arch4Sm80ELb1ELb0ELb0ELb1ELb0ELb0ELb1ELb0EEENS1_21CollectiveEpilogueFwdINS6_IJS8_SA_S9_EEENS6_IJNS7_ILi1EEESI_SI_EEESC_SE_Li256ELb1ELb1ELb0ELb0EEENS1_19SingleTileSchedulerILb1ELb0ELb1ELi128EEEEEEEEEvNT_6ParamsE,"ax",@progbits
	.align	128
.text._ZN7cutlass13device_kernelIN5flash19enable_sm80_to_sm89INS1_16FlashAttnFwdSm80INS1_25CollectiveMainloopFwdSm80ILi8ELi1ELb1EN4cute5tupleIJNS5_1CILi128EEENS7_ILi96EEENS7_ILi192EEEEEELi192ENS_6half_tEfNS_4arch4Sm80ELb1ELb0ELb0ELb1ELb0ELb0ELb1ELb0EEENS1_21CollectiveEpilogueFwdINS6_IJS8_SA_S9_EEENS6_IJNS7_ILi1EEESI_SI_EEESC_SE_Li256ELb1ELb1ELb0ELb0EEENS1_19SingleTileSchedulerILb1ELb0ELb1ELi128EEEEEEEEEvNT_6ParamsE:
        .type           _ZN7cutlass13device_kernelIN5flash19enable_sm80_to_sm89INS1_16FlashAttnFwdSm80INS1_25CollectiveMainloopFwdSm80ILi8ELi1ELb1EN4cute5tupleIJNS5_1CILi128EEENS7_ILi96EEENS7_ILi192EEEEEELi192ENS_6half_tEfNS_4arch4Sm80ELb1ELb0ELb0ELb1ELb0ELb0ELb1ELb0EEENS1_21CollectiveEpilogueFwdINS6_IJS8_SA_S9_EEENS6_IJNS7_ILi1EEESI_SI_EEESC_SE_Li256ELb1ELb1ELb0ELb0EEENS1_19SingleTileSchedulerILb1ELb0ELb1ELi128EEEEEEEEEvNT_6ParamsE,@function
        .size           _ZN7cutlass13device_kernelIN5flash19enable_sm80_to_sm89INS1_16FlashAttnFwdSm80INS1_25CollectiveMainloopFwdSm80ILi8ELi1ELb1EN4cute5tupleIJNS5_1CILi128EEENS7_ILi96EEENS7_ILi192EEEEEELi192ENS_6half_tEfNS_4arch4Sm80ELb1ELb0ELb0ELb1ELb0ELb0ELb1ELb0EEENS1_21CollectiveEpilogueFwdINS6_IJS8_SA_S9_EEENS6_IJNS7_ILi1EEESI_SI_EEESC_SE_Li256ELb1ELb1ELb0ELb0EEENS1_19SingleTileSchedulerILb1ELb0ELb1ELi128EEEEEEEEEvNT_6ParamsE,(.L_x_61 - _ZN7cutlass13device_kernelIN5flash19enable_sm80_to_sm89INS1_16FlashAttnFwdSm80INS1_25CollectiveMainloopFwdSm80ILi8ELi1ELb1EN4cute5tupleIJNS5_1CILi128EEENS7_ILi96EEENS7_ILi192EEEEEELi192ENS_6half_tEfNS_4arch4Sm80ELb1ELb0ELb0ELb1ELb0ELb0ELb1ELb0EEENS1_21CollectiveEpilogueFwdINS6_IJS8_SA_S9_EEENS6_IJNS7_ILi1EEESI_SI_EEESC_SE_Li256ELb1ELb1ELb0ELb0EEENS1_19SingleTileSchedulerILb1ELb0ELb1ELi128EEEEEEEEEvNT_6ParamsE)
        .other          _ZN7cutlass13device_kernelIN5flash19enable_sm80_to_sm89INS1_16FlashAttnFwdSm80INS1_25CollectiveMainloopFwdSm80ILi8ELi1ELb1EN4cute5tupleIJNS5_1CILi128EEENS7_ILi96EEENS7_ILi192EEEEEELi192ENS_6half_tEfNS_4arch4Sm80ELb1ELb0ELb0ELb1ELb0ELb0ELb1ELb0EEENS1_21CollectiveEpilogueFwdINS6_IJS8_SA_S9_EEENS6_IJNS7_ILi1EEESI_SI_EEESC_SE_Li256ELb1ELb1ELb0ELb0EEENS1_19SingleTileSchedulerILb1ELb0ELb1ELi128EEEEEEEEEvNT_6ParamsE,@"STO_CUDA_ENTRY STV_DEFAULT"
_ZN7cutlass13device_kernelIN5flash19enable_sm80_to_sm89INS1_16FlashAttnFwdSm80INS1_25CollectiveMainloopFwdSm80ILi8ELi1ELb1EN4cute5tupleIJNS5_1CILi128EEENS7_ILi96EEENS7_ILi192EEEEEELi192ENS_6half_tEfNS_4arch4Sm80ELb1ELb0ELb0ELb1ELb0ELb0ELb1ELb0EEENS1_21CollectiveEpilogueFwdINS6_IJS8_SA_S9_EEENS6_IJNS7_ILi1EEESI_SI_EEESC_SE_Li256ELb1ELb1ELb0ELb0EEENS1_19SingleTileSchedulerILb1ELb0ELb1ELi128EEEEEEEEEvNT_6ParamsE:
[----:B------:R-:W-:Y:S01]  /*0000*/  LDC R1, c[0x0][0x28] ;  /* 0x00000a00ff017b82 */ /* 0x000fe20000000800 */
[----:B------:R-:W-:Y:S05]  /*0010*/  EXIT ;  /* 0x000000000000794d */ /* 0x000fea0003800000 */
.L_x_25:
        /* <DEDUP_REMOVED lines=14> */
.L_x_61:


//--------------------- .text._ZN7cutlass13device_kernelIN5flash19enable_sm80_to_sm89INS1_16FlashAttnFwdSm80INS1_25CollectiveMainloopFwdSm80ILi8ELi1ELb0EN4cute5tupleIJNS5_1CILi128EEENS7_ILi64EEENS7_ILi192EEEEEELi192ENS_6half_tEfNS_4arch4Sm80ELb1ELb0ELb0ELb1ELb0ELb1ELb1ELb0EEENS1_21CollectiveEpilogueFwdINS6_IJS8_SA_S9_EEENS6_IJNS7_ILi1EEESI_SI_EEESC_SE_Li256ELb1ELb1ELb0ELb0EEENS1_19SingleTileSchedulerILb1ELb0ELb1ELi128EEEEEEEEEvNT_6ParamsE --------------------------
	.section	.text._ZN7cutlass13device_kernelIN5flash19enable_sm80_to_sm89INS1_16FlashAttnFwdSm80INS1_25CollectiveMainloopFwdSm80ILi8ELi1ELb0EN4cute5tupleIJNS5_1CILi128EEENS7_ILi64EEENS7_ILi192EEEEEELi192ENS_6half_tEfNS_4arch4Sm80ELb1ELb0ELb0ELb1ELb0ELb1ELb1ELb0EEENS1_21CollectiveEpilogueFwdINS6_IJS8_SA_S9_EEENS6_IJNS7_ILi1EEESI_SI_EEESC_SE_Li256ELb1ELb1ELb0ELb0EEENS1_19SingleTileSchedulerILb1ELb0ELb1ELi128EEEEEEEEEvNT_6ParamsE,"ax",@progbits
	.align	128
.text._ZN7cutlass13device_kernelIN5flash19enable_sm80_to_sm89INS1_16FlashAttnFwdSm80INS1_25CollectiveMainloopFwdSm80ILi8ELi1ELb0EN4cute5tupleIJNS5_1CILi128EEENS7_ILi64EEENS7_ILi192EEEEEELi192ENS_6half_tEfNS_4arch4Sm80ELb1ELb0ELb0ELb1ELb0ELb1ELb1ELb0EEENS1_21CollectiveEpilogueFwdINS6_IJS8_SA_S9_EEENS6_IJNS7_ILi1EEESI_SI_EEESC_SE_Li256ELb1ELb1ELb0ELb0EEENS1_19SingleTileSchedulerILb1ELb0ELb1ELi128EEEEEEEEEvNT_6ParamsE:
        .type           _ZN7cutlass13device_kernelIN5flash19enable_sm80_to_sm89INS1_16FlashAttnFwdSm80INS1_25CollectiveMainloopFwdSm80ILi8ELi1ELb0EN4cute5tupleIJNS5_1CILi128EEENS7_ILi64EEENS7_ILi192EEEEEELi192ENS_6half_tEfNS_4arch4Sm80ELb1ELb0ELb0ELb1ELb0ELb1ELb1ELb0EEENS1_21CollectiveEpilogueFwdINS6_IJS8_SA_S9_EEENS6_IJNS7_ILi1EEESI_SI_EEESC_SE_Li256ELb1ELb1ELb0ELb0EEENS1_19SingleTileSchedulerILb1ELb0ELb1ELi128EEEEEEEEEvNT_6ParamsE,@function
        .size           _ZN7cutlass13device_kernelIN5flash19enable_sm80_to_sm89INS1_16FlashAttnFwdSm80INS1_25CollectiveMainloopFwdSm80ILi8ELi1ELb0EN4cute5tupleIJNS5_1CILi128EEENS7_ILi64EEENS7_ILi192EEEEEELi192ENS_6half_tEfNS_4arch4Sm80ELb1ELb0ELb0ELb1ELb0ELb1ELb1ELb0EEENS1_21CollectiveEpilogueFwdINS6_IJS8_SA_S9_EEENS6_IJNS7_ILi1EEESI_SI_EEESC_SE_Li256ELb1ELb1ELb0ELb0EEENS1_19SingleTileSchedulerILb1ELb0ELb1ELi128EEEEEEEEEvNT_6ParamsE,(.L_x_62 - _ZN7cutlass13device_kernelIN5flash19enable_sm80_to_sm89INS1_16FlashAttnFwdSm80INS1_25CollectiveMainloopFwdSm80ILi8ELi1ELb0EN4cute5tupleIJNS5_1CILi128EEENS7_ILi64EEENS7_ILi192EEEEEELi192ENS_6half_tEfNS_4arch4Sm80ELb1ELb0ELb0ELb1ELb0ELb1ELb1ELb0EEENS1_21CollectiveEpilogueFwdINS6_IJS8_SA_S9_EEENS6_IJNS7_ILi1EEESI_SI_EEESC_SE_Li256ELb1ELb1ELb0ELb0EEENS1_19SingleTileSchedulerILb1ELb0ELb1ELi128EEEEEEEEEvNT_6ParamsE)
        .other          _ZN7cutlass13device_kernelIN5flash19enable_sm80_to_sm89INS1_16FlashAttnFwdSm80INS1_25CollectiveMainloopFwdSm80ILi8ELi1ELb0EN4cute5tupleIJNS5_1CILi128EEENS7_ILi64EEENS7_ILi192EEEEEELi192ENS_6half_tEfNS_4arch4Sm80ELb1ELb0ELb0ELb1ELb0ELb1ELb1ELb0EEENS1_21CollectiveEpilogueFwdINS6_IJS8_SA_S9_EEENS6_IJNS7_ILi1EEESI_SI_EEESC_SE_Li256ELb1ELb1ELb0ELb0EEENS1_19SingleTileSchedulerILb1ELb0ELb1ELi128EEEEEEEEEvNT_6ParamsE,@"STO_CUDA_ENTRY STV_DEFAULT"
_ZN7cutlass13device_kernelIN5flash19enable_sm80_to_sm89INS1_16FlashAttnFwdSm80INS1_25CollectiveMainloopFwdSm80ILi8ELi1ELb0EN4cute5tupleIJNS5_1CILi128EEENS7_ILi64EEENS7_ILi192EEEEEELi192ENS_6half_tEfNS_4arch4Sm80ELb1ELb0ELb0ELb1ELb0ELb1ELb1ELb0EEENS1_21CollectiveEpilogueFwdINS6_IJS8_SA_S9_EEENS6_IJNS7_ILi1EEESI_SI_EEESC_SE_Li256ELb1ELb1ELb0ELb0EEENS1_19SingleTileSchedulerILb1ELb0ELb1ELi128EEEEEEEEEvNT_6ParamsE:
[----:B------:R-:W-:Y:S01]  /*0000*/  LDC R1, c[0x0][0x28] ;  /* 0x00000a00ff017b82 */ /* 0x000fe20000000800 */
[----:B------:R-:W-:Y:S05]  /*0010*/  EXIT ;  /* 0x000000000000794d */ /* 0x000fea0003800000 */
.L_x_26:
        /* <DEDUP_REMOVED lines=14> */
.L_x_62:


//--------------------- .text._ZN7cutlass13device_kernelIN5flash19enable_sm80_to_sm89INS1_16FlashAttnFwdSm80INS1_25CollectiveMainloopFwdSm80ILi8ELi2ELb1EN4cute5tupleIJNS5_1CILi128EEENS7_ILi96EEENS7_ILi192EEEEEELi192ENS_6half_tEfNS_4arch4Sm80ELb0ELb0ELb0ELb0ELb0ELb0ELb1ELb0EEENS1_21CollectiveEpilogueFwdINS6_IJS8_SA_S9_EEENS6_IJNS7_ILi1EEESI_SI_EEESC_SE_Li256ELb0ELb1ELb0ELb0EEENS1_19SingleTileSchedulerILb0ELb0ELb1ELi128EEEEEEEEEvNT_6ParamsE --------------------------
	.section	.text._ZN7cutlass13device_kernelIN5flash19enable_sm80_to_sm89INS1_16FlashAttnFwdSm80INS1_25CollectiveMainloopFwdSm80ILi8ELi2ELb1EN4cute5tupleIJNS5_1CILi128EEENS7_ILi96EEENS7_ILi192EEEEEELi192ENS_6half_tEfNS_4arch4Sm80ELb0ELb0ELb0ELb0ELb0ELb0ELb1ELb0EEENS1_21CollectiveEpilogueFwdINS6_IJS8_SA_S9_EEENS6_IJNS7_ILi1EEESI_SI_EEESC_SE_Li256ELb0ELb1ELb0ELb0EEENS1_19SingleTileSchedulerILb0ELb0ELb1ELi128EEEEEEEEEvNT_6ParamsE,"ax",@progbits
	.align	128
.text._ZN7cutlass13device_kernelIN5flash19enable_sm80_to_sm89INS1_16FlashAttnFwdSm80INS1_25CollectiveMainloopFwdSm80ILi8ELi2ELb1EN4cute5tupleIJNS5_1CILi128EEENS7_ILi96EEENS7_ILi192EEEEEELi192ENS_6half_tEfNS_4arch4Sm80ELb0ELb0ELb0ELb0ELb0ELb0ELb1ELb0EEENS1_21CollectiveEpilogueFwdINS6_IJS8_SA_S9_EEENS6_IJNS7_ILi1EEESI_SI_EEESC_SE_Li256ELb0ELb1ELb0ELb0EEENS1_19SingleTileSchedulerILb0ELb0ELb1ELi128EEEEEEEEEvNT_6ParamsE:
        .type           _ZN7cutlass13device_kernelIN5flash19enable_sm80_to_sm89INS1_16FlashAttnFwdSm80INS1_25CollectiveMainloopFwdSm80ILi8ELi2ELb1EN4cute5tupleIJNS5_1CILi128EEENS7_ILi96EEENS7_ILi192EEEEEELi192ENS_6half_tEfNS_4arch4Sm80ELb0ELb0ELb0ELb0ELb0ELb0ELb1ELb0EEENS1_21CollectiveEpilogueFwdINS6_IJS8_SA_S9_EEENS6_IJNS7_ILi1EEESI_SI_EEESC_SE_Li256ELb0ELb1ELb0ELb0EEENS1_19SingleTileSchedulerILb0ELb0ELb1ELi128EEEEEEEEEvNT_6ParamsE,@function
        .size           _ZN7cutlass13device_kernelIN5flash19enable_sm80_to_sm89INS1_16FlashAttnFwdSm80INS1_25CollectiveMainloopFwdSm80ILi8ELi2ELb1EN4cute5tupleIJNS5_1CILi128EEENS7_ILi96EEENS7_ILi192EEEEEELi192ENS_6half_tEfNS_4arch4Sm80ELb0ELb0ELb0ELb0ELb0ELb0ELb1ELb0EEENS1_21CollectiveEpilogueFwdINS6_IJS8_SA_S9_EEENS6_IJNS7_ILi1EEESI_SI_EEESC_SE_Li256ELb0ELb1ELb0ELb0EEENS1_19SingleTileSchedulerILb0ELb0ELb1ELi128EEEEEEEEEvNT_6ParamsE,(.L_x_63 - _ZN7cutlass13device_kernelIN5flash19enable_sm80_to_sm89INS1_16FlashAttnFwdSm80INS1_25CollectiveMainloopFwdSm80ILi8ELi2ELb1EN4cute5tupleIJNS5_1CILi128EEENS7_ILi96EEENS7_ILi192EEEEEELi192ENS_6half_tEfNS_4arch4Sm80ELb0ELb0ELb0ELb0ELb0ELb0ELb1ELb0EEENS1_21CollectiveEpilogueFwdINS6_IJS8_SA_S9_EEENS6_IJNS7_ILi1EEESI_SI_EEESC_SE_Li256ELb0ELb1ELb0ELb0EEENS1_19SingleTileSchedulerILb0ELb0ELb1ELi128EEEEEEEEEvNT_6ParamsE)
        .other          _ZN7cutlass13device_kernelIN5flash19enable_sm80_to_sm89INS1_16FlashAttnFwdSm80INS1_25CollectiveMainloopFwdSm80ILi8ELi2ELb1EN4cute5tupleIJNS5_1CILi128EEENS7_ILi96EEENS7_ILi192EEEEEELi192ENS_6half_tEfNS_4arch4Sm80ELb0ELb0ELb0ELb0ELb0ELb0ELb1ELb0EEENS1_21CollectiveEpilogueFwdINS6_IJS8_SA_S9_EEENS6_IJNS7_ILi1EEESI_SI_EEESC_SE_Li256ELb0ELb1ELb0ELb0EEENS1_19SingleTileSchedulerILb0ELb0ELb1ELi128EEEEEEEEEvNT_6ParamsE,@"STO_CUDA_ENTRY STV_DEFAULT"
_ZN7cutlass13device_kernelIN5flash19enable_sm80_to_sm89INS1_16FlashAttnFwdSm80INS1_25CollectiveMainloopFwdSm80ILi8ELi2ELb1EN4cute5tupleIJNS5_1CILi128EEENS7_ILi96EEENS7_ILi192EEEEEELi192ENS_6half_tEfNS_4arch4Sm80ELb0ELb0ELb0ELb0ELb0ELb0ELb1ELb0EEENS1_21CollectiveEpilogueFwdINS6_IJS8_SA_S9_EEENS6_IJNS7_ILi1EEESI_SI_EEESC_SE_Li256ELb0ELb1ELb0ELb0EEENS1_19SingleTileSchedulerILb0ELb0ELb1ELi128EEEEEEEEEvNT_6ParamsE:
[----:B------:R-:W-:Y:S01]  /*0000*/  LDC R1, c[0x0][0x28] ;  /* 0x00000a00ff017b82 */ /* 0x000fe20000000800 */
[----:B------:R-:W-:Y:S05]  /*0010*/  EXIT ;  /* 0x000000000000794d */ /* 0x000fea0003800000 */
.L_x_27:
        /* <DEDUP_REMOVED lines=14> */
.L_x_63:


//--------------------- .text._ZN7cutlass13device_kernelIN5flash19enable_sm80_to_sm89INS1_16FlashAttnFwdSm80INS1_25CollectiveMainloopFwdSm80ILi8ELi2ELb1EN4cute5tupleIJNS5_1CILi128EEENS7_ILi96EEENS7_ILi192EEEEEELi192ENS_6half_tEfNS_4arch4Sm80ELb0ELb0ELb0ELb1ELb0ELb0ELb1ELb0EEENS1_21CollectiveEpilogueFwdINS6_IJS8_SA_S9_EEENS6_IJNS7_ILi1EEESI_SI_EEESC_SE_Li256ELb1ELb1ELb0ELb0EEENS1_19SingleTileSchedulerILb1ELb0ELb1ELi128EEEEEEEEEvNT_6ParamsE --------------------------
	.section	.text._ZN7cutlass13device_kernelIN5flash19enable_sm80_to_sm89INS1_16FlashAttnFwdSm80INS1_25CollectiveMainloopFwdSm80ILi8ELi2ELb1EN4cute5tupleIJNS5_1CILi128EEENS7_ILi96EEENS7_ILi192EEEEEELi192ENS_6half_tEfNS_4arch4Sm80ELb0ELb0ELb0ELb1ELb0ELb0ELb1ELb0EEENS1_21CollectiveEpilogueFwdINS6_IJS8_SA_S9_EEENS6_IJNS7_ILi1EEESI_SI_EEESC_SE_Li256ELb1ELb1ELb0ELb0EEENS1_19SingleTileSchedulerILb1ELb0ELb1ELi128EEEEEEEEEvNT_6ParamsE,"ax",@progbits
	.align	128
.text._ZN7cutlass13device_kernelIN5flash19enable_sm80_to_sm89INS1_16FlashAttnFwdSm80INS1_25CollectiveMainloopFwdSm80ILi8ELi2ELb1EN4cute5tupleIJNS5_1CILi128EEENS7_ILi96EEENS7_ILi192EEEEEELi192ENS_6half_tEfNS_4arch4Sm80ELb0ELb0ELb0ELb1ELb0ELb0ELb1ELb0EEENS1_21CollectiveEpilogueFwdINS6_IJS8_SA_S9_EEENS6_IJNS7_ILi1EEESI_SI_EEESC_SE_Li256ELb1ELb1ELb0ELb0EEENS1_19SingleTileSchedulerILb1ELb0ELb1ELi128EEEEEEEEEvNT_6ParamsE:
        .type           _ZN7cutlass13device_kernelIN5flash19enable_sm80_to_sm89INS1_16FlashAttnFwdSm80INS1_25CollectiveMainloopFwdSm80ILi8ELi2ELb1EN4cute5tupleIJNS5_1CILi128EEENS7_ILi96EEENS7_ILi192EEEEEELi192ENS_6half_tEfNS_4arch4Sm80ELb0ELb0ELb0ELb1ELb0ELb0ELb1ELb0EEENS1_21CollectiveEpilogueFwdINS6_IJS8_SA_S9_EEENS6_IJNS7_ILi1EEESI_SI_EEESC_SE_Li256ELb1ELb1ELb0ELb0EEENS1_19SingleTileSchedulerILb1ELb0ELb1ELi128EEEEEEEEEvNT_6ParamsE,@function
        .size           _ZN7cutlass13device_kernelIN5flash19enable_sm80_to_sm89INS1_16FlashAttnFwdSm80INS1_25CollectiveMainloopFwdSm80ILi8ELi2ELb1EN4cute5tupleIJNS5_1CILi128EEENS7_ILi96EEENS7_ILi192EEEEEELi192ENS_6half_tEfNS_4arch4Sm80ELb0ELb0ELb0ELb1ELb0ELb0ELb1ELb0EEENS1_21CollectiveEpilogueFwdINS6_IJS8_SA_S9_EEENS6_IJNS7_ILi1EEESI_SI_EEESC_SE_Li256ELb1ELb1ELb0ELb0EEENS1_19SingleTileSchedulerILb1ELb0ELb1ELi128EEEEEEEEEvNT_6ParamsE,(.L_x_64 - _ZN7cutlass13device_kernelIN5flash19enable_sm80_to_sm89INS1_16FlashAttnFwdSm80INS1_25CollectiveMainloopFwdSm80ILi8ELi2ELb1EN4cute5tupleIJNS5_1CILi128EEENS7_ILi96EEENS7_ILi192EEEEEELi192ENS_6half_tEfNS_4arch4Sm80ELb0ELb0ELb0ELb1ELb0ELb0ELb1ELb0EEENS1_21CollectiveEpilogueFwdINS6_IJS8_SA_S9_EEENS6_IJNS7_ILi1EEESI_SI_EEESC_SE_Li256ELb1ELb1ELb0ELb0EEENS1_19SingleTileSchedulerILb1ELb0ELb1ELi128EEEEEEEEEvNT_6ParamsE)
        .other          _ZN7cutlass13device_kernelIN5flash19enable_sm80_to_sm89INS1_16FlashAttnFwdSm80INS1_25CollectiveMainloopFwdSm80ILi8ELi2ELb1EN4cute5tupleIJNS5_1CILi128EEENS7_ILi96EEENS7_ILi192EEEEEELi192ENS_6half_tEfNS_4arch4Sm80ELb0ELb0ELb0ELb1ELb0ELb0ELb1ELb0EEENS1_21CollectiveEpilogueFwdINS6_IJS8_SA_S9_EEENS6_IJNS7_ILi1EEESI_SI_EEESC_SE_Li256ELb1ELb1ELb0ELb0EEENS1_19SingleTileSchedulerILb1ELb0ELb1ELi128EEEEEEEEEvNT_6ParamsE,@"STO_CUDA_ENTRY STV_DEFAULT"
_ZN7cutlass13device_kernelIN5flash19enable_sm80_to_sm89INS1_16FlashAttnFwdSm80INS1_25CollectiveMainloopFwdSm80ILi8ELi2ELb1EN4cute5tupleIJNS5_1CILi128EEENS7_ILi96EEENS7_ILi192EEEEEELi192ENS_6half_tEfNS_4arch4Sm80ELb0ELb0ELb0ELb1ELb0ELb0ELb1ELb0EEENS1_21CollectiveEpilogueFwdINS6_IJS8_SA_S9_EEENS6_IJNS7_ILi1EEESI_SI_EEESC_SE_Li256ELb1ELb1ELb0ELb0EEENS1_19SingleTileSchedulerILb1ELb0ELb1ELi128EEEEEEEEEvNT_6ParamsE:
[----:B------:R-:W-:Y:S01]  /*0000*/  LDC R1, c[0x0][0x28] ;  /* 0x00000a00ff017b82 */ /* 0x000fe20000000800 */
[----:B------:R-:W-:Y:S05]  /*0010*/  EXIT ;  /* 0x000000000000794d */ /* 0x000fea0003800000 */
.L_x_28:
        /* <DEDUP_REMOVED lines=14> */
.L_x_64:


//--------------------- .text._ZN7cutlass13device_kernelIN5flash19enable_sm80_to_sm89INS1_16FlashAttnFwdSm80INS1_25CollectiveMainloopFwdSm80ILi8ELi2ELb0EN4cute5tupleIJNS5_1CILi128EEENS7_ILi64EEENS7_ILi192EEEEEELi192ENS_6half_tEfNS_4arch4Sm80ELb0ELb0ELb0ELb1ELb0ELb1ELb1ELb0EEENS1_21CollectiveEpilogueFwdINS6_IJS8_SA_S9_EEENS6_IJNS7_ILi1EEESI_SI_EEESC_SE_Li256ELb1ELb1ELb0ELb0EEENS1_19SingleTileSchedulerILb1ELb0ELb1ELi128EEEEEEEEEvNT_6ParamsE --------------------------
	.section	.text._ZN7cutlass13device_kernelIN5flash19enable_sm80_to_sm89INS1_16FlashAttnFwdSm80INS1_25CollectiveMainloopFwdSm80ILi8ELi2ELb0EN4cute5tupleIJNS5_1CILi128EEENS7_ILi64EEENS7_ILi192EEEEEELi192ENS_6half_tEfNS_4arch4Sm80ELb0ELb0ELb0ELb1ELb0ELb1ELb1ELb0EEENS1_21CollectiveEpilogueFwdINS6_IJS8_SA_S9_EEENS6_IJNS7_ILi1EEESI_SI_EEESC_SE_Li256ELb1ELb1ELb0ELb0EEENS1_19SingleTileSchedulerILb1ELb0ELb1ELi128EEEEEEEEEvNT_6ParamsE,"ax",@progbits
	.align	128
.text._ZN7cutlass13device_kernelIN5flash19enable_sm80_to_sm89INS1_16FlashAttnFwdSm80INS1_25CollectiveMainloopFwdSm80ILi8ELi2ELb0EN4cute5tupleIJNS5_1CILi128EEENS7_ILi64EEENS7_ILi192EEEEEELi192ENS_6half_tEfNS_4arch4Sm80ELb0ELb0ELb0ELb1ELb0ELb1ELb1ELb0EEENS1_21CollectiveEpilogueFwdINS6_IJS8_SA_S9_EEENS6_IJNS7_ILi1EEESI_SI_EEESC_SE_Li256ELb1ELb1ELb0ELb0EEENS1_19SingleTileSchedulerILb1ELb0ELb1ELi128EEEEEEEEEvNT_6ParamsE:
        .type           _ZN7cutlass13device_kernelIN5flash19enable_sm80_to_sm89INS1_16FlashAttnFwdSm80INS1_25CollectiveMainloopFwdSm80ILi8ELi2ELb0EN4cute5tupleIJNS5_1CILi128EEENS7_ILi64EEENS7_ILi192EEEEEELi192ENS_6half_tEfNS_4arch4Sm80ELb0ELb0ELb0ELb1ELb0ELb1ELb1ELb0EEENS1_21CollectiveEpilogueFwdINS6_IJS8_SA_S9_EEENS6_IJNS7_ILi1EEESI_SI_EEESC_SE_Li256ELb1ELb1ELb0ELb0EEENS1_19SingleTileSchedulerILb1ELb0ELb1ELi128EEEEEEEEEvNT_6ParamsE,@function
        .size           _ZN7cutlass13device_kernelIN5flash19enable_sm80_to_sm89INS1_16FlashAttnFwdSm80INS1_25CollectiveMainloopFwdSm80ILi8ELi2ELb0EN4cute5tupleIJNS5_1CILi128EEENS7_ILi64EEENS7_ILi192EEEEEELi192ENS_6half_tEfNS_4arch4Sm80ELb0ELb0ELb0ELb1ELb0ELb1ELb1ELb0EEENS1_21CollectiveEpilogueFwdINS6_IJS8_SA_S9_EEENS6_IJNS7_ILi1EEESI_SI_EEESC_SE_Li256ELb1ELb1ELb0ELb0EEENS1_19SingleTileSchedulerILb1ELb0ELb1ELi128EEEEEEEEEvNT_6ParamsE,(.L_x_65 - _ZN7cutlass13device_kernelIN5flash19enable_sm80_to_sm89INS1_16FlashAttnFwdSm80INS1_25CollectiveMainloopFwdSm80ILi8ELi2ELb0EN4cute5tupleIJNS5_1CILi128EEENS7_ILi64EEENS7_ILi192EEEEEELi192ENS_6half_tEfNS_4arch4Sm80ELb0ELb0ELb0ELb1ELb0ELb1ELb1ELb0EEENS1_21CollectiveEpilogueFwdINS6_IJS8_SA_S9_EEENS6_IJNS7_ILi1EEESI_SI_EEESC_SE_Li256ELb1ELb1ELb0ELb0EEENS1_19SingleTileSchedulerILb1ELb0ELb1ELi128EEEEEEEEEvNT_6ParamsE)
        .other          _ZN7cutlass13device_kernelIN5flash19enable_sm80_to_sm89INS1_16FlashAttnFwdSm80INS1_25CollectiveMainloopFwdSm80ILi8ELi2ELb0EN4cute5tupleIJNS5_1CILi128EEENS7_ILi64EEENS7_ILi192EEEEEELi192ENS_6half_tEfNS_4arch4Sm80ELb0ELb0ELb0ELb1ELb0ELb1ELb1ELb0EEENS1_21CollectiveEpilogueFwdINS6_IJS8_SA_S9_EEENS6_IJNS7_ILi1EEESI_SI_EEESC_SE_Li256ELb1ELb1ELb0ELb0EEENS1_19SingleTileSchedulerILb1ELb0ELb1ELi128EEEEEEEEEvNT_6ParamsE,@"STO_CUDA_ENTRY STV_DEFAULT"
_ZN7cutlass13device_kernelIN5flash19enable_sm80_to_sm89INS1_16FlashAttnFwdSm80INS1_25CollectiveMainloopFwdSm80ILi8ELi2ELb0EN4cute5tupleIJNS5_1CILi128EEENS7_ILi64EEENS7_ILi192EEEEEELi192ENS_6half_tEfNS_4arch4Sm80ELb0ELb0ELb0ELb1ELb0ELb1ELb1ELb0EEENS1_21CollectiveEpilogueFwdINS6_IJS8_SA_S9_EEENS6_IJNS7_ILi1EEESI_SI_EEESC_SE_Li256ELb1ELb1ELb0ELb0EEENS1_19SingleTileSchedulerILb1ELb0ELb1ELi128EEEEEEEEEvNT_6ParamsE:
[----:B------:R-:W-:Y:S01]  /*0000*/  LDC R1, c[0x0][0x28] ;  /* 0x00000a00ff017b82 */ /* 0x000fe20000000800 */
[----:B------:R-:W-:Y:S05]  /*0010*/  EXIT ;  /* 0x000000000000794d */ /* 0x000fea0003800000 */
.L_x_29:
        /* <DEDUP_REMOVED lines=14> */
.L_x_65:


//--------------------- .text._ZN7cutlass13device_kernelIN5flash19enable_sm80_to_sm89INS1_16FlashAttnFwdSm80INS1_25CollectiveMainloopFwdSm80ILi8ELi2ELb0EN4cute5tupleIJNS5_1CILi128EEENS7_ILi64EEENS7_ILi192EEEEEELi192ENS_6half_tEfNS_4arch4Sm80ELb0ELb1ELb0ELb0ELb0ELb0ELb1ELb0EEENS1_21CollectiveEpilogueFwdINS6_IJS8_SA_S9_EEENS6_IJNS7_ILi1EEESI_SI_EEESC_SE_Li256ELb0ELb1ELb0ELb0EEENS1_19SingleTileSchedulerILb0ELb0ELb1ELi128EEEEEEEEEvNT_6ParamsE --------------------------
	.section	.text._ZN7cutlass13device_kernelIN5flash19enable_sm80_to_sm89INS1_16FlashAttnFwdSm80INS1_25CollectiveMainloopFwdSm80ILi8ELi2ELb0EN4cute5tupleIJNS5_1CILi128EEENS7_ILi64EEENS7_ILi192EEEEEELi192ENS_6half_tEfNS_4arch4Sm80ELb0ELb1ELb0ELb0ELb0ELb0ELb1ELb0EEENS1_21CollectiveEpilogueFwdINS6_IJS8_SA_S9_EEENS6_IJNS7_ILi1EEESI_SI_EEESC_SE_Li256ELb0ELb1ELb0ELb0EEENS1_19SingleTileSchedulerILb0ELb0ELb1ELi128EEEEEEEEEvNT_6ParamsE,"ax",@progbits
	.align	128
.text._ZN7cutlass13device_kernelIN5flash19enable_sm80_to_sm89INS1_16FlashAttnFwdSm80INS1_25CollectiveMainloopFwdSm80ILi8ELi2ELb0EN4cute5tupleIJNS5_1CILi128EEENS7_ILi64EEENS7_ILi192EEEEEELi192ENS_6half_tEfNS_4arch4Sm80ELb0ELb1ELb0ELb0ELb0ELb0ELb1ELb0EEENS1_21CollectiveEpilogueFwdINS6_IJS8_SA_S9_EEENS6_IJNS7_ILi1EEESI_SI_EEESC_SE_Li256ELb0ELb1ELb0ELb0EEENS1_19SingleTileSchedulerILb0ELb0ELb1ELi128EEEEEEEEEvNT_6ParamsE:
        .type           _ZN7cutlass13device_kernelIN5flash19enable_sm80_to_sm89INS1_16FlashAttnFwdSm80INS1_25CollectiveMainloopFwdSm80ILi8ELi2ELb0EN4cute5tupleIJNS5_1CILi128EEENS7_ILi64EEENS7_ILi192EEEEEELi192ENS_6half_tEfNS_4arch4Sm80ELb0ELb1ELb0ELb0ELb0ELb0ELb1ELb0EEENS1_21CollectiveEpilogueFwdINS6_IJS8_SA_S9_EEENS6_IJNS7_ILi1EEESI_SI_EEESC_SE_Li256ELb0ELb1ELb0ELb0EEENS1_19SingleTileSchedulerILb0ELb0ELb1ELi128EEEEEEEEEvNT_6ParamsE,@function
        .size           _ZN7cutlass13device_kernelIN5flash19enable_sm80_to_sm89INS1_16FlashAttnFwdSm80INS1_25CollectiveMainloopFwdSm80ILi8ELi2ELb0EN4cute5tupleIJNS5_1CILi128EEENS7_ILi64EEENS7_ILi192EEEEEELi192ENS_6half_tEfNS_4arch4Sm80ELb0ELb1ELb0ELb0ELb0ELb0ELb1ELb0EEENS1_21CollectiveEpilogueFwdINS6_IJS8_SA_S9_EEENS6_IJNS7_ILi1EEESI_SI_EEESC_SE_Li256ELb0ELb1ELb0ELb0EEENS1_19SingleTileSchedulerILb0ELb0ELb1ELi128EEEEEEEEEvNT_6ParamsE,(.L_x_66 - _ZN7cutlass13device_kernelIN5flash19enable_sm80_to_sm89INS1_16FlashAttnFwdSm80INS1_25CollectiveMainloopFwdSm80ILi8ELi2ELb0EN4cute5tupleIJNS5_1CILi128EEENS7_ILi64EEENS7_ILi192EEEEEELi192ENS_6half_tEfNS_4arch4Sm80ELb0ELb1ELb0ELb0ELb0ELb0ELb1ELb0EEENS1_21CollectiveEpilogueFwdINS6_IJS8_SA_S9_EEENS6_IJNS7_ILi1EEESI_SI_EEESC_SE_Li256ELb0ELb1ELb0ELb0EEENS1_19SingleTileSchedulerILb0ELb0ELb1ELi128EEEEEEEEEvNT_6ParamsE)
        .other          _ZN7cutlass13device_kernelIN5flash19enable_sm80_to_sm89INS1_16FlashAttnFwdSm80INS1_25CollectiveMainloopFwdSm80ILi8ELi2ELb0EN4cute5tupleIJNS5_1CILi128EEENS7_ILi64EEENS7_ILi192EEEEEELi192ENS_6half_tEfNS_4arch4Sm80ELb0ELb1ELb0ELb0ELb0ELb0ELb1ELb0EEENS1_21CollectiveEpilogueFwdINS6_IJS8_SA_S9_EEENS6_IJNS7_ILi1EEESI_SI_EEESC_SE_Li256ELb0ELb1ELb0ELb0EEENS1_19SingleTileSchedulerILb0ELb0ELb1ELi128EEEEEEEEEvNT_6ParamsE,@"STO_CUDA_ENTRY STV_DEFAULT"
_ZN7cutlass13device_kernelIN5flash19enable_sm80_to_sm89INS1_16FlashAttnFwdSm80INS1_25CollectiveMainloopFwdSm80ILi8ELi2ELb0EN4cute5tupleIJNS5_1CILi128EEENS7_ILi64EEENS7_ILi192EEEEEELi192ENS_6half_tEfNS_4arch4Sm80ELb0ELb1ELb0ELb0ELb0ELb0ELb1ELb0EEENS1_21CollectiveEpilogueFwdINS6_IJS8_SA_S9_EEENS6_IJNS7_ILi1EEESI_SI_EEESC_SE_Li256ELb0ELb1ELb0ELb0EEENS1_19SingleTileSchedulerILb0ELb0ELb1ELi128EEEEEEEEEvNT_6ParamsE:
[----:B------:R-:W-:Y:S01]  /*0000*/  LDC R1, c[0x0][0x28] ;  /* 0x00000a00ff017b82 */ /* 0x000fe20000000800 */
[----:B------:R-:W-:Y:S05]  /*0010*/  EXIT ;  /* 0x000000000000794d */ /* 0x000fea0003800000 */
.L_x_30:
        /* <DEDUP_REMOVED lines=14> */
.L_x_66:


//--------------------- .text._ZN7cutlass13device_kernelIN5flash19enable_sm80_to_sm89INS1_16FlashAttnFwdSm80INS1_25CollectiveMainloopFwdSm80ILi8ELi2ELb0EN4cute5tupleIJNS5_1CILi128EEENS7_ILi64EEENS7_ILi192EEEEEELi192ENS_6half_tEfNS_4arch4Sm80ELb0ELb1ELb0ELb1ELb0ELb0ELb1ELb0EEENS1_21CollectiveEpilogueFwdINS6_IJS8_SA_S9_EEENS6_IJNS7_ILi1EEESI_SI_EEESC_SE_Li256ELb1ELb1ELb0ELb0EEENS1_19SingleTileSchedulerILb1ELb0ELb1ELi128EEEEEEEEEvNT_6ParamsE --------------------------
	.section	.text._ZN7cutlass13device_kernelIN5flash19enable_sm80_to_sm89INS1_16FlashAttnFwdSm80INS1_25CollectiveMainloopFwdSm80ILi8ELi2ELb0EN4cute5tupleIJNS5_1CILi128EEENS7_ILi64EEENS7_ILi192EEEEEELi192ENS_6half_tEfNS_4arch4Sm80ELb0ELb1ELb0ELb1ELb0ELb0ELb1ELb0EEENS1_21CollectiveEpilogueFwdINS6_IJS8_SA_S9_EEENS6_IJNS7_ILi1EEESI_SI_EEESC_SE_Li256ELb1ELb1ELb0ELb0EEENS1_19SingleTileSchedulerILb1ELb0ELb1ELi128EEEEEEEEEvNT_6ParamsE,"ax",@progbits
	.align	128
.text._ZN7cutlass13device_kernelIN5flash19enable_sm80_to_sm89INS1_16FlashAttnFwdSm80INS1_25CollectiveMainloopFwdSm80ILi8ELi2ELb0EN4cute5tupleIJNS5_1CILi128EEENS7_ILi64EEENS7_ILi192EEEEEELi192ENS_6half_tEfNS_4arch4Sm80ELb0ELb1ELb0ELb1ELb0ELb0ELb1ELb0EEENS1_21CollectiveEpilogueFwdINS6_IJS8_SA_S9_EEENS6_IJNS7_ILi1EEESI_SI_EEESC_SE_Li256ELb1ELb1ELb0ELb0EEENS1_19SingleTileSchedulerILb1ELb0ELb1ELi128EEEEEEEEEvNT_6ParamsE:
        .type           _ZN7cutlass13device_kernelIN5flash19enable_sm80_to_sm89INS1_16FlashAttnFwdSm80INS1_25CollectiveMainloopFwdSm80ILi8ELi2ELb0EN4cute5tupleIJNS5_1CILi128EEENS7_ILi64EEENS7_ILi192EEEEEELi192ENS_6half_tEfNS_4arch4Sm80ELb0ELb1ELb0ELb1ELb0ELb0ELb1ELb0EEENS1_21CollectiveEpilogueFwdINS6_IJS8_SA_S9_EEENS6_IJNS7_ILi1EEESI_SI_EEESC_SE_Li256ELb1ELb1ELb0ELb0EEENS1_19SingleTileSchedulerILb1ELb0ELb1ELi128EEEEEEEEEvNT_6ParamsE,@function
        .size           _ZN7cutlass13device_kernelIN5flash19enable_sm80_to_sm89INS1_16FlashAttnFwdSm80INS1_25CollectiveMainloopFwdSm80ILi8ELi2ELb0EN4cute5tupleIJNS5_1CILi128EEENS7_ILi64EEENS7_ILi192EEEEEELi192ENS_6half_tEfNS_4arch4Sm80ELb0ELb1ELb0ELb1ELb0ELb0ELb1ELb0EEENS1_21CollectiveEpilogueFwdINS6_IJS8_SA_S9_EEENS6_IJNS7_ILi1EEESI_SI_EEESC_SE_Li256ELb1ELb1ELb0ELb0EEENS1_19SingleTileSchedulerILb1ELb0ELb1ELi128EEEEEEEEEvNT_6ParamsE,(.L_x_67 - _ZN7cutlass13device_kernelIN5flash19enable_sm80_to_sm89INS1_16FlashAttnFwdSm80INS1_25CollectiveMainloopFwdSm80ILi8ELi2ELb0EN4cute5tupleIJNS5_1CILi128EEENS7_ILi64EEENS7_ILi192EEEEEELi192ENS_6half_tEfNS_4arch4Sm80ELb0ELb1ELb0ELb1ELb0ELb0ELb1ELb0EEENS1_21CollectiveEpilogueFwdINS6_IJS8_SA_S9_EEENS6_IJNS7_ILi1EEESI_SI_EEESC_SE_Li256ELb1ELb1ELb0ELb0EEENS1_19SingleTileSchedulerILb1ELb0ELb1ELi128EEEEEEEEEvNT_6ParamsE)
        .other          _ZN7cutlass13device_kernelIN5flash19enable_sm80_to_sm89INS1_16FlashAttnFwdSm80INS1_25CollectiveMainloopFwdSm80ILi8ELi2ELb0EN4cute5tupleIJNS5_1CILi128EEENS7_ILi64EEENS7_ILi192EEEEEELi192ENS_6half_tEfNS_4arch4Sm80ELb0ELb1ELb0ELb1ELb0ELb0ELb1ELb0EEENS1_21CollectiveEpilogueFwdINS6_IJS8_SA_S9_EEENS6_IJNS7_ILi1EEESI_SI_EEESC_SE_Li256ELb1ELb1ELb0ELb0EEENS1_19SingleTileSchedulerILb1ELb0ELb1ELi128EEEEEEEEEvNT_6ParamsE,@"STO_CUDA_ENTRY STV_DEFAULT"
_ZN7cutlass13device_kernelIN5flash19enable_sm80_to_sm89INS1_16FlashAttnFwdSm80INS1_25CollectiveMainloopFwdSm80ILi8ELi2ELb0EN4cute5tupleIJNS5_1CILi128EEENS7_ILi64EEENS7_ILi192EEEEEELi192ENS_6half_tEfNS_4arch4Sm80ELb0ELb1ELb0ELb1ELb0ELb0ELb1ELb0EEENS1_21CollectiveEpilogueFwdINS6_IJS8_SA_S9_EEENS6_IJNS7_ILi1EEESI_SI_EEESC_SE_Li256ELb1ELb1ELb0ELb0EEENS1_19SingleTileSchedulerILb1ELb0ELb1ELi128EEEEEEEEEvNT_6ParamsE:
[----:B------:R-:W-:Y:S01]  /*0000*/  LDC R1, c[0x0][0x28] ;  /* 0x00000a00ff017b82 */ /* 0x000fe20000000800 */
[----:B------:R-:W-:Y:S05]  /*0010*/  EXIT ;  /* 0x000000000000794d */ /* 0x000fea0003800000 */
.L_x_31:
        /* <DEDUP_REMOVED lines=14> */
.L_x_67:


//--------------------- .text._ZN7cutlass13device_kernelIN5flash19enable_sm80_to_sm89INS1_16FlashAttnFwdSm80INS1_25CollectiveMainloopFwdSm80ILi8ELi2ELb0EN4cute5tupleIJNS5_1CILi128EEENS7_ILi64EEENS7_ILi192EEEEEELi192ENS_6half_tEfNS_4arch4Sm80ELb0ELb1ELb0ELb1ELb0ELb1ELb1ELb0EEENS1_21CollectiveEpilogueFwdINS6_IJS8_SA_S9_EEENS6_IJNS7_ILi1EEESI_SI_EEESC_SE_Li256ELb1ELb1ELb0ELb0EEENS1_19SingleTileSchedulerILb1ELb0ELb1ELi128EEEEEEEEEvNT_6ParamsE --------------------------
	.section	.text._ZN7cutlass13device_kernelIN5flash19enable_sm80_to_sm89INS1_16FlashAttnFwdSm80INS1_25CollectiveMainloopFwdSm80ILi8ELi2ELb0EN4cute5tupleIJNS5_1CILi128EEENS7_ILi64EEENS7_ILi192EEEEEELi192ENS_6half_tEfNS_4arch4Sm80ELb0ELb1ELb0ELb1ELb0ELb1ELb1ELb0EEENS1_21CollectiveEpilogueFwdINS6_IJS8_SA_S9_EEENS6_IJNS7_ILi1EEESI_SI_EEESC_SE_Li256ELb1ELb1ELb0ELb0EEENS1_19SingleTileSchedulerILb1ELb0ELb1ELi128EEEEEEEEEvNT_6ParamsE,"ax",@progbits
	.align	128
.text._ZN7cutlass13device_kernelIN5flash19enable_sm80_to_sm89INS1_16FlashAttnFwdSm80INS1_25CollectiveMainloopFwdSm80ILi8ELi2ELb0EN4cute5tupleIJNS5_1CILi128EEENS7_ILi64EEENS7_ILi192EEEEEELi192ENS_6half_tEfNS_4arch4Sm80ELb0ELb1ELb0ELb1ELb0ELb1ELb1ELb0EEENS1_21CollectiveEpilogueFwdINS6_IJS8_SA_S9_EEENS6_IJNS7_ILi1EEESI_SI_EEESC_SE_Li256ELb1ELb1ELb0ELb0EEENS1_19SingleTileSchedulerILb1ELb0ELb1ELi128EEEEEEEEEvNT_6ParamsE:
        .type           _ZN7cutlass13device_kernelIN5flash19enable_sm80_to_sm89INS1_16FlashAttnFwdSm80INS1_25CollectiveMainloopFwdSm80ILi8ELi2ELb0EN4cute5tupleIJNS5_1CILi128EEENS7_ILi64EEENS7_ILi192EEEEEELi192ENS_6half_tEfNS_4arch4Sm80ELb0ELb1ELb0ELb1ELb0ELb1ELb1ELb0EEENS1_21CollectiveEpilogueFwdINS6_IJS8_SA_S9_EEENS6_IJNS7_ILi1EEESI_SI_EEESC_SE_Li256ELb1ELb1ELb0ELb0EEENS1_19SingleTileSchedulerILb1ELb0ELb1ELi128EEEEEEEEEvNT_6ParamsE,@function
        .size           _ZN7cutlass13device_kernelIN5flash19enable_sm80_to_sm89INS1_16FlashAttnFwdSm80INS1_25CollectiveMainloopFwdSm80ILi8ELi2ELb0EN4cute5tupleIJNS5_1CILi128EEENS7_ILi64EEENS7_ILi192EEEEEELi192ENS_6half_tEfNS_4arch4Sm80ELb0ELb1ELb0ELb1ELb0ELb1ELb1ELb0EEENS1_21CollectiveEpilogueFwdINS6_IJS8_SA_S9_EEENS6_IJNS7_ILi1EEESI_SI_EEESC_SE_Li256ELb1ELb1ELb0ELb0EEENS1_19SingleTileSchedulerILb1ELb0ELb1ELi128EEEEEEEEEvNT_6ParamsE,(.L_x_68 - _ZN7cutlass13device_kernelIN5flash19enable_sm80_to_sm89INS1_16FlashAttnFwdSm80INS1_25CollectiveMainloopFwdSm80ILi8ELi2ELb0EN4cute5tupleIJNS5_1CILi128EEENS7_ILi64EEENS7_ILi192EEEEEELi192ENS_6half_tEfNS_4arch4Sm80ELb0ELb1ELb0ELb1ELb0ELb1ELb1ELb0EEENS1_21CollectiveEpilogueFwdINS6_IJS8_SA_S9_EEENS6_IJNS7_ILi1EEESI_SI_EEESC_SE_Li256ELb1ELb1ELb0ELb0EEENS1_19SingleTileSchedulerILb1ELb0ELb1ELi128EEEEEEEEEvNT_6ParamsE)
        .other          _ZN7cutlass13device_kernelIN5flash19enable_sm80_to_sm89INS1_16FlashAttnFwdSm80INS1_25CollectiveMainloopFwdSm80ILi8ELi2ELb0EN4cute5tupleIJNS5_1CILi128EEENS7_ILi64EEENS7_ILi192EEEEEELi192ENS_6half_tEfNS_4arch4Sm80ELb0ELb1ELb0ELb1ELb0ELb1ELb1ELb0EEENS1_21CollectiveEpilogueFwdINS6_IJS8_SA_S9_EEENS6_IJNS7_ILi1EEESI_SI_EEESC_SE_Li256ELb1ELb1ELb0ELb0EEENS1_19SingleTileSchedulerILb1ELb0ELb1ELi128EEEEEEEEEvNT_6ParamsE,@"STO_CUDA_ENTRY STV_DEFAULT"
_ZN7cutlass13device_kernelIN5flash19enable_sm80_to_sm89INS1_16FlashAttnFwdSm80INS1_25CollectiveMainloopFwdSm80ILi8ELi2ELb0EN4cute5tupleIJNS5_1CILi128EEENS7_ILi64EEENS7_ILi192EEEEEELi192ENS_6half_tEfNS_4arch4Sm80ELb0ELb1ELb0ELb1ELb0ELb1ELb1ELb0EEENS1_21CollectiveEpilogueFwdINS6_IJS8_SA_S9_EEENS6_IJNS7_ILi1EEESI_SI_EEESC_SE_Li256ELb1ELb1ELb0ELb0EEENS1_19SingleTileSchedulerILb1ELb0ELb1ELi128EEEEEEEEEvNT_6ParamsE:
[----:B------:R-:W-:Y:S01]  /*0000*/  LDC R1, c[0x0][0x28] ;  /* 0x00000a00ff017b82 */ /* 0x000fe20000000800 */
[----:B------:R-:W-:Y:S05]  /*0010*/  EXIT ;  /* 0x000000000000794d */ /* 0x000fea0003800000 */
.L_x_32:
        /* <DEDUP_REMOVED lines=14> */
.L_x_68:


//--------------------- .text._ZN7cutlass13device_kernelIN5flash19enable_sm80_to_sm89INS1_16FlashAttnFwdSm80INS1_25CollectiveMainloopFwdSm80ILi8ELi2ELb1EN4cute5tupleIJNS5_1CILi128EEENS7_ILi96EEENS7_ILi192EEEEEELi192ENS_6half_tEfNS_4arch4Sm80ELb1ELb0ELb0ELb0ELb0ELb0ELb1ELb0EEENS1_21CollectiveEpilogueFwdINS6_IJS8_SA_S9_EEENS6_IJNS7_ILi1EEESI_SI_EEESC_SE_Li256ELb0ELb1ELb0ELb0EEENS1_30DynamicPersistentTileSchedulerILi256ELi256ELb0ELb1ELb0EEEEEEEEEvNT_6ParamsE --------------------------
	.section	.text._ZN7cutlass13device_kernelIN5flash19enable_sm80_to_sm89INS1_16FlashAttnFwdSm80INS1_25CollectiveMainloopFwdSm80ILi8ELi2ELb1EN4cute5tupleIJNS5_1CILi128EEENS7_ILi96EEENS7_ILi192EEEEEELi192ENS_6half_tEfNS_4arch4Sm80ELb1ELb0ELb0ELb0ELb0ELb0ELb1ELb0EEENS1_21CollectiveEpilogueFwdINS6_IJS8_SA_S9_EEENS6_IJNS7_ILi1EEESI_SI_EEESC_SE_Li256ELb0ELb1ELb0ELb0EEENS1_30DynamicPersistentTileSchedulerILi256ELi256ELb0ELb1ELb0EEEEEEEEEvNT_6ParamsE,"ax",@progbits
	.align	128
.text._ZN7cutlass13device_kernelIN5flash19enable_sm80_to_sm89INS1_16FlashAttnFwdSm80INS1_25CollectiveMainloopFwdSm80ILi8ELi2ELb1EN4cute5tupleIJNS5_1CILi128EEENS7_ILi96EEENS7_ILi192EEEEEELi192ENS_6half_tEfNS_4arch4Sm80ELb1ELb0ELb0ELb0ELb0ELb0ELb1ELb0EEENS1_21CollectiveEpilogueFwdINS6_IJS8_SA_S9_EEENS6_IJNS7_ILi1EEESI_SI_EEESC_SE_Li256ELb0ELb1ELb0ELb0EEENS1_30DynamicPersistentTileSchedulerILi256ELi256ELb0ELb1ELb0EEEEEEEEEvNT_6ParamsE:
        .type           _ZN7cutlass13device_kernelIN5flash19enable_sm80_to_sm89INS1_16FlashAttnFwdSm80INS1_25CollectiveMainloopFwdSm80ILi8ELi2ELb1EN4cute5tupleIJNS5_1CILi128EEENS7_ILi96EEENS7_ILi192EEEEEELi192ENS_6half_tEfNS_4arch4Sm80ELb1ELb0ELb0ELb0ELb0ELb0ELb1ELb0EEENS1_21CollectiveEpilogueFwdINS6_IJS8_SA_S9_EEENS6_IJNS7_ILi1EEESI_SI_EEESC_SE_Li256ELb0ELb1ELb0ELb0EEENS1_30DynamicPersistentTileSchedulerILi256ELi256ELb0ELb1ELb0EEEEEEEEEvNT_6ParamsE,@function
        .size           _ZN7cutlass13device_kernelIN5flash19enable_sm80_to_sm89INS1_16FlashAttnFwdSm80INS1_25CollectiveMainloopFwdSm80ILi8ELi2ELb1EN4cute5tupleIJNS5_1CILi128EEENS7_ILi96EEENS7_ILi192EEEEEELi192ENS_6half_tEfNS_4arch4Sm80ELb1ELb0ELb0ELb0ELb0ELb0ELb1ELb0EEENS1_21CollectiveEpilogueFwdINS6_IJS8_SA_S9_EEENS6_IJNS7_ILi1EEESI_SI_EEESC_SE_Li256ELb0ELb1ELb0ELb0EEENS1_30DynamicPersistentTileSchedulerILi256ELi256ELb0ELb1ELb0EEEEEEEEEvNT_6ParamsE,(.L_x_69 - _ZN7cutlass13device_kernelIN5flash19enable_sm80_to_sm89INS1_16FlashAttnFwdSm80INS1_25CollectiveMainloopFwdSm80ILi8ELi2ELb1EN4cute5tupleIJNS5_1CILi128EEENS7_ILi96EEENS7_ILi192EEEEEELi192ENS_6half_tEfNS_4arch4Sm80ELb1ELb0ELb0ELb0ELb0ELb0ELb1ELb0EEENS1_21CollectiveEpilogueFwdINS6_IJS8_SA_S9_EEENS6_IJNS7_ILi1EEESI_SI_EEESC_SE_Li256ELb0ELb1ELb0ELb0EEENS1_30DynamicPersistentTileSchedulerILi256ELi256ELb0ELb1ELb0EEEEEEEEEvNT_6ParamsE)
        .other          _ZN7cutlass13device_kernelIN5flash19enable_sm80_to_sm89INS1_16FlashAttnFwdSm80INS1_25CollectiveMainloopFwdSm80ILi8ELi2ELb1EN4cute5tupleIJNS5_1CILi128EEENS7_ILi96EEENS7_ILi192EEEEEELi192ENS_6half_tEfNS_4arch4Sm80ELb1ELb0ELb0ELb0ELb0ELb0ELb1ELb0EEENS1_21CollectiveEpilogueFwdINS6_IJS8_SA_S9_EEENS6_IJNS7_ILi1EEESI_SI_EEESC_SE_Li256ELb0ELb1ELb0ELb0EEENS1_30DynamicPersistentTileSchedulerILi256ELi256ELb0ELb1ELb0EEEEEEEEEvNT_6ParamsE,@"STO_CUDA_ENTRY STV_DEFAULT"
_ZN7cutlass13device_kernelIN5flash19enable_sm80_to_sm89INS1_16FlashAttnFwdSm80INS1_25CollectiveMainloopFwdSm80ILi8ELi2ELb1EN4cute5tupleIJNS5_1CILi128EEENS7_ILi96EEENS7_ILi192EEEEEELi192ENS_6half_tEfNS_4arch4Sm80ELb1ELb0ELb0ELb0ELb0ELb0ELb1ELb0EEENS1_21CollectiveEpilogueFwdINS6_IJS8_SA_S9_EEENS6_IJNS7_ILi1EEESI_SI_EEESC_SE_Li256ELb0ELb1ELb0ELb0EEENS1_30DynamicPersistentTileSchedulerILi256ELi256ELb0ELb1ELb0EEEEEEEEEvNT_6ParamsE:
[----:B------:R-:W-:Y:S01]  /*0000*/  LDC R1, c[0x0][0x28] ;  /* 0x00000a00ff017b82 */ /* 0x000fe20000000800 */
[----:B------:R-:W-:Y:S05]  /*0010*/  EXIT ;  /* 0x000000000000794d */ /* 0x000fea0003800000 */
.L_x_33:
        /* <DEDUP_REMOVED lines=14> */
.L_x_69:


//--------------------- .text._ZN7cutlass13device_kernelIN5flash19enable_sm80_to_sm89INS1_16FlashAttnFwdSm80INS1_25CollectiveMainloopFwdSm80ILi8ELi2ELb1EN4cute5tupleIJNS5_1CILi128EEENS7_ILi96EEENS7_ILi192EEEEEELi192ENS_6half_tEfNS_4arch4Sm80ELb1ELb0ELb0ELb1ELb0ELb0ELb1ELb0EEENS1_21CollectiveEpilogueFwdINS6_IJS8_SA_S9_EEENS6_IJNS7_ILi1EEESI_SI_EEESC_SE_Li256ELb1ELb1ELb0ELb0EEENS1_19SingleTileSchedulerILb1ELb0ELb1ELi128EEEEEEEEEvNT_6ParamsE --------------------------
	.section	.text._ZN7cutlass13device_kernelIN5flash19enable_sm80_to_sm89INS1_16FlashAttnFwdSm80INS1_25CollectiveMainloopFwdSm80ILi8ELi2ELb1EN4cute5tupleIJNS5_1CILi128EEENS7_ILi96EEENS7_ILi192EEEEEELi192ENS_6half_tEfNS_4arch4Sm80ELb1ELb0ELb0ELb1ELb0ELb0ELb1ELb0EEENS1_21CollectiveEpilogueFwdINS6_IJS8_SA_S9_EEENS6_IJNS7_ILi1EEESI_SI_EEESC_SE_Li256ELb1ELb1ELb0ELb0EEENS1_19SingleTileSchedulerILb1ELb0ELb1ELi128EEEEEEEEEvNT_6ParamsE,"ax",@progbits
	.align	128
.text._ZN7cutlass13device_kernelIN5flash19enable_sm80_to_sm89INS1_16FlashAttnFwdSm80INS1_25CollectiveMainloopFwdSm80ILi8ELi2ELb1EN4cute5tupleIJNS5_1CILi128EEENS7_ILi96EEENS7_ILi192EEEEEELi192ENS_6half_tEfNS_4arch4Sm80ELb1ELb0ELb0ELb1ELb0ELb0ELb1ELb0EEENS1_21CollectiveEpilogueFwdINS6_IJS8_SA_S9_EEENS6_IJNS7_ILi1EEESI_SI_EEESC_SE_Li256ELb1ELb1ELb0ELb0EEENS1_19SingleTileSchedulerILb1ELb0ELb1ELi128EEEEEEEEEvNT_6ParamsE:
        .type           _ZN7cutlass13device_kernelIN5flash19enable_sm80_to_sm89INS1_16FlashAttnFwdSm80INS1_25CollectiveMainloopFwdSm80ILi8ELi2ELb1EN4cute5tupleIJNS5_1CILi128EEENS7_ILi96EEENS7_ILi192EEEEEELi192ENS_6half_tEfNS_4arch4Sm80ELb1ELb0ELb0ELb1ELb0ELb0ELb1ELb0EEENS1_21CollectiveEpilogueFwdINS6_IJS8_SA_S9_EEENS6_IJNS7_ILi1EEESI_SI_EEESC_SE_Li256ELb1ELb1ELb0ELb0EEENS1_19SingleTileSchedulerILb1ELb0ELb1ELi128EEEEEEEEEvNT_6ParamsE,@function
        .size           _ZN7cutlass13device_kernelIN5flash19enable_sm80_to_sm89INS1_16FlashAttnFwdSm80INS1_25CollectiveMainloopFwdSm80ILi8ELi2ELb1EN4cute5tupleIJNS5_1CILi128EEENS7_ILi96EEENS7_ILi192EEEEEELi192ENS_6half_tEfNS_4arch4Sm80ELb1ELb0ELb0ELb1ELb0ELb0ELb1ELb0EEENS1_21CollectiveEpilogueFwdINS6_IJS8_SA_S9_EEENS6_IJNS7_ILi1EEESI_SI_EEESC_SE_Li256ELb1ELb1ELb0ELb0EEENS1_19SingleTileSchedulerILb1ELb0ELb1ELi128EEEEEEEEEvNT_6ParamsE,(.L_x_70 - _ZN7cutlass13device_kernelIN5flash19enable_sm80_to_sm89INS1_16FlashAttnFwdSm80INS1_25CollectiveMainloopFwdSm80ILi8ELi2ELb1EN4cute5tupleIJNS5_1CILi128EEENS7_ILi96EEENS7_ILi192EEEEEELi192ENS_6half_tEfNS_4arch4Sm80ELb1ELb0ELb0ELb1ELb0ELb0ELb1ELb0EEENS1_21CollectiveEpilogueFwdINS6_IJS8_SA_S9_EEENS6_IJNS7_ILi1EEESI_SI_EEESC_SE_Li256ELb1ELb1ELb0ELb0EEENS1_19SingleTileSchedulerILb1ELb0ELb1ELi128EEEEEEEEEvNT_6ParamsE)
        .other          _ZN7cutlass13device_kernelIN5flash19enable_sm80_to_sm89INS1_16FlashAttnFwdSm80INS1_25CollectiveMainloopFwdSm80ILi8ELi2ELb1EN4cute5tupleIJNS5_1CILi128EEENS7_ILi96EEENS7_ILi192EEEEEELi192ENS_6half_tEfNS_4arch4Sm80ELb1ELb0ELb0ELb1ELb0ELb0ELb1ELb0EEENS1_21CollectiveEpilogueFwdINS6_IJS8_SA_S9_EEENS6_IJNS7_ILi1EEESI_SI_EEESC_SE_Li256ELb1ELb1ELb0ELb0EEENS1_19SingleTileSchedulerILb1ELb0ELb1ELi128EEEEEEEEEvNT_6ParamsE,@"STO_CUDA_ENTRY STV_DEFAULT"
_ZN7cutlass13device_kernelIN5flash19enable_sm80_to_sm89INS1_16FlashAttnFwdSm80INS1_25CollectiveMainloopFwdSm80ILi8ELi2ELb1EN4cute5tupleIJNS5_1CILi128EEENS7_ILi96EEENS7_ILi192EEEEEELi192ENS_6half_tEfNS_4arch4Sm80ELb1ELb0ELb0ELb1ELb0ELb0ELb1ELb0EEENS1_21CollectiveEpilogueFwdINS6_IJS8_SA_S9_EEENS6_IJNS7_ILi1EEESI_SI_EEESC_SE_Li256ELb1ELb1ELb0ELb0EEENS1_19SingleTileSchedulerILb1ELb0ELb1ELi128EEEEEEEEEvNT_6ParamsE:
[----:B------:R-:W-:Y:S01]  /*0000*/  LDC R1, c[0x0][0x28] ;  /* 0x00000a00ff017b82 */ /* 0x000fe20000000800 */
[----:B------:R-:W-:Y:S05]  /*0010*/  EXIT ;  /* 0x000000000000794d */ /* 0x000fea0003800000 */
.L_x_34:
        /* <DEDUP_REMOVED lines=14> */
.L_x_70:


//--------------------- .text._ZN7cutlass13device_kernelIN5flash19enable_sm80_to_sm89INS1_16FlashAttnFwdSm80INS1_25CollectiveMainloopFwdSm80ILi8ELi2ELb0EN4cute5tupleIJNS5_1CILi128EEENS7_ILi64EEENS7_ILi192EEEEEELi192ENS_6half_tEfNS_4arch4Sm80ELb1ELb0ELb0ELb1ELb0ELb1ELb1ELb0EEENS1_21CollectiveEpilogueFwdINS6_IJS8_SA_S9_EEENS6_IJNS7_ILi1EEESI_SI_EEESC_SE_Li256ELb1ELb1ELb0ELb0EEENS1_19SingleTileSchedulerILb1ELb0ELb1ELi128EEEEEEEEEvNT_6ParamsE --------------------------
	.section	.text._ZN7cutlass13device_kernelIN5flash19enable_sm80_to_sm89INS1_16FlashAttnFwdSm80INS1_25CollectiveMainloopFwdSm80ILi8ELi2ELb0EN4cute5tupleIJNS5_1CILi128EEENS7_ILi64EEENS7_ILi192EEEEEELi192ENS_6half_tEfNS_4arch4Sm80ELb1ELb0ELb0ELb1ELb0ELb1ELb1ELb0EEENS1_21CollectiveEpilogueFwdINS6_IJS8_SA_S9_EEENS6_IJNS7_ILi1EEESI_SI_EEESC_SE_Li256ELb1ELb1ELb0ELb0EEENS1_19SingleTileSchedulerILb1ELb0ELb1ELi128EEEEEEEEEvNT_6ParamsE,"ax",@progbits
	.align	128
.text._ZN7cutlass13device_kernelIN5flash19enable_sm80_to_sm89INS1_16FlashAttnFwdSm80INS1_25CollectiveMainloopFwdSm80ILi8ELi2ELb0EN4cute5tupleIJNS5_1CILi128EEENS7_ILi64EEENS7_ILi192EEEEEELi192ENS_6half_tEfNS_4arch4Sm80ELb1ELb0ELb0ELb1ELb0ELb1ELb1ELb0EEENS1_21CollectiveEpilogueFwdINS6_IJS8_SA_S9_EEENS6_IJNS7_ILi1EEESI_SI_EEESC_SE_Li256ELb1ELb1ELb0ELb0EEENS1_19SingleTileSchedulerILb1ELb0ELb1ELi128EEEEEEEEEvNT_6ParamsE:
        .type           _ZN7cutlass13device_kernelIN5flash19enable_sm80_to_sm89INS1_16FlashAttnFwdSm80INS1_25CollectiveMainloopFwdSm80ILi8ELi2ELb0EN4cute5tupleIJNS5_1CILi128EEENS7_ILi64EEENS7_ILi192EEEEEELi192ENS_6half_tEfNS_4arch4Sm80ELb1ELb0ELb0ELb1ELb0ELb1ELb1ELb0EEENS1_21CollectiveEpilogueFwdINS6_IJS8_SA_S9_EEENS6_IJNS7_ILi1EEESI_SI_EEESC_SE_Li256ELb1ELb1ELb0ELb0EEENS1_19SingleTileSchedulerILb1ELb0ELb1ELi128EEEEEEEEEvNT_6ParamsE,@function
        .size           _ZN7cutlass13device_kernelIN5flash19enable_sm80_to_sm89INS1_16FlashAttnFwdSm80INS1_25CollectiveMainloopFwdSm80ILi8ELi2ELb0EN4cute5tupleIJNS5_1CILi128EEENS7_ILi64EEENS7_ILi192EEEEEELi192ENS_6half_tEfNS_4arch4Sm80ELb1ELb0ELb0ELb1ELb0ELb1ELb1ELb0EEENS1_21CollectiveEpilogueFwdINS6_IJS8_SA_S9_EEENS6_IJNS7_ILi1EEESI_SI_EEESC_SE_Li256ELb1ELb1ELb0ELb0EEENS1_19SingleTileSchedulerILb1ELb0ELb1ELi128EEEEEEEEEvNT_6ParamsE,(.L_x_71 - _ZN7cutlass13device_kernelIN5flash19enable_sm80_to_sm89INS1_16FlashAttnFwdSm80INS1_25CollectiveMainloopFwdSm80ILi8ELi2ELb0EN4cute5tupleIJNS5_1CILi128EEENS7_ILi64EEENS7_ILi192EEEEEELi192ENS_6half_tEfNS_4arch4Sm80ELb1ELb0ELb0ELb1ELb0ELb1ELb1ELb0EEENS1_21CollectiveEpilogueFwdINS6_IJS8_SA_S9_EEENS6_IJNS7_ILi1EEESI_SI_EEESC_SE_Li256ELb1ELb1ELb0ELb0EEENS1_19SingleTileSchedulerILb1ELb0ELb1ELi128EEEEEEEEEvNT_6ParamsE)
        .other          _ZN7cutlass13device_kernelIN5flash19enable_sm80_to_sm89INS1_16FlashAttnFwdSm80INS1_25CollectiveMainloopFwdSm80ILi8ELi2ELb0EN4cute5tupleIJNS5_1CILi128EEENS7_ILi64EEENS7_ILi192EEEEEELi192ENS_6half_tEfNS_4arch4Sm80ELb1ELb0ELb0ELb1ELb0ELb1ELb1ELb0EEENS1_21CollectiveEpilogueFwdINS6_IJS8_SA_S9_EEENS6_IJNS7_ILi1EEESI_SI_EEESC_SE_Li256ELb1ELb1ELb0ELb0EEENS1_19SingleTileSchedulerILb1ELb0ELb1ELi128EEEEEEEEEvNT_6ParamsE,@"STO_CUDA_ENTRY STV_DEFAULT"
_ZN7cutlass13device_kernelIN5flash19enable_sm80_to_sm89INS1_16FlashAttnFwdSm80INS1_25CollectiveMainloopFwdSm80ILi8ELi2ELb0EN4cute5tupleIJNS5_1CILi128EEENS7_ILi64EEENS7_ILi192EEEEEELi192ENS_6half_tEfNS_4arch4Sm80ELb1ELb0ELb0ELb1ELb0ELb1ELb1ELb0EEENS1_21CollectiveEpilogueFwdINS6_IJS8_SA_S9_EEENS6_IJNS7_ILi1EEESI_SI_EEESC_SE_Li256ELb1ELb1ELb0ELb0EEENS1_19SingleTileSchedulerILb1ELb0ELb1ELi128EEEEEEEEEvNT_6ParamsE:
[----:B------:R-:W-:Y:S01]  /*0000*/  LDC R1, c[0x0][0x28] ;  /* 0x00000a00ff017b82 */ /* 0x000fe20000000800 */
[----:B------:R-:W-:Y:S05]  /*0010*/  EXIT ;  /* 0x000000000000794d */ /* 0x000fea0003800000 */
.L_x_35:
        /* <DEDUP_REMOVED lines=14> */
.L_x_71:


//--------------------- .nv.shared.reserved.0     --------------------------
	.section	.nv.shared.reserved.0,"aw",@nobits
	.weak		__nv_reservedSMEM_offset_0_alias
	.size		__nv_reservedSMEM_offset_0_alias, 0, 0
	.other		__nv_reservedSMEM_offset_0_alias,@"STO_CUDA_RESERVED_SHARED STV_DEFAULT"
__nv_reservedSMEM_offset_0_alias:
	.zero		0


//--------------------- .nv.global                --------------------------
	.section	.nv.global,"aw",@nobits
.nv.global:
	.type		_ZN77_INTERNAL_8241b919_41_flash_fwd_hdim192_fp16_softcapall_sm80_cu_1f2e7571_32004cute1_E,@object
	.size		_ZN77_INTERNAL_8241b919_41_flash_fwd_hdim192_fp16_softcapall_sm80_cu_1f2e7571_32004cute1_E,(_ZN77_INTERNAL_8241b919_41_flash_fwd_hdim192_fp16_softcapall_sm80_cu_1f2e7571_32004cuda3std3__45__cpo6cbeginE - _ZN77_INTERNAL_8241b919_41_flash_fwd_hdim192_fp16_softcapall_sm80_cu_1f2e7571_32004cute1_E)
_ZN77_INTERNAL_8241b919_41_flash_fwd_hdim192_fp16_softcapall_sm80_cu_1f2e7571_32004cute1_E:
	.zero		1
	.type		_ZN77_INTERNAL_8241b919_41_flash_fwd_hdim192_fp16_softcapall_sm80_cu_1f2e7571_32004cuda3std3__45__cpo6cbeginE,@object
	.size		_ZN77_INTERNAL_8241b919_41_flash_fwd_hdim192_fp16_softcapall_sm80_cu_1f2e7571_32004cuda3std3__45__cpo6cbeginE,(_ZN77_INTERNAL_8241b919_41_flash_fwd_hdim192_fp16_softcapall_sm80_cu_1f2e7571_32004cuda3std3__48in_placeE - _ZN77_INTERNAL_8241b919_41_flash_fwd_hdim192_fp16_softcapall_sm80_cu_1f2e7571_32004cuda3std3__45__cpo6cbeginE)
_ZN77_INTERNAL_8241b919_41_flash_fwd_hdim192_fp16_softcapall_sm80_cu_1f2e7571_32004cuda3std3__45__cpo6cbeginE:
	.zero		1
	.type		_ZN77_INTERNAL_8241b919_41_flash_fwd_hdim192_fp16_softcapall_sm80_cu_1f2e7571_32004cuda3std3__48in_placeE,@object
	.size		_ZN77_INTERNAL_8241b919_41_flash_fwd_hdim192_fp16_softcapall_sm80_cu_1f2e7571_32004cuda3std3__48in_placeE,(_ZN77_INTERNAL_8241b919_41_flash_fwd_hdim192_fp16_softcapall_sm80_cu_1f2e7571_32004cuda3std6ranges3__45__cpo9iter_moveE - _ZN77_INTERNAL_8241b919_41_flash_fwd_hdim192_fp16_softcapall_sm80_cu_1f2e7571_32004cuda3std3__48in_placeE)
_ZN77_INTERNAL_8241b919_41_flash_fwd_hdim192_fp16_softcapall_sm80_cu_1f2e7571_32004cuda3std3__48in_placeE:
	.zero		1
	.type		_ZN77_INTERNAL_8241b919_41_flash_fwd_hdim192_fp16_softcapall_sm80_cu_1f2e7571_32004cuda3std6ranges3__45__cpo9iter_moveE,@object
	.size		_ZN77_INTERNAL_8241b919_41_flash_fwd_hdim192_fp16_softcapall_sm80_cu_1f2e7571_32004cuda3std6ranges3__45__cpo9iter_moveE,(_ZN77_INTERNAL_8241b919_41_flash_fwd_hdim192_fp16_softcapall_sm80_cu_1f2e7571_32004cuda3std3__45__cpo5beginE - _ZN77_INTERNAL_8241b919_41_flash_fwd_hdim192_fp16_softcapall_sm80_cu_1f2e7571_32004cuda3std6ranges3__45__cpo9iter_moveE)
_ZN77_INTERNAL_8241b919_41_flash_fwd_hdim192_fp16_softcapall_sm80_cu_1f2e7571_32004cuda3std6ranges3__45__cpo9iter_moveE:
	.zero		1
	.type		_ZN77_INTERNAL_8241b919_41_flash_fwd_hdim192_fp16_softcapall_sm80_cu_1f2e7571_32004cuda3std3__45__cpo5beginE,@object
	.size		_ZN77_INTERNAL_8241b919_41_flash_fwd_hdim192_fp16_softcapall_sm80_cu_1f2e7571_32004cuda3std3__45__cpo5beginE,(_ZN77_INTERNAL_8241b919_41_flash_fwd_hdim192_fp16_softcapall_sm80_cu_1f2e7571_32004cuda3std3__479_GLOBAL__N__8241b919_41_flash_fwd_hdim192_fp16_softcapall_sm80_cu_1f2e7571_32006ignoreE - _ZN77_INTERNAL_8241b919_41_flash_fwd_hdim192_fp16_softcapall_sm80_cu_1f2e7571_32004cuda3std3__45__cpo5beginE)
_ZN77_INTERNAL_8241b919_41_flash_fwd_hdim192_fp16_softcapall_sm80_cu_1f2e7571_32004cuda3std3__45__cpo5beginE:
	.zero		1
	.type		_ZN77_INTERNAL_8241b919_41_flash_fwd_hdim192_fp16_softcapall_sm80_cu_1f2e7571_32004cuda3std3__479_GLOBAL__N__8241b919_41_flash_fwd_hdim192_fp16_softcapall_sm80_cu_1f2e7571_32006ignoreE,@object
	.size		_ZN77_INTERNAL_8241b919_41_flash_fwd_hdim192_fp16_softcapall_sm80_cu_1f2e7571_32004cuda3std3__479_GLOBAL__N__8241b919_41_flash_fwd_hdim192_fp16_softcapall_sm80_cu_1f2e7571_32006ignoreE,(_ZN77_INTERNAL_8241b919_41_flash_fwd_hdim192_fp16_softcapall_sm80_cu_1f2e7571_32004cute7productE - _ZN77_INTERNAL_8241b919_41_flash_fwd_hdim192_fp16_softcapall_sm80_cu_1f2e7571_32004cuda3std3__479_GLOBAL__N__8241b919_41_flash_fwd_hdim192_fp16_softcapall_sm80_cu_1f2e7571_32006ignoreE)
_ZN77_INTERNAL_8241b919_41_flash_fwd_hdim192_fp16_softcapall_sm80_cu_1f2e7571_32004cuda3std3__479_GLOBAL__N__8241b919_41_flash_fwd_hdim192_fp16_softcapall_sm80_cu_1f2e7571_32006ignoreE:
	.zero		1
	.type		_ZN77_INTERNAL_8241b919_41_flash_fwd_hdim192_fp16_softcapall_sm80_cu_1f2e7571_32004cute7productE,@object
	.size		_ZN77_INTERNAL_8241b919_41_flash_fwd_hdim192_fp16_softcapall_sm80_cu_1f2e7571_32004cute7productE,(_ZN77_INTERNAL_8241b919_41_flash_fwd_hdim192_fp16_softcapall_sm80_cu_1f2e7571_32004cuda3std3__45__cpo3endE - _ZN77_INTERNAL_8241b919_41_flash_fwd_hdim192_fp16_softcapall_sm80_cu_1f2e7571_32004cute7productE)
_ZN77_INTERNAL_8241b919_41_flash_fwd_hdim192_fp16_softcapall_sm80_cu_1f2e7571_32004cute7productE:
	.zero		1
	.type		_ZN77_INTERNAL_8241b919_41_flash_fwd_hdim192_fp16_softcapall_sm80_cu_1f2e7571_32004cuda3std3__45__cpo3endE,@object
	.size		_ZN77_INTERNAL_8241b919_41_flash_fwd_hdim192_fp16_softcapall_sm80_cu_1f2e7571_32004cuda3std3__45__cpo3endE,(_ZN77_INTERNAL_8241b919_41_flash_fwd_hdim192_fp16_softcapall_sm80_cu_1f2e7571_32004cuda3std3__419piecewise_constructE - _ZN77_INTERNAL_8241b919_41_flash_fwd_hdim192_fp16_softcapall_sm80_cu_1f2e7571_32004cuda3std3__45__cpo3endE)
_ZN77_INTERNAL_8241b919_41_flash_fwd_hdim192_fp16_softcapall_sm80_cu_1f2e7571_32004cuda3std3__45__cpo3endE:
	.zero		1
	.type		_ZN77_INTERNAL_8241b919_41_flash_fwd_hdim192_fp16_softcapall_sm80_cu_1f2e7571_32004cuda3std3__419piecewise_constructE,@object
	.size		_ZN77_INTERNAL_8241b919_41_flash_fwd_hdim192_fp16_softcapall_sm80_cu_1f2e7571_32004cuda3std3__419piecewise_constructE,(_ZN77_INTERNAL_8241b919_41_flash_fwd_hdim192_fp16_softcapall_sm80_cu_1f2e7571_32004cuda3std3__45__cpo4cendE - _ZN77_INTERNAL_8241b919_41_flash_fwd_hdim192_fp16_softcapall_sm80_cu_1f2e7571_32004cuda3std3__419piecewise_constructE)
_ZN77_INTERNAL_8241b919_41_flash_fwd_hdim192_fp16_softcapall_sm80_cu_1f2e7571_32004cuda3std3__419piecewise_constructE:
	.zero		1
	.type		_ZN77_INTERNAL_8241b919_41_flash_fwd_hdim192_fp16_softcapall_sm80_cu_1f2e7571_32004cuda3std3__45__cpo4cendE,@object
	.size		_ZN77_INTERNAL_8241b919_41_flash_fwd_hdim192_fp16_softcapall_sm80_cu_1f2e7571_32004cuda3std3__45__cpo4cendE,(_ZN77_INTERNAL_8241b919_41_flash_fwd_hdim192_fp16_softcapall_sm80_cu_1f2e7571_32004cuda3std6ranges3__45__cpo4swapE - _ZN77_INTERNAL_8241b919_41_flash_fwd_hdim192_fp16_softcapall_sm80_cu_1f2e7571_32004cuda3std3__45__cpo4cendE)
_ZN77_INTERNAL_8241b919_41_flash_fwd_hdim192_fp16_softcapall_sm80_cu_1f2e7571_32004cuda3std3__45__cpo4cendE:
	.zero		1
	.type		_ZN77_INTERNAL_8241b919_41_flash_fwd_hdim192_fp16_softcapall_sm80_cu_1f2e7571_32004cuda3std6ranges3__45__cpo4swapE,@object
	.size		_ZN77_INTERNAL_8241b919_41_flash_fwd_hdim192_fp16_softcapall_sm80_cu_1f2e7571_32004cuda3std6ranges3__45__cpo4swapE,(.L_7 - _ZN77_INTERNAL_8241b919_41_flash_fwd_hdim192_fp16_softcapall_sm80_cu_1f2e7571_32004cuda3std6ranges3__45__cpo4swapE)
_ZN77_INTERNAL_8241b919_41_flash_fwd_hdim192_fp16_softcapall_sm80_cu_1f2e7571_32004cuda3std6ranges3__45__cpo4swapE:
	.zero		1
.L_7:


//--------------------- .nv.constant0._ZN7cutlass13device_kernelIN5flash19enable_sm80_to_sm89INS1_16FlashAttnFwdSm80INS1_25CollectiveMainloopFwdSm80ILi8ELi1ELb1EN4cute5tupleIJNS5_1CILi128EEENS7_ILi96EEENS7_ILi192EEEEEELi192ENS_6half_tEfNS_4arch4Sm80ELb0ELb0ELb1ELb0ELb0ELb0ELb1ELb0EEENS1_21CollectiveEpilogueFwdINS6_IJS8_SA_S9_EEENS6_IJNS7_ILi1EEESI_SI_EEESC_SE_Li256ELb0ELb1ELb0ELb0EEENS1_19SingleTileSchedulerILb0ELb0ELb1ELi128EEEEEEEEEvNT_6ParamsE --------------------------
	.section	.nv.constant0._ZN7cutlass13device_kernelIN5flash19enable_sm80_to_sm89INS1_16FlashAttnFwdSm80INS1_25CollectiveMainloopFwdSm80ILi8ELi1ELb1EN4cute5tupleIJNS5_1CILi128EEENS7_ILi96EEENS7_ILi192EEEEEELi192ENS_6half_tEfNS_4arch4Sm80ELb0ELb0ELb1ELb0ELb0ELb0ELb1ELb0EEENS1_21CollectiveEpilogueFwdINS6_IJS8_SA_S9_EEENS6_IJNS7_ILi1EEESI_SI_EEESC_SE_Li256ELb0ELb1ELb0ELb0EEENS1_19SingleTileSchedulerILb0ELb0ELb1ELi128EEEEEEEEEvNT_6ParamsE,"a",@progbits
	.sectionflags	@""
	.align	4
.nv.constant0._ZN7cutlass13device_kernelIN5flash19enable_sm80_to_sm89INS1_16FlashAttnFwdSm80INS1_25CollectiveMainloopFwdSm80ILi8ELi1ELb1EN4cute5tupleIJNS5_1CILi128EEENS7_ILi96EEENS7_ILi192EEEEEELi192ENS_6half_tEfNS_4arch4Sm80ELb0ELb0ELb1ELb0ELb0ELb0ELb1ELb0EEENS1_21CollectiveEpilogueFwdINS6_IJS8_SA_S9_EEENS6_IJNS7_ILi1EEESI_SI_EEESC_SE_Li256ELb0ELb1ELb0ELb0EEENS1_19SingleTileSchedulerILb0ELb0ELb1ELi128EEEEEEEEEvNT_6ParamsE:
	.zero		1576


//--------------------- .nv.constant0._ZN7cutlass13device_kernelIN5flash19enable_sm80_to_sm89INS1_16FlashAttnFwdSm80INS1_25CollectiveMainloopFwdSm80ILi8ELi1ELb1EN4cute5tupleIJNS5_1CILi128EEENS7_ILi96EEENS7_ILi192EEEEEELi192ENS_6half_tEfNS_4arch4Sm80ELb0ELb0ELb1ELb1ELb0ELb0ELb1ELb0EEENS1_21CollectiveEpilogueFwdINS6_IJS8_SA_S9_EEENS6_IJNS7_ILi1EEESI_SI_EEESC_SE_Li256ELb1ELb1ELb0ELb0EEENS1_19SingleTileSchedulerILb1ELb0ELb1ELi128EEEEEEEEEvNT_6ParamsE --------------------------
	.section	.nv.constant0._ZN7cutlass13device_kernelIN5flash19enable_sm80_to_sm89INS1_16FlashAttnFwdSm80INS1_25CollectiveMainloopFwdSm80ILi8ELi1ELb1EN4cute5tupleIJNS5_1CILi128EEENS7_ILi96EEENS7_ILi192EEEEEELi192ENS_6half_tEfNS_4arch4Sm80ELb0ELb0ELb1ELb1ELb0ELb0ELb1ELb0EEENS1_21CollectiveEpilogueFwdINS6_IJS8_SA_S9_EEENS6_IJNS7_ILi1EEESI_SI_EEESC_SE_Li256ELb1ELb1ELb0ELb0EEENS1_19SingleTileSchedulerILb1ELb0ELb1ELi128EEEEEEEEEvNT_6ParamsE,"a",@progbits
	.sectionflags	@""
	.align	4
.nv.constant0._ZN7cutlass13device_kernelIN5flash19enable_sm80_to_sm89INS1_16FlashAttnFwdSm80INS1_25CollectiveMainloopFwdSm80ILi8ELi1ELb1EN4cute5tupleIJNS5_1CILi128EEENS7_ILi96EEENS7_ILi192EEEEEELi192ENS_6half_tEfNS_4arch4Sm80ELb0ELb0ELb1ELb1ELb0ELb0ELb1ELb0EEENS1_21CollectiveEpilogueFwdINS6_IJS8_SA_S9_EEENS6_IJNS7_ILi1EEESI_SI_EEESC_SE_Li256ELb1ELb1ELb0ELb0EEENS1_19SingleTileSchedulerILb1ELb0ELb1ELi128EEEEEEEEEvNT_6ParamsE:
	.zero		1576


//--------------------- .nv.constant0._ZN7cutlass13device_kernelIN5flash19enable_sm80_to_sm89INS1_16FlashAttnFwdSm80INS1_25CollectiveMainloopFwdSm80ILi8ELi1ELb0EN4cute5tupleIJNS5_1CILi128EEENS7_ILi64EEENS7_ILi192EEEEEELi192ENS_6half_tEfNS_4arch4Sm80ELb0ELb0ELb1ELb1ELb0ELb1ELb1ELb0EEENS1_21CollectiveEpilogueFwdINS6_IJS8_SA_S9_EEENS6_IJNS7_ILi1EEESI_SI_EEESC_SE_Li256ELb1ELb1ELb0ELb0EEENS1_19SingleTileSchedulerILb1ELb0ELb1ELi128EEEEEEEEEvNT_6ParamsE --------------------------
	.section	.nv.constant0._ZN7cutlass13device_kernelIN5flash19enable_sm80_to_sm89INS1_16FlashAttnFwdSm80INS1_25CollectiveMainloopFwdSm80ILi8ELi1ELb0EN4cute5tupleIJNS5_1CILi128EEENS7_ILi64EEENS7_ILi192EEEEEELi192ENS_6half_tEfNS_4arch4Sm80ELb0ELb0ELb1ELb1ELb0ELb1ELb1ELb0EEENS1_21CollectiveEpilogueFwdINS6_IJS8_SA_S9_EEENS6_IJNS7_ILi1EEESI_SI_EEESC_SE_Li256ELb1ELb1ELb0ELb0EEENS1_19SingleTileSchedulerILb1ELb0ELb1ELi128EEEEEEEEEvNT_6ParamsE,"a",@progbits
	.sectionflags	@""
	.align	4
.nv.constant0._ZN7cutlass13device_kernelIN5flash19enable_sm80_to_sm89INS1_16FlashAttnFwdSm80INS1_25CollectiveMainloopFwdSm80ILi8ELi1ELb0EN4cute5tupleIJNS5_1CILi128EEENS7_ILi64EEENS7_ILi192EEEEEELi192ENS_6half_tEfNS_4arch4Sm80ELb0ELb0ELb1ELb1ELb0ELb1ELb1ELb0EEENS1_21CollectiveEpilogueFwdINS6_IJS8_SA_S9_EEENS6_IJNS7_ILi1EEESI_SI_EEESC_SE_Li256ELb1ELb1ELb0ELb0EEENS1_19SingleTileSchedulerILb1ELb0ELb1ELi128EEEEEEEEEvNT_6ParamsE:
	.zero		1576


//--------------------- .nv.constant0._ZN7cutlass13device_kernelIN5flash19enable_sm80_to_sm89INS1_16FlashAttnFwdSm80INS1_25CollectiveMainloopFwdSm80ILi8ELi1ELb0EN4cute5tupleIJNS5_1CILi128EEENS7_ILi64EEENS7_ILi192EEEEEELi192ENS_6half_tEfNS_4arch4Sm80ELb0ELb1ELb1ELb0ELb0ELb0ELb1ELb0EEENS1_21CollectiveEpilogueFwdINS6_IJS8_SA_S9_EEENS6_IJNS7_ILi1EEESI_SI_EEESC_SE_Li256ELb0ELb1ELb0ELb0EEENS1_19SingleTileSchedulerILb0ELb0ELb1ELi128EEEEEEEEEvNT_6ParamsE --------------------------
	.section	.nv.constant0._ZN7cutlass13device_kernelIN5flash19enable_sm80_to_sm89INS1_16FlashAttnFwdSm80INS1_25CollectiveMainloopFwdSm80ILi8ELi1ELb0EN4cute5tupleIJNS5_1CILi128EEENS7_ILi64EEENS7_ILi192EEEEEELi192ENS_6half_tEfNS_4arch4Sm80ELb0ELb1ELb1ELb0ELb0ELb0ELb1ELb0EEENS1_21CollectiveEpilogueFwdINS6_IJS8_SA_S9_EEENS6_IJNS7_ILi1EEESI_SI_EEESC_SE_Li256ELb0ELb1ELb0ELb0EEENS1_19SingleTileSchedulerILb0ELb0ELb1ELi128EEEEEEEEEvNT_6ParamsE,"a",@progbits
	.sectionflags	@""
	.align	4
.nv.constant0._ZN7cutlass13device_kernelIN5flash19enable_sm80_to_sm89INS1_16FlashAttnFwdSm80INS1_25CollectiveMainloopFwdSm80ILi8ELi1ELb0EN4cute5tupleIJNS5_1CILi128EEENS7_ILi64EEENS7_ILi192EEEEEELi192ENS_6half_tEfNS_4arch4Sm80ELb0ELb1ELb1ELb0ELb0ELb0ELb1ELb0EEENS1_21CollectiveEpilogueFwdINS6_IJS8_SA_S9_EEENS6_IJNS7_ILi1EEESI_SI_EEESC_SE_Li256ELb0ELb1ELb0ELb0EEENS1_19SingleTileSchedulerILb0ELb0ELb1ELi128EEEEEEEEEvNT_6ParamsE:
	.zero		1576


//--------------------- .nv.constant0._ZN7cutlass13device_kernelIN5flash19enable_sm80_to_sm89INS1_16FlashAttnFwdSm80INS1_25CollectiveMainloopFwdSm80ILi8ELi1ELb0EN4cute5tupleIJNS5_1CILi128EEENS7_ILi64EEENS7_ILi192EEEEEELi192ENS_6half_tEfNS_4arch4Sm80ELb0ELb1ELb1ELb1ELb0ELb0ELb1ELb0EEENS1_21CollectiveEpilogueFwdINS6_IJS8_SA_S9_EEENS6_IJNS7_ILi1EEESI_SI_EEESC_SE_Li256ELb1ELb1ELb0ELb0EEENS1_19SingleTileSchedulerILb1ELb0ELb1ELi128EEEEEEEEEvNT_6ParamsE --------------------------
	.section	.nv.constant0._ZN7cutlass13device_kernelIN5flash19enable_sm80_to_sm89INS1_16FlashAttnFwdSm80INS1_25CollectiveMainloopFwdSm80ILi8ELi1ELb0EN4cute5tupleIJNS5_1CILi128EEENS7_ILi64EEENS7_ILi192EEEEEELi192ENS_6half_tEfNS_4arch4Sm80ELb0ELb1ELb1ELb1ELb0ELb0ELb1ELb0EEENS1_21CollectiveEpilogueFwdINS6_IJS8_SA_S9_EEENS6_IJNS7_ILi1EEESI_SI_EEESC_SE_Li256ELb1ELb1ELb0ELb0EEENS1_19SingleTileSchedulerILb1ELb0ELb1ELi128EEEEEEEEEvNT_6ParamsE,"a",@progbits
	.sectionflags	@""
	.align	4
.nv.constant0._ZN7cutlass13device_kernelIN5flash19enable_sm80_to_sm89INS1_16FlashAttnFwdSm80INS1_25CollectiveMainloopFwdSm80ILi8ELi1ELb0EN4cute5tupleIJNS5_1CILi128EEENS7_ILi64EEENS7_ILi192EEEEEELi192ENS_6half_tEfNS_4arch4Sm80ELb0ELb1ELb1ELb1ELb0ELb0ELb1ELb0EEENS1_21CollectiveEpilogueFwdINS6_IJS8_SA_S9_EEENS6_IJNS7_ILi1EEESI_SI_EEESC_SE_Li256ELb1ELb1ELb0ELb0EEENS1_19SingleTileSchedulerILb1ELb0ELb1ELi128EEEEEEEEEvNT_6ParamsE:
	.zero		1576


//--------------------- .nv.constant0._ZN7cutlass13device_kernelIN5flash19enable_sm80_to_sm89INS1_16FlashAttnFwdSm80INS1_25CollectiveMainloopFwdSm80ILi8ELi1ELb0EN4cute5tupleIJNS5_1CILi128EEENS7_ILi64EEENS7_ILi192EEEEEELi192ENS_6half_tEfNS_4arch4Sm80ELb0ELb1ELb1ELb1ELb0ELb1ELb1ELb0EEENS1_21CollectiveEpilogueFwdINS6_IJS8_SA_S9_EEENS6_IJNS7_ILi1EEESI_SI_EEESC_SE_Li256ELb1ELb1ELb0ELb0EEENS1_19SingleTileSchedulerILb1ELb0ELb1ELi128EEEEEEEEEvNT_6ParamsE --------------------------
	.section	.nv.constant0._ZN7cutlass13device_kernelIN5flash19enable_sm80_to_sm89INS1_16FlashAttnFwdSm80INS1_25CollectiveMainloopFwdSm80ILi8ELi1ELb0EN4cute5tupleIJNS5_1CILi128EEENS7_ILi64EEENS7_ILi192EEEEEELi192ENS_6half_tEfNS_4arch4Sm80ELb0ELb1ELb1ELb1ELb0ELb1ELb1ELb0EEENS1_21CollectiveEpilogueFwdINS6_IJS8_SA_S9_EEENS6_IJNS7_ILi1EEESI_SI_EEESC_SE_Li256ELb1ELb1ELb0ELb0EEENS1_19SingleTileSchedulerILb1ELb0ELb1ELi128EEEEEEEEEvNT_6ParamsE,"a",@progbits
	.sectionflags	@""
	.align	4
.nv.constant0._ZN7cutlass13device_kernelIN5flash19enable_sm80_to_sm89INS1_16FlashAttnFwdSm80INS1_25CollectiveMainloopFwdSm80ILi8ELi1ELb0EN4cute5tupleIJNS5_1CILi128EEENS7_ILi64EEENS7_ILi192EEEEEELi192ENS_6half_tEfNS_4arch4Sm80ELb0ELb1ELb1ELb1ELb0ELb1ELb1ELb0EEENS1_21CollectiveEpilogueFwdINS6_IJS8_SA_S9_EEENS6_IJNS7_ILi1EEESI_SI_EEESC_SE_Li256ELb1ELb1ELb0ELb0EEENS1_19SingleTileSchedulerILb1ELb0ELb1ELi128EEEEEEEEEvNT_6ParamsE:
	.zero		1576


//--------------------- .nv.constant0._ZN7cutlass13device_kernelIN5flash19enable_sm80_to_sm89INS1_16FlashAttnFwdSm80INS1_25CollectiveMainloopFwdSm80ILi8ELi1ELb1EN4cute5tupleIJNS5_1CILi128EEENS7_ILi96EEENS7_ILi192EEEEEELi192ENS_6half_tEfNS_4arch4Sm80ELb1ELb0ELb1ELb0ELb0ELb0ELb1ELb0EEENS1_21CollectiveEpilogueFwdINS6_IJS8_SA_S9_EEENS6_IJNS7_ILi1EEESI_SI_EEESC_SE_Li256ELb0ELb1ELb0ELb0EEENS1_30DynamicPersistentTileSchedulerILi256ELi256ELb0ELb1ELb0EEEEEEEEEvNT_6ParamsE --------------------------
	.section	.nv.constant0._ZN7cutlass13device_kernelIN5flash19enable_sm80_to_sm89INS1_16FlashAttnFwdSm80INS1_25CollectiveMainloopFwdSm80ILi8ELi1ELb1EN4cute5tupleIJNS5_1CILi128EEENS7_ILi96EEENS7_ILi192EEEEEELi192ENS_6half_tEfNS_4arch4Sm80ELb1ELb0ELb1ELb0ELb0ELb0ELb1ELb0EEENS1_21CollectiveEpilogueFwdINS6_IJS8_SA_S9_EEENS6_IJNS7_ILi1EEESI_SI_EEESC_SE_Li256ELb0ELb1ELb0ELb0EEENS1_30DynamicPersistentTileSchedulerILi256ELi256ELb0ELb1ELb0EEEEEEEEEvNT_6ParamsE,"a",@progbits
	.sectionflags	@""
	.align	4
.nv.constant0._ZN7cutlass13device_kernelIN5flash19enable_sm80_to_sm89INS1_16FlashAttnFwdSm80INS1_25CollectiveMainloopFwdSm80ILi8ELi1ELb1EN4cute5tupleIJNS5_1CILi128EEENS7_ILi96EEENS7_ILi192EEEEEELi192ENS_6half_tEfNS_4arch4Sm80ELb1ELb0ELb1ELb0ELb0ELb0ELb1ELb0EEENS1_21CollectiveEpilogueFwdINS6_IJS8_SA_S9_EEENS6_IJNS7_ILi1EEESI_SI_EEESC_SE_Li256ELb0ELb1ELb0ELb0EEENS1_30DynamicPersistentTileSchedulerILi256ELi256ELb0ELb1ELb0EEEEEEEEEvNT_6ParamsE:
	.zero		1592


//--------------------- .nv.constant0._ZN7cutlass13device_kernelIN5flash19enable_sm80_to_sm89INS1_16FlashAttnFwdSm80INS1_25CollectiveMainloopFwdSm80ILi8ELi1ELb1EN4cute5tupleIJNS5_1CILi128EEENS7_ILi96EEENS7_ILi192EEEEEELi192ENS_6half_tEfNS_4arch4Sm80ELb1ELb0ELb1ELb1ELb0ELb0ELb1ELb0EEENS1_21CollectiveEpilogueFwdINS6_IJS8_SA_S9_EEENS6_IJNS7_ILi1EEESI_SI_EEESC_SE_Li256ELb1ELb1ELb0ELb0EEENS1_19SingleTileSchedulerILb1ELb0ELb1ELi128EEEEEEEEEvNT_6ParamsE --------------------------
	.section	.nv.constant0._ZN7cutlass13device_kernelIN5flash19enable_sm80_to_sm89INS1_16FlashAttnFwdSm80INS1_25CollectiveMainloopFwdSm80ILi8ELi1ELb1EN4cute5tupleIJNS5_1CILi128EEENS7_ILi96EEENS7_ILi192EEEEEELi192ENS_6half_tEfNS_4arch4Sm80ELb1ELb0ELb1ELb1ELb0ELb0ELb1ELb0EEENS1_21CollectiveEpilogueFwdINS6_IJS8_SA_S9_EEENS6_IJNS7_ILi1EEESI_SI_EEESC_SE_Li256ELb1ELb1ELb0ELb0EEENS1_19SingleTileSchedulerILb1ELb0ELb1ELi128EEEEEEEEEvNT_6ParamsE,"a",@progbits
	.sectionflags	@""
	.align	4
.nv.constant0._ZN7cutlass13device_kernelIN5flash19enable_sm80_to_sm89INS1_16FlashAttnFwdSm80INS1_25CollectiveMainloopFwdSm80ILi8ELi1ELb1EN4cute5tupleIJNS5_1CILi128EEENS7_ILi96EEENS7_ILi192EEEEEELi192ENS_6half_tEfNS_4arch4Sm80ELb1ELb0ELb1ELb1ELb0ELb0ELb1ELb0EEENS1_21CollectiveEpilogueFwdINS6_IJS8_SA_S9_EEENS6_IJNS7_ILi1EEESI_SI_EEESC_SE_Li256ELb1ELb1ELb0ELb0EEENS1_19SingleTileSchedulerILb1ELb0ELb1ELi128EEEEEEEEEvNT_6ParamsE:
	.zero		1576


//--------------------- .nv.constant0._ZN7cutlass13device_kernelIN5flash19enable_sm80_to_sm89INS1_16FlashAttnFwdSm80INS1_25CollectiveMainloopFwdSm80ILi8ELi1ELb0EN4cute5tupleIJNS5_1CILi128EEENS7_ILi64EEENS7_ILi192EEEEEELi192ENS_6half_tEfNS_4arch4Sm80ELb1ELb0ELb1ELb1ELb0ELb1ELb1ELb0EEENS1_21CollectiveEpilogueFwdINS6_IJS8_SA_S9_EEENS6_IJNS7_ILi1EEESI_SI_EEESC_SE_Li256ELb1ELb1ELb0ELb0EEENS1_19SingleTileSchedulerILb1ELb0ELb1ELi128EEEEEEEEEvNT_6ParamsE --------------------------
	.section	.nv.constant0._ZN7cutlass13device_kernelIN5flash19enable_sm80_to_sm89INS1_16FlashAttnFwdSm80INS1_25CollectiveMainloopFwdSm80ILi8ELi1ELb0EN4cute5tupleIJNS5_1CILi128EEENS7_ILi64EEENS7_ILi192EEEEEELi192ENS_6half_tEfNS_4arch4Sm80ELb1ELb0ELb1ELb1ELb0ELb1ELb1ELb0EEENS1_21CollectiveEpilogueFwdINS6_IJS8_SA_S9_EEENS6_IJNS7_ILi1EEESI_SI_EEESC_SE_Li256ELb1ELb1ELb0ELb0EEENS1_19SingleTileSchedulerILb1ELb0ELb1ELi128EEEEEEEEEvNT_6ParamsE,"a",@progbits
	.sectionflags	@""
	.align	4
.nv.constant0._ZN7cutlass13device_kernelIN5flash19enable_sm80_to_sm89INS1_16FlashAttnFwdSm80INS1_25CollectiveMainloopFwdSm80ILi8ELi1ELb0EN4cute5tupleIJNS5_1CILi128EEENS7_ILi64EEENS7_ILi192EEEEEELi192ENS_6half_tEfNS_4arch4Sm80ELb1ELb0ELb1ELb1ELb0ELb1ELb1ELb0EEENS1_21CollectiveEpilogueFwdINS6_IJS8_SA_S9_EEENS6_IJNS7_ILi1EEESI_SI_EEESC_SE_Li256ELb1ELb1ELb0ELb0EEENS1_19SingleTileSchedulerILb1ELb0ELb1ELi128EEEEEEEEEvNT_6ParamsE:
	.zero		1576


//--------------------- .nv.constant0._ZN7cutlass13device_kernelIN5flash19enable_sm80_to_sm89INS1_16FlashAttnFwdSm80INS1_25CollectiveMainloopFwdSm80ILi8ELi2ELb1EN4cute5tupleIJNS5_1CILi128EEENS7_ILi96EEENS7_ILi192EEEEEELi192ENS_6half_tEfNS_4arch4Sm80ELb0ELb0ELb1ELb0ELb0ELb0ELb1ELb0EEENS1_21CollectiveEpilogueFwdINS6_IJS8_SA_S9_EEENS6_IJNS7_ILi1EEESI_SI_EEESC_SE_Li256ELb0ELb1ELb0ELb0EEENS1_19SingleTileSchedulerILb0ELb0ELb1ELi128EEEEEEEEEvNT_6ParamsE --------------------------
	.section	.nv.constant0._ZN7cutlass13device_kernelIN5flash19enable_sm80_to_sm89INS1_16FlashAttnFwdSm80INS1_25CollectiveMainloopFwdSm80ILi8ELi2ELb1EN4cute5tupleIJNS5_1CILi128EEENS7_ILi96EEENS7_ILi192EEEEEELi192ENS_6half_tEfNS_4arch4Sm80ELb0ELb0ELb1ELb0ELb0ELb0ELb1ELb0EEENS1_21CollectiveEpilogueFwdINS6_IJS8_SA_S9_EEENS6_IJNS7_ILi1EEESI_SI_EEESC_SE_Li256ELb0ELb1ELb0ELb0EEENS1_19SingleTileSchedulerILb0ELb0ELb1ELi128EEEEEEEEEvNT_6ParamsE,"a",@progbits
	.sectionflags	@""
	.align	4
.nv.constant0._ZN7cutlass13device_kernelIN5flash19enable_sm80_to_sm89INS1_16FlashAttnFwdSm80INS1_25CollectiveMainloopFwdSm80ILi8ELi2ELb1EN4cute5tupleIJNS5_1CILi128EEENS7_ILi96EEENS7_ILi192EEEEEELi192ENS_6half_tEfNS_4arch4Sm80ELb0ELb0ELb1ELb0ELb0ELb0ELb1ELb0EEENS1_21CollectiveEpilogueFwdINS6_IJS8_SA_S9_EEENS6_IJNS7_ILi1EEESI_SI_EEESC_SE_Li256ELb0ELb1ELb0ELb0EEENS1_19SingleTileSchedulerILb0ELb0ELb1ELi128EEEEEEEEEvNT_6ParamsE:
	.zero		1576


//--------------------- .nv.constant0._ZN7cutlass13device_kernelIN5flash19enable_sm80_to_sm89INS1_16FlashAttnFwdSm80INS1_25CollectiveMainloopFwdSm80ILi8ELi2ELb1EN4cute5tupleIJNS5_1CILi128EEENS7_ILi96EEENS7_ILi192EEEEEELi192ENS_6half_tEfNS_4arch4Sm80ELb0ELb0ELb1ELb1ELb0ELb0ELb1ELb0EEENS1_21CollectiveEpilogueFwdINS6_IJS8_SA_S9_EEENS6_IJNS7_ILi1EEESI_SI_EEESC_SE_Li256ELb1ELb1ELb0ELb0EEENS1_19SingleTileSchedulerILb1ELb0ELb1ELi128EEEEEEEEEvNT_6ParamsE --------------------------
	.section	.nv.constant0._ZN7cutlass13device_kernelIN5flash19enable_sm80_to_sm89INS1_16FlashAttnFwdSm80INS1_25CollectiveMainloopFwdSm80ILi8ELi2ELb1EN4cute5tupleIJNS5_1CILi128EEENS7_ILi96EEENS7_ILi192EEEEEELi192ENS_6half_tEfNS_4arch4Sm80ELb0ELb0ELb1ELb1ELb0ELb0ELb1ELb0EEENS1_21CollectiveEpilogueFwdINS6_IJS8_SA_S9_EEENS6_IJNS7_ILi1EEESI_SI_EEESC_SE_Li256ELb1ELb1ELb0ELb0EEENS1_19SingleTileSchedulerILb1ELb0ELb1ELi128EEEEEEEEEvNT_6ParamsE,"a",@progbits
	.sectionflags	@""
	.align	4
.nv.constant0._ZN7cutlass13device_kernelIN5flash19enable_sm80_to_sm89INS1_16FlashAttnFwdSm80INS1_25CollectiveMainloopFwdSm80ILi8ELi2ELb1EN4cute5tupleIJNS5_1CILi128EEENS7_ILi96EEENS7_ILi192EEEEEELi192ENS_6half_tEfNS_4arch4Sm80ELb0ELb0ELb1ELb1ELb0ELb0ELb1ELb0EEENS1_21CollectiveEpilogueFwdINS6_IJS8_SA_S9_EEENS6_IJNS7_ILi1EEESI_SI_EEESC_SE_Li256ELb1ELb1ELb0ELb0EEENS1_19SingleTileSchedulerILb1ELb0ELb1ELi128EEEEEEEEEvNT_6ParamsE:
	.zero		1576


//--------------------- .nv.constant0._ZN7cutlass13device_kernelIN5flash19enable_sm80_to_sm89INS1_16FlashAttnFwdSm80INS1_25CollectiveMainloopFwdSm80ILi8ELi2ELb0EN4cute5tupleIJNS5_1CILi128EEENS7_ILi64EEENS7_ILi192EEEEEELi192ENS_6half_tEfNS_4arch4Sm80ELb0ELb0ELb1ELb1ELb0ELb1ELb1ELb0EEENS1_21CollectiveEpilogueFwdINS6_IJS8_SA_S9_EEENS6_IJNS7_ILi1EEESI_SI_EEESC_SE_Li256ELb1ELb1ELb0ELb0EEENS1_19SingleTileSchedulerILb1ELb0ELb1ELi128EEEEEEEEEvNT_6ParamsE --------------------------
	.section	.nv.constant0._ZN7cutlass13device_kernelIN5flash19enable_sm80_to_sm89INS1_16FlashAttnFwdSm80INS1_25CollectiveMainloopFwdSm80ILi8ELi2ELb0EN4cute5tupleIJNS5_1CILi128EEENS7_ILi64EEENS7_ILi192EEEEEELi192ENS_6half_tEfNS_4arch4Sm80ELb0ELb0ELb1ELb1ELb0ELb1ELb1ELb0EEENS1_21CollectiveEpilogueFwdINS6_IJS8_SA_S9_EEENS6_IJNS7_ILi1EEESI_SI_EEESC_SE_Li256ELb1ELb1ELb0ELb0EEENS1_19SingleTileSchedulerILb1ELb0ELb1ELi128EEEEEEEEEvNT_6ParamsE,"a",@progbits
	.sectionflags	@""
	.align	4
.nv.constant0._ZN7cutlass13device_kernelIN5flash19enable_sm80_to_sm89INS1_16FlashAttnFwdSm80INS1_25CollectiveMainloopFwdSm80ILi8ELi2ELb0EN4cute5tupleIJNS5_1CILi128EEENS7_ILi64EEENS7_ILi192EEEEEELi192ENS_6half_tEfNS_4arch4Sm80ELb0ELb0ELb1ELb1ELb0ELb1ELb1ELb0EEENS1_21CollectiveEpilogueFwdINS6_IJS8_SA_S9_EEENS6_IJNS7_ILi1EEESI_SI_EEESC_SE_Li256ELb1ELb1ELb0ELb0EEENS1_19SingleTileSchedulerILb1ELb0ELb1ELi128EEEEEEEEEvNT_6ParamsE:
	.zero		1576


//--------------------- .nv.constant0._ZN7cutlass13device_kernelIN5flash19enable_sm80_to_sm89INS1_16FlashAttnFwdSm80INS1_25CollectiveMainloopFwdSm80ILi8ELi2ELb0EN4cute5tupleIJNS5_1CILi128EEENS7_ILi64EEENS7_ILi192EEEEEELi192ENS_6half_tEfNS_4arch4Sm80ELb0ELb1ELb1ELb0ELb0ELb0ELb1ELb0EEENS1_21CollectiveEpilogueFwdINS6_IJS8_SA_S9_EEENS6_IJNS7_ILi1EEESI_SI_EEESC_SE_Li256ELb0ELb1ELb0ELb0EEENS1_19SingleTileSchedulerILb0ELb0ELb1ELi128EEEEEEEEEvNT_6ParamsE --------------------------
	.section	.nv.constant0._ZN7cutlass13device_kernelIN5flash19enable_sm80_to_sm89INS1_16FlashAttnFwdSm80INS1_25CollectiveMainloopFwdSm80ILi8ELi2ELb0EN4cute5tupleIJNS5_1CILi128EEENS7_ILi64EEENS7_ILi192EEEEEELi192ENS_6half_tEfNS_4arch4Sm80ELb0ELb1ELb1ELb0ELb0ELb0ELb1ELb0EEENS1_21CollectiveEpilogueFwdINS6_IJS8_SA_S9_EEENS6_IJNS7_ILi1EEESI_SI_EEESC_SE_Li256ELb0ELb1ELb0ELb0EEENS1_19SingleTileSchedulerILb0ELb0ELb1ELi128EEEEEEEEEvNT_6ParamsE,"a",@progbits
	.sectionflags	@""
	.align	4
.nv.constant0._ZN7cutlass13device_kernelIN5flash19enable_sm80_to_sm89INS1_16FlashAttnFwdSm80INS1_25CollectiveMainloopFwdSm80ILi8ELi2ELb0EN4cute5tupleIJNS5_1CILi128EEENS7_ILi64EEENS7_ILi192EEEEEELi192ENS_6half_tEfNS_4arch4Sm80ELb0ELb1ELb1ELb0ELb0ELb0ELb1ELb0EEENS1_21CollectiveEpilogueFwdINS6_IJS8_SA_S9_EEENS6_IJNS7_ILi1EEESI_SI_EEESC_SE_Li256ELb0ELb1ELb0ELb0EEENS1_19SingleTileSchedulerILb0ELb0ELb1ELi128EEEEEEEEEvNT_6ParamsE:
	.zero		1576


//--------------------- .nv.constant0._ZN7cutlass13device_kernelIN5flash19enable_sm80_to_sm89INS1_16FlashAttnFwdSm80INS1_25CollectiveMainloopFwdSm80ILi8ELi2ELb0EN4cute5tupleIJNS5_1CILi128EEENS7_ILi64EEENS7_ILi192EEEEEELi192ENS_6half_tEfNS_4arch4Sm80ELb0ELb1ELb1ELb1ELb0ELb0ELb1ELb0EEENS1_21CollectiveEpilogueFwdINS6_IJS8_SA_S9_EEENS6_IJNS7_ILi1EEESI_SI_EEESC_SE_Li256ELb1ELb1ELb0ELb0EEENS1_19SingleTileSchedulerILb1ELb0ELb1ELi128EEEEEEEEEvNT_6ParamsE --------------------------
	.section	.nv.constant0._ZN7cutlass13device_kernelIN5flash19enable_sm80_to_sm89INS1_16FlashAttnFwdSm80INS1_25CollectiveMainloopFwdSm80ILi8ELi2ELb0EN4cute5tupleIJNS5_1CILi128EEENS7_ILi64EEENS7_ILi192EEEEEELi192ENS_6half_tEfNS_4arch4Sm80ELb0ELb1ELb1ELb1ELb0ELb0ELb1ELb0EEENS1_21CollectiveEpilogueFwdINS6_IJS8_SA_S9_EEENS6_IJNS7_ILi1EEESI_SI_EEESC_SE_Li256ELb1ELb1ELb0ELb0EEENS1_19SingleTileSchedulerILb1ELb0ELb1ELi128EEEEEEEEEvNT_6ParamsE,"a",@progbits
	.sectionflags	@""
	.align	4
.nv.constant0._ZN7cutlass13device_kernelIN5flash19enable_sm80_to_sm89INS1_16FlashAttnFwdSm80INS1_25CollectiveMainloopFwdSm80ILi8ELi2ELb0EN4cute5tupleIJNS5_1CILi128EEENS7_ILi64EEENS7_ILi192EEEEEELi192ENS_6half_tEfNS_4arch4Sm80ELb0ELb1ELb1ELb1ELb0ELb0ELb1ELb0EEENS1_21CollectiveEpilogueFwdINS6_IJS8_SA_S9_EEENS6_IJNS7_ILi1EEESI_SI_EEESC_SE_Li256ELb1ELb1ELb0ELb0EEENS1_19SingleTileSchedulerILb1ELb0ELb1ELi128EEEEEEEEEvNT_6ParamsE:
	.zero		1576


//--------------------- .nv.constant0._ZN7cutlass13device_kernelIN5flash19enable_sm80_to_sm89INS1_16FlashAttnFwdSm80INS1_25CollectiveMainloopFwdSm80ILi8ELi2ELb0EN4cute5tupleIJNS5_1CILi128EEENS7_ILi64EEENS7_ILi192EEEEEELi192ENS_6half_tEfNS_4arch4Sm80ELb0ELb1ELb1ELb1ELb0ELb1ELb1ELb0EEENS1_21CollectiveEpilogueFwdINS6_IJS8_SA_S9_EEENS6_IJNS7_ILi1EEESI_SI_EEESC_SE_Li256ELb1ELb1ELb0ELb0EEENS1_19SingleTileSchedulerILb1ELb0ELb1ELi128EEEEEEEEEvNT_6ParamsE --------------------------
	.section	.nv.constant0._ZN7cutlass13device_kernelIN5flash19enable_sm80_to_sm89INS1_16FlashAttnFwdSm80INS1_25CollectiveMainloopFwdSm80ILi8ELi2ELb0EN4cute5tupleIJNS5_1CILi128EEENS7_ILi64EEENS7_ILi192EEEEEELi192ENS_6half_tEfNS_4arch4Sm80ELb0ELb1ELb1ELb1ELb0ELb1ELb1ELb0EEENS1_21CollectiveEpilogueFwdINS6_IJS8_SA_S9_EEENS6_IJNS7_ILi1EEESI_SI_EEESC_SE_Li256ELb1ELb1ELb0ELb0EEENS1_19SingleTileSchedulerILb1ELb0ELb1ELi128EEEEEEEEEvNT_6ParamsE,"a",@progbits
	.sectionflags	@""
	.align	4
.nv.constant0._ZN7cutlass13device_kernelIN5flash19enable_sm80_to_sm89INS1_16FlashAttnFwdSm80INS1_25CollectiveMainloopFwdSm80ILi8ELi2ELb0EN4cute5tupleIJNS5_1CILi128EEENS7_ILi64EEENS7_ILi192EEEEEELi192ENS_6half_tEfNS_4arch4Sm80ELb0ELb1ELb1ELb1ELb0ELb1ELb1ELb0EEENS1_21CollectiveEpilogueFwdINS6_IJS8_SA_S9_EEENS6_IJNS7_ILi1EEESI_SI_EEESC_SE_Li256ELb1ELb1ELb0ELb0EEENS1_19SingleTileSchedulerILb1ELb0ELb1ELi128EEEEEEEEEvNT_6ParamsE:
	.zero		1576


//--------------------- .nv.constant0._ZN7cutlass13device_kernelIN5flash19enable_sm80_to_sm89INS1_16FlashAttnFwdSm80INS1_25CollectiveMainloopFwdSm80ILi8ELi2ELb1EN4cute5tupleIJNS5_1CILi128EEENS7_ILi96EEENS7_ILi192EEEEEELi192ENS_6half_tEfNS_4arch4Sm80ELb1ELb0ELb1ELb0ELb0ELb0ELb1ELb0EEENS1_21CollectiveEpilogueFwdINS6_IJS8_SA_S9_EEENS6_IJNS7_ILi1EEESI_SI_EEESC_SE_Li256ELb0ELb1ELb0ELb0EEENS1_30DynamicPersistentTileSchedulerILi256ELi256ELb0ELb1ELb0EEEEEEEEEvNT_6ParamsE --------------------------
	.section	.nv.constant0._ZN7cutlass13device_kernelIN5flash19enable_sm80_to_sm89INS1_16FlashAttnFwdSm80INS1_25CollectiveMainloopFwdSm80ILi8ELi2ELb1EN4cute5tupleIJNS5_1CILi128EEENS7_ILi96EEENS7_ILi192EEEEEELi192ENS_6half_tEfNS_4arch4Sm80ELb1ELb0ELb1ELb0ELb0ELb0ELb1ELb0EEENS1_21CollectiveEpilogueFwdINS6_IJS8_SA_S9_EEENS6_IJNS7_ILi1EEESI_SI_EEESC_SE_Li256ELb0ELb1ELb0ELb0EEENS1_30DynamicPersistentTileSchedulerILi256ELi256ELb0ELb1ELb0EEEEEEEEEvNT_6ParamsE,"a",@progbits
	.sectionflags	@""
	.align	4
.nv.constant0._ZN7cutlass13device_kernelIN5flash19enable_sm80_to_sm89INS1_16FlashAttnFwdSm80INS1_25CollectiveMainloopFwdSm80ILi8ELi2ELb1EN4cute5tupleIJNS5_1CILi128EEENS7_ILi96EEENS7_ILi192EEEEEELi192ENS_6half_tEfNS_4arch4Sm80ELb1ELb0ELb1ELb0ELb0ELb0ELb1ELb0EEENS1_21CollectiveEpilogueFwdINS6_IJS8_SA_S9_EEENS6_IJNS7_ILi1EEESI_SI_EEESC_SE_Li256ELb0ELb1ELb0ELb0EEENS1_30DynamicPersistentTileSchedulerILi256ELi256ELb0ELb1ELb0EEEEEEEEEvNT_6ParamsE:
	.zero		1592


//--------------------- .nv.constant0._ZN7cutlass13device_kernelIN5flash19enable_sm80_to_sm89INS1_16FlashAttnFwdSm80INS1_25CollectiveMainloopFwdSm80ILi8ELi2ELb1EN4cute5tupleIJNS5_1CILi128EEENS7_ILi96EEENS7_ILi192EEEEEELi192ENS_6half_tEfNS_4arch4Sm80ELb1ELb0ELb1ELb1ELb0ELb0ELb1ELb0EEENS1_21CollectiveEpilogueFwdINS6_IJS8_SA_S9_EEENS6_IJNS7_ILi1EEESI_SI_EEESC_SE_Li256ELb1ELb1ELb0ELb0EEENS1_19SingleTileSchedulerILb1ELb0ELb1ELi128EEEEEEEEEvNT_6ParamsE --------------------------
	.section	.nv.constant0._ZN7cutlass13device_kernelIN5flash19enable_sm80_to_sm89INS1_16FlashAttnFwdSm80INS1_25CollectiveMainloopFwdSm80ILi8ELi2ELb1EN4cute5tupleIJNS5_1CILi128EEENS7_ILi96EEENS7_ILi192EEEEEELi192ENS_6half_tEfNS_4arch4Sm80ELb1ELb0ELb1ELb1ELb0ELb0ELb1ELb0EEENS1_21CollectiveEpilogueFwdINS6_IJS8_SA_S9_EEENS6_IJNS7_ILi1EEESI_SI_EEESC_SE_Li256ELb1ELb1ELb0ELb0EEENS1_19SingleTileSchedulerILb1ELb0ELb1ELi128EEEEEEEEEvNT_6ParamsE,"a",@progbits
	.sectionflags	@""
	.align	4
.nv.constant0._ZN7cutlass13device_kernelIN5flash19enable_sm80_to_sm89INS1_16FlashAttnFwdSm80INS1_25CollectiveMainloopFwdSm80ILi8ELi2ELb1EN4cute5tupleIJNS5_1CILi128EEENS7_ILi96EEENS7_ILi192EEEEEELi192ENS_6half_tEfNS_4arch4Sm80ELb1ELb0ELb1ELb1ELb0ELb0ELb1ELb0EEENS1_21CollectiveEpilogueFwdINS6_IJS8_SA_S9_EEENS6_IJNS7_ILi1EEESI_SI_EEESC_SE_Li256ELb1ELb1ELb0ELb0EEENS1_19SingleTileSchedulerILb1ELb0ELb1ELi128EEEEEEEEEvNT_6ParamsE:
	.zero		1576


//--------------------- .nv.constant0._ZN7cutlass13device_kernelIN5flash19enable_sm80_to_sm89INS1_16FlashAttnFwdSm80INS1_25CollectiveMainloopFwdSm80ILi8ELi2ELb0EN4cute5tupleIJNS5_1CILi128EEENS7_ILi64EEENS7_ILi192EEEEEELi192ENS_6half_tEfNS_4arch4Sm80ELb1ELb0ELb1ELb1ELb0ELb1ELb1ELb0EEENS1_21CollectiveEpilogueFwdINS6_IJS8_SA_S9_EEENS6_IJNS7_ILi1EEESI_SI_EEESC_SE_Li256ELb1ELb1ELb0ELb0EEENS1_19SingleTileSchedulerILb1ELb0ELb1ELi128EEEEEEEEEvNT_6ParamsE --------------------------
	.section	.nv.constant0._ZN7cutlass13device_kernelIN5flash19enable_sm80_to_sm89INS1_16FlashAttnFwdSm80INS1_25CollectiveMainloopFwdSm80ILi8ELi2ELb0EN4cute5tupleIJNS5_1CILi128EEENS7_ILi64EEENS7_ILi192EEEEEELi192ENS_6half_tEfNS_4arch4Sm80ELb1ELb0ELb1ELb1ELb0ELb1ELb1ELb0EEENS1_21CollectiveEpilogueFwdINS6_IJS8_SA_S9_EEENS6_IJNS7_ILi1EEESI_SI_EEESC_SE_Li256ELb1ELb1ELb0ELb0EEENS1_19SingleTileSchedulerILb1ELb0ELb1ELi128EEEEEEEEEvNT_6ParamsE,"a",@progbits
	.sectionflags	@""
	.align	4
.nv.constant0._ZN7cutlass13device_kernelIN5flash19enable_sm80_to_sm89INS1_16FlashAttnFwdSm80INS1_25CollectiveMainloopFwdSm80ILi8ELi2ELb0EN4cute5tupleIJNS5_1CILi128EEENS7_ILi64EEENS7_ILi192EEEEEELi192ENS_6half_tEfNS_4arch4Sm80ELb1ELb0ELb1ELb1ELb0ELb1ELb1ELb0EEENS1_21CollectiveEpilogueFwdINS6_IJS8_SA_S9_EEENS6_IJNS7_ILi1EEESI_SI_EEESC_SE_Li256ELb1ELb1ELb0ELb0EEENS1_19SingleTileSchedulerILb1ELb0ELb1ELi128EEEEEEEEEvNT_6ParamsE:
	.zero		1576


//--------------------- .nv.constant0._ZN7cutlass13device_kernelIN5flash19enable_sm80_to_sm89INS1_16FlashAttnFwdSm80INS1_25CollectiveMainloopFwdSm80ILi8ELi1ELb1EN4cute5tupleIJNS5_1CILi128EEENS7_ILi96EEENS7_ILi192EEEEEELi192ENS_6half_tEfNS_4arch4Sm80ELb0ELb0ELb0ELb0ELb0ELb0ELb1ELb0EEENS1_21CollectiveEpilogueFwdINS6_IJS8_SA_S9_EEENS6_IJNS7_ILi1EEESI_SI_EEESC_SE_Li256ELb0ELb1ELb0ELb0EEENS1_19SingleTileSchedulerILb0ELb0ELb1ELi128EEEEEEEEEvNT_6ParamsE --------------------------
	.section	.nv.constant0._ZN7cutlass13device_kernelIN5flash19enable_sm80_to_sm89INS1_16FlashAttnFwdSm80INS1_25CollectiveMainloopFwdSm80ILi8ELi1ELb1EN4cute5tupleIJNS5_1CILi128EEENS7_ILi96EEENS7_ILi192EEEEEELi192ENS_6half_tEfNS_4arch4Sm80ELb0ELb0ELb0ELb0ELb0ELb0ELb1ELb0EEENS1_21CollectiveEpilogueFwdINS6_IJS8_SA_S9_EEENS6_IJNS7_ILi1EEESI_SI_EEESC_SE_Li256ELb0ELb1ELb0ELb0EEENS1_19SingleTileSchedulerILb0ELb0ELb1ELi128EEEEEEEEEvNT_6ParamsE,"a",@progbits
	.sectionflags	@""
	.align	4
.nv.constant0._ZN7cutlass13device_kernelIN5flash19enable_sm80_to_sm89INS1_16FlashAttnFwdSm80INS1_25CollectiveMainloopFwdSm80ILi8ELi1ELb1EN4cute5tupleIJNS5_1CILi128EEENS7_ILi96EEENS7_ILi192EEEEEELi192ENS_6half_tEfNS_4arch4Sm80ELb0ELb0ELb0ELb0ELb0ELb0ELb1ELb0EEENS1_21CollectiveEpilogueFwdINS6_IJS8_SA_S9_EEENS6_IJNS7_ILi1EEESI_SI_EEESC_SE_Li256ELb0ELb1ELb0ELb0EEENS1_19SingleTileSchedulerILb0ELb0ELb1ELi128EEEEEEEEEvNT_6ParamsE:
	.zero		1576


//--------------------- .nv.constant0._ZN7cutlass13device_kernelIN5flash19enable_sm80_to_sm89INS1_16FlashAttnFwdSm80INS1_25CollectiveMainloopFwdSm80ILi8ELi1ELb1EN4cute5tupleIJNS5_1CILi128EEENS7_ILi96EEENS7_ILi192EEEEEELi192ENS_6half_tEfNS_4arch4Sm80ELb0ELb0ELb0ELb1ELb0ELb0ELb1ELb0EEENS1_21CollectiveEpilogueFwdINS6_IJS8_SA_S9_EEENS6_IJNS7_ILi1EEESI_SI_EEESC_SE_Li256ELb1ELb1ELb0ELb0EEENS1_19SingleTileSchedulerILb1ELb0ELb1ELi128EEEEEEEEEvNT_6ParamsE --------------------------
	.section	.nv.constant0._ZN7cutlass13device_kernelIN5flash19enable_sm80_to_sm89INS1_16FlashAttnFwdSm80INS1_25CollectiveMainloopFwdSm80ILi8ELi1ELb1EN4cute5tupleIJNS5_1CILi128EEENS7_ILi96EEENS7_ILi192EEEEEELi192ENS_6half_tEfNS_4arch4Sm80ELb0ELb0ELb0ELb1ELb0ELb0ELb1ELb0EEENS1_21CollectiveEpilogueFwdINS6_IJS8_SA_S9_EEENS6_IJNS7_ILi1EEESI_SI_EEESC_SE_Li256ELb1ELb1ELb0ELb0EEENS1_19SingleTileSchedulerILb1ELb0ELb1ELi128EEEEEEEEEvNT_6ParamsE,"a",@progbits
	.sectionflags	@""
	.align	4
.nv.constant0._ZN7cutlass13device_kernelIN5flash19enable_sm80_to_sm89INS1_16FlashAttnFwdSm80INS1_25CollectiveMainloopFwdSm80ILi8ELi1ELb1EN4cute5tupleIJNS5_1CILi128EEENS7_ILi96EEENS7_ILi192EEEEEELi192ENS_6half_tEfNS_4arch4Sm80ELb0ELb0ELb0ELb1ELb0ELb0ELb1ELb0EEENS1_21CollectiveEpilogueFwdINS6_IJS8_SA_S9_EEENS6_IJNS7_ILi1EEESI_SI_EEESC_SE_Li256ELb1ELb1ELb0ELb0EEENS1_19SingleTileSchedulerILb1ELb0ELb1ELi128EEEEEEEEEvNT_6ParamsE:
	.zero		1576


//--------------------- .nv.constant0._ZN7cutlass13device_kernelIN5flash19enable_sm80_to_sm89INS1_16FlashAttnFwdSm80INS1_25CollectiveMainloopFwdSm80ILi8ELi1ELb0EN4cute5tupleIJNS5_1CILi128EEENS7_ILi64EEENS7_ILi192EEEEEELi192ENS_6half_tEfNS_4arch4Sm80ELb0ELb0ELb0ELb1ELb0ELb1ELb1ELb0EEENS1_21CollectiveEpilogueFwdINS6_IJS8_SA_S9_EEENS6_IJNS7_ILi1EEESI_SI_EEESC_SE_Li256ELb1ELb1ELb0ELb0EEENS1_19SingleTileSchedulerILb1ELb0ELb1ELi128EEEEEEEEEvNT_6ParamsE --------------------------
	.section	.nv.constant0._ZN7cutlass13device_kernelIN5flash19enable_sm80_to_sm89INS1_16FlashAttnFwdSm80INS1_25CollectiveMainloopFwdSm80ILi8ELi1ELb0EN4cute5tupleIJNS5_1CILi128EEENS7_ILi64EEENS7_ILi192EEEEEELi192ENS_6half_tEfNS_4arch4Sm80ELb0ELb0ELb0ELb1ELb0ELb1ELb1ELb0EEENS1_21CollectiveEpilogueFwdINS6_IJS8_SA_S9_EEENS6_IJNS7_ILi1EEESI_SI_EEESC_SE_Li256ELb1ELb1ELb0ELb0EEENS1_19SingleTileSchedulerILb1ELb0ELb1ELi128EEEEEEEEEvNT_6ParamsE,"a",@progbits
	.sectionflags	@""
	.align	4
.nv.constant0._ZN7cutlass13device_kernelIN5flash19enable_sm80_to_sm89INS1_16FlashAttnFwdSm80INS1_25CollectiveMainloopFwdSm80ILi8ELi1ELb0EN4cute5tupleIJNS5_1CILi128EEENS7_ILi64EEENS7_ILi192EEEEEELi192ENS_6half_tEfNS_4arch4Sm80ELb0ELb0ELb0ELb1ELb0ELb1ELb1ELb0EEENS1_21CollectiveEpilogueFwdINS6_IJS8_SA_S9_EEENS6_IJNS7_ILi1EEESI_SI_EEESC_SE_Li256ELb1ELb1ELb0ELb0EEENS1_19SingleTileSchedulerILb1ELb0ELb1ELi128EEEEEEEEEvNT_6ParamsE:
	.zero		1576


//--------------------- .nv.constant0._ZN7cutlass13device_kernelIN5flash19enable_sm80_to_sm89INS1_16FlashAttnFwdSm80INS1_25CollectiveMainloopFwdSm80ILi8ELi1ELb0EN4cute5tupleIJNS5_1CILi128EEENS7_ILi64EEENS7_ILi192EEEEEELi192ENS_6half_tEfNS_4arch4Sm80ELb0ELb1ELb0ELb0ELb0ELb0ELb1ELb0EEENS1_21CollectiveEpilogueFwdINS6_IJS8_SA_S9_EEENS6_IJNS7_ILi1EEESI_SI_EEESC_SE_Li256ELb0ELb1ELb0ELb0EEENS1_19SingleTileSchedulerILb0ELb0ELb1ELi128EEEEEEEEEvNT_6ParamsE --------------------------
	.section	.nv.constant0._ZN7cutlass13device_kernelIN5flash19enable_sm80_to_sm89INS1_16FlashAttnFwdSm80INS1_25CollectiveMainloopFwdSm80ILi8ELi1ELb0EN4cute5tupleIJNS5_1CILi128EEENS7_ILi64EEENS7_ILi192EEEEEELi192ENS_6half_tEfNS_4arch4Sm80ELb0ELb1ELb0ELb0ELb0ELb0ELb1ELb0EEENS1_21CollectiveEpilogueFwdINS6_IJS8_SA_S9_EEENS6_IJNS7_ILi1EEESI_SI_EEESC_SE_Li256ELb0ELb1ELb0ELb0EEENS1_19SingleTileSchedulerILb0ELb0ELb1ELi128EEEEEEEEEvNT_6ParamsE,"a",@progbits
	.sectionflags	@""
	.align	4
.nv.constant0._ZN7cutlass13device_kernelIN5flash19enable_sm80_to_sm89INS1_16FlashAttnFwdSm80INS1_25CollectiveMainloopFwdSm80ILi8ELi1ELb0EN4cute5tupleIJNS5_1CILi128EEENS7_ILi64EEENS7_ILi192EEEEEELi192ENS_6half_tEfNS_4arch4Sm80ELb0ELb1ELb0ELb0ELb0ELb0ELb1ELb0EEENS1_21CollectiveEpilogueFwdINS6_IJS8_SA_S9_EEENS6_IJNS7_ILi1EEESI_SI_EEESC_SE_Li256ELb0ELb1ELb0ELb0EEENS1_19SingleTileSchedulerILb0ELb0ELb1ELi128EEEEEEEEEvNT_6ParamsE:
	.zero		1576


//--------------------- .nv.constant0._ZN7cutlass13device_kernelIN5flash19enable_sm80_to_sm89INS1_16FlashAttnFwdSm80INS1_25CollectiveMainloopFwdSm80ILi8ELi1ELb0EN4cute5tupleIJNS5_1CILi128EEENS7_ILi64EEENS7_ILi192EEEEEELi192ENS_6half_tEfNS_4arch4Sm80ELb0ELb1ELb0ELb1ELb0ELb0ELb1ELb0EEENS1_21CollectiveEpilogueFwdINS6_IJS8_SA_S9_EEENS6_IJNS7_ILi1EEESI_SI_EEESC_SE_Li256ELb1ELb1ELb0ELb0EEENS1_19SingleTileSchedulerILb1ELb0ELb1ELi128EEEEEEEEEvNT_6ParamsE --------------------------
	.section	.nv.constant0._ZN7cutlass13device_kernelIN5flash19enable_sm80_to_sm89INS1_16FlashAttnFwdSm80INS1_25CollectiveMainloopFwdSm80ILi8ELi1ELb0EN4cute5tupleIJNS5_1CILi128EEENS7_ILi64EEENS7_ILi192EEEEEELi192ENS_6half_tEfNS_4arch4Sm80ELb0ELb1ELb0ELb1ELb0ELb0ELb1ELb0EEENS1_21CollectiveEpilogueFwdINS6_IJS8_SA_S9_EEENS6_IJNS7_ILi1EEESI_SI_EEESC_SE_Li256ELb1ELb1ELb0ELb0EEENS1_19SingleTileSchedulerILb1ELb0ELb1ELi128EEEEEEEEEvNT_6ParamsE,"a",@progbits
	.sectionflags	@""
	.align	4
.nv.constant0._ZN7cutlass13device_kernelIN5flash19enable_sm80_to_sm89INS1_16FlashAttnFwdSm80INS1_25CollectiveMainloopFwdSm80ILi8ELi1ELb0EN4cute5tupleIJNS5_1CILi128EEENS7_ILi64EEENS7_ILi192EEEEEELi192ENS_6half_tEfNS_4arch4Sm80ELb0ELb1ELb0ELb1ELb0ELb0ELb1ELb0EEENS1_21CollectiveEpilogueFwdINS6_IJS8_SA_S9_EEENS6_IJNS7_ILi1EEESI_SI_EEESC_SE_Li256ELb1ELb1ELb0ELb0EEENS1_19SingleTileSchedulerILb1ELb0ELb1ELi128EEEEEEEEEvNT_6ParamsE:
	.zero		1576


//--------------------- .nv.constant0._ZN7cutlass13device_kernelIN5flash19enable_sm80_to_sm89INS1_16FlashAttnFwdSm80INS1_25CollectiveMainloopFwdSm80ILi8ELi1ELb0EN4cute5tupleIJNS5_1CILi128EEENS7_ILi64EEENS7_ILi192EEEEEELi192ENS_6half_tEfNS_4arch4Sm80ELb0ELb1ELb0ELb1ELb0ELb1ELb1ELb0EEENS1_21CollectiveEpilogueFwdINS6_IJS8_SA_S9_EEENS6_IJNS7_ILi1EEESI_SI_EEESC_SE_Li256ELb1ELb1ELb0ELb0EEENS1_19SingleTileSchedulerILb1ELb0ELb1ELi128EEEEEEEEEvNT_6ParamsE --------------------------
	.section	.nv.constant0._ZN7cutlass13device_kernelIN5flash19enable_sm80_to_sm89INS1_16FlashAttnFwdSm80INS1_25CollectiveMainloopFwdSm80ILi8ELi1ELb0EN4cute5tupleIJNS5_1CILi128EEENS7_ILi64EEENS7_ILi192EEEEEELi192ENS_6half_tEfNS_4arch4Sm80ELb0ELb1ELb0ELb1ELb0ELb1ELb1ELb0EEENS1_21CollectiveEpilogueFwdINS6_IJS8_SA_S9_EEENS6_IJNS7_ILi1EEESI_SI_EEESC_SE_Li256ELb1ELb1ELb0ELb0EEENS1_19SingleTileSchedulerILb1ELb0ELb1ELi128EEEEEEEEEvNT_6ParamsE,"a",@progbits
	.sectionflags	@""
	.align	4
.nv.constant0._ZN7cutlass13device_kernelIN5flash19enable_sm80_to_sm89INS1_16FlashAttnFwdSm80INS1_25CollectiveMainloopFwdSm80ILi8ELi1ELb0EN4cute5tupleIJNS5_1CILi128EEENS7_ILi64EEENS7_ILi192EEEEEELi192ENS_6half_tEfNS_4arch4Sm80ELb0ELb1ELb0ELb1ELb0ELb1ELb1ELb0EEENS1_21CollectiveEpilogueFwdINS6_IJS8_SA_S9_EEENS6_IJNS7_ILi1EEESI_SI_EEESC_SE_Li256ELb1ELb1ELb0ELb0EEENS1_19SingleTileSchedulerILb1ELb0ELb1ELi128EEEEEEEEEvNT_6ParamsE:
	.zero		1576


//--------------------- .nv.constant0._ZN7cutlass13device_kernelIN5flash19enable_sm80_to_sm89INS1_16FlashAttnFwdSm80INS1_25CollectiveMainloopFwdSm80ILi8ELi1ELb1EN4cute5tupleIJNS5_1CILi128EEENS7_ILi96EEENS7_ILi192EEEEEELi192ENS_6half_tEfNS_4arch4Sm80ELb1ELb0ELb0ELb0ELb0ELb0ELb1ELb0EEENS1_21CollectiveEpilogueFwdINS6_IJS8_SA_S9_EEENS6_IJNS7_ILi1EEESI_SI_EEESC_SE_Li256ELb0ELb1ELb0ELb0EEENS1_30DynamicPersistentTileSchedulerILi256ELi256ELb0ELb1ELb0EEEEEEEEEvNT_6ParamsE --------------------------
	.section	.nv.constant0._ZN7cutlass13device_kernelIN5flash19enable_sm80_to_sm89INS1_16FlashAttnFwdSm80INS1_25CollectiveMainloopFwdSm80ILi8ELi1ELb1EN4cute5tupleIJNS5_1CILi128EEENS7_ILi96EEENS7_ILi192EEEEEELi192ENS_6half_tEfNS_4arch4Sm80ELb1ELb0ELb0ELb0ELb0ELb0ELb1ELb0EEENS1_21CollectiveEpilogueFwdINS6_IJS8_SA_S9_EEENS6_IJNS7_ILi1EEESI_SI_EEESC_SE_Li256ELb0ELb1ELb0ELb0EEENS1_30DynamicPersistentTileSchedulerILi256ELi256ELb0ELb1ELb0EEEEEEEEEvNT_6ParamsE,"a",@progbits
	.sectionflags	@""
	.align	4
.nv.constant0._ZN7cutlass13device_kernelIN5flash19enable_sm80_to_sm89INS1_16FlashAttnFwdSm80INS1_25CollectiveMainloopFwdSm80ILi8ELi1ELb1EN4cute5tupleIJNS5_1CILi128EEENS7_ILi96EEENS7_ILi192EEEEEELi192ENS_6half_tEfNS_4arch4Sm80ELb1ELb0ELb0ELb0ELb0ELb0ELb1ELb0EEENS1_21CollectiveEpilogueFwdINS6_IJS8_SA_S9_EEENS6_IJNS7_ILi1EEESI_SI_EEESC_SE_Li256ELb0ELb1ELb0ELb0EEENS1_30DynamicPersistentTileSchedulerILi256ELi256ELb0ELb1ELb0EEEEEEEEEvNT_6ParamsE:
	.zero		1592


//--------------------- .nv.constant0._ZN7cutlass13device_kernelIN5flash19enable_sm80_to_sm89INS1_16FlashAttnFwdSm80INS1_25CollectiveMainloopFwdSm80ILi8ELi1ELb1EN4cute5tupleIJNS5_1CILi128EEENS7_ILi96EEENS7_ILi192EEEEEELi192ENS_6half_tEfNS_4arch4Sm80ELb1ELb0ELb0ELb1ELb0ELb0ELb1ELb0EEENS1_21CollectiveEpilogueFwdINS6_IJS8_SA_S9_EEENS6_IJNS7_ILi1EEESI_SI_EEESC_SE_Li256ELb1ELb1ELb0ELb0EEENS1_19SingleTileSchedulerILb1ELb0ELb1ELi128EEEEEEEEEvNT_6ParamsE --------------------------
	.section	.nv.constant0._ZN7cutlass13device_kernelIN5flash19enable_sm80_to_sm89INS1_16FlashAttnFwdSm80INS1_25CollectiveMainloopFwdSm80ILi8ELi1ELb1EN4cute5tupleIJNS5_1CILi128EEENS7_ILi96EEENS7_ILi192EEEEEELi192ENS_6half_tEfNS_4arch4Sm80ELb1ELb0ELb0ELb1ELb0ELb0ELb1ELb0EEENS1_21CollectiveEpilogueFwdINS6_IJS8_SA_S9_EEENS6_IJNS7_ILi1EEESI_SI_EEESC_SE_Li256ELb1ELb1ELb0ELb0EEENS1_19SingleTileSchedulerILb1ELb0ELb1ELi128EEEEEEEEEvNT_6ParamsE,"a",@progbits
	.sectionflags	@""
	.align	4
.nv.constant0._ZN7cutlass13device_kernelIN5flash19enable_sm80_to_sm89INS1_16FlashAttnFwdSm80INS1_25CollectiveMainloopFwdSm80ILi8ELi1ELb1EN4cute5tupleIJNS5_1CILi128EEENS7_ILi96EEENS7_ILi192EEEEEELi192ENS_6half_tEfNS_4arch4Sm80ELb1ELb0ELb0ELb1ELb0ELb0ELb1ELb0EEENS1_21CollectiveEpilogueFwdINS6_IJS8_SA_S9_EEENS6_IJNS7_ILi1EEESI_SI_EEESC_SE_Li256ELb1ELb1ELb0ELb0EEENS1_19SingleTileSchedulerILb1ELb0ELb1ELi128EEEEEEEEEvNT_6ParamsE:
	.zero		1576


//--------------------- .nv.constant0._ZN7cutlass13device_kernelIN5flash19enable_sm80_to_sm89INS1_16FlashAttnFwdSm80INS1_25CollectiveMainloopFwdSm80ILi8ELi1ELb0EN4cute5tupleIJNS5_1CILi128EEENS7_ILi64EEENS7_ILi192EEEEEELi192ENS_6half_tEfNS_4arch4Sm80ELb1ELb0ELb0ELb1ELb0ELb1ELb1ELb0EEENS1_21CollectiveEpilogueFwdINS6_IJS8_SA_S9_EEENS6_IJNS7_ILi1EEESI_SI_EEESC_SE_Li256ELb1ELb1ELb0ELb0EEENS1_19SingleTileSchedulerILb1ELb0ELb1ELi128EEEEEEEEEvNT_6ParamsE --------------------------
	.section	.nv.constant0._ZN7cutlass13device_kernelIN5flash19enable_sm80_to_sm89INS1_16FlashAttnFwdSm80INS1_25CollectiveMainloopFwdSm80ILi8ELi1ELb0EN4cute5tupleIJNS5_1CILi128EEENS7_ILi64EEENS7_ILi192EEEEEELi192ENS_6half_tEfNS_4arch4Sm80ELb1ELb0ELb0ELb1ELb0ELb1ELb1ELb0EEENS1_21CollectiveEpilogueFwdINS6_IJS8_SA_S9_EEENS6_IJNS7_ILi1EEESI_SI_EEESC_SE_Li256ELb1ELb1ELb0ELb0EEENS1_19SingleTileSchedulerILb1ELb0ELb1ELi128EEEEEEEEEvNT_6ParamsE,"a",@progbits
	.sectionflags	@""
	.align	4
.nv.constant0._ZN7cutlass13device_kernelIN5flash19enable_sm80_to_sm89INS1_16FlashAttnFwdSm80INS1_25CollectiveMainloopFwdSm80ILi8ELi1ELb0EN4cute5tupleIJNS5_1CILi128EEENS7_ILi64EEENS7_ILi192EEEEEELi192ENS_6half_tEfNS_4arch4Sm80ELb1ELb0ELb0ELb1ELb0ELb1ELb1ELb0EEENS1_21CollectiveEpilogueFwdINS6_IJS8_SA_S9_EEENS6_IJNS7_ILi1EEESI_SI_EEESC_SE_Li256ELb1ELb1ELb0ELb0EEENS1_19SingleTileSchedulerILb1ELb0ELb1ELi128EEEEEEEEEvNT_6ParamsE:
	.zero		1576


//--------------------- .nv.constant0._ZN7cutlass13device_kernelIN5flash19enable_sm80_to_sm89INS1_16FlashAttnFwdSm80INS1_25CollectiveMainloopFwdSm80ILi8ELi2ELb1EN4cute5tupleIJNS5_1CILi128EEENS7_ILi96EEENS7_ILi192EEEEEELi192ENS_6half_tEfNS_4arch4Sm80ELb0ELb0ELb0ELb0ELb0ELb0ELb1ELb0EEENS1_21CollectiveEpilogueFwdINS6_IJS8_SA_S9_EEENS6_IJNS7_ILi1EEESI_SI_EEESC_SE_Li256ELb0ELb1ELb0ELb0EEENS1_19SingleTileSchedulerILb0ELb0ELb1ELi128EEEEEEEEEvNT_6ParamsE --------------------------
	.section	.nv.constant0._ZN7cutlass13device_kernelIN5flash19enable_sm80_to_sm89INS1_16FlashAttnFwdSm80INS1_25CollectiveMainloopFwdSm80ILi8ELi2ELb1EN4cute5tupleIJNS5_1CILi128EEENS7_ILi96EEENS7_ILi192EEEEEELi192ENS_6half_tEfNS_4arch4Sm80ELb0ELb0ELb0ELb0ELb0ELb0ELb1ELb0EEENS1_21CollectiveEpilogueFwdINS6_IJS8_SA_S9_EEENS6_IJNS7_ILi1EEESI_SI_EEESC_SE_Li256ELb0ELb1ELb0ELb0EEENS1_19SingleTileSchedulerILb0ELb0ELb1ELi128EEEEEEEEEvNT_6ParamsE,"a",@progbits
	.sectionflags	@""
	.align	4
.nv.constant0._ZN7cutlass13device_kernelIN5flash19enable_sm80_to_sm89INS1_16FlashAttnFwdSm80INS1_25CollectiveMainloopFwdSm80ILi8ELi2ELb1EN4cute5tupleIJNS5_1CILi128EEENS7_ILi96EEENS7_ILi192EEEEEELi192ENS_6half_tEfNS_4arch4Sm80ELb0ELb0ELb0ELb0ELb0ELb0ELb1ELb0EEENS1_21CollectiveEpilogueFwdINS6_IJS8_SA_S9_EEENS6_IJNS7_ILi1EEESI_SI_EEESC_SE_Li256ELb0ELb1ELb0ELb0EEENS1_19SingleTileSchedulerILb0ELb0ELb1ELi128EEEEEEEEEvNT_6ParamsE:
	.zero		1576


//--------------------- .nv.constant0._ZN7cutlass13device_kernelIN5flash19enable_sm80_to_sm89INS1_16FlashAttnFwdSm80INS1_25CollectiveMainloopFwdSm80ILi8ELi2ELb1EN4cute5tupleIJNS5_1CILi128EEENS7_ILi96EEENS7_ILi192EEEEEELi192ENS_6half_tEfNS_4arch4Sm80ELb0ELb0ELb0ELb1ELb0ELb0ELb1ELb0EEENS1_21CollectiveEpilogueFwdINS6_IJS8_SA_S9_EEENS6_IJNS7_ILi1EEESI_SI_EEESC_SE_Li256ELb1ELb1ELb0ELb0EEENS1_19SingleTileSchedulerILb1ELb0ELb1ELi128EEEEEEEEEvNT_6ParamsE --------------------------
	.section	.nv.constant0._ZN7cutlass13device_kernelIN5flash19enable_sm80_to_sm89INS1_16FlashAttnFwdSm80INS1_25CollectiveMainloopFwdSm80ILi8ELi2ELb1EN4cute5tupleIJNS5_1CILi128EEENS7_ILi96EEENS7_ILi192EEEEEELi192ENS_6half_tEfNS_4arch4Sm80ELb0ELb0ELb0ELb1ELb0ELb0ELb1ELb0EEENS1_21CollectiveEpilogueFwdINS6_IJS8_SA_S9_EEENS6_IJNS7_ILi1EEESI_SI_EEESC_SE_Li256ELb1ELb1ELb0ELb0EEENS1_19SingleTileSchedulerILb1ELb0ELb1ELi128EEEEEEEEEvNT_6ParamsE,"a",@progbits
	.sectionflags	@""
	.align	4
.nv.constant0._ZN7cutlass13device_kernelIN5flash19enable_sm80_to_sm89INS1_16FlashAttnFwdSm80INS1_25CollectiveMainloopFwdSm80ILi8ELi2ELb1EN4cute5tupleIJNS5_1CILi128EEENS7_ILi96EEENS7_ILi192EEEEEELi192ENS_6half_tEfNS_4arch4Sm80ELb0ELb0ELb0ELb1ELb0ELb0ELb1ELb0EEENS1_21CollectiveEpilogueFwdINS6_IJS8_SA_S9_EEENS6_IJNS7_ILi1EEESI_SI_EEESC_SE_Li256ELb1ELb1ELb0ELb0EEENS1_19SingleTileSchedulerILb1ELb0ELb1ELi128EEEEEEEEEvNT_6ParamsE:
	.zero		1576


//--------------------- .nv.constant0._ZN7cutlass13device_kernelIN5flash19enable_sm80_to_sm89INS1_16FlashAttnFwdSm80INS1_25CollectiveMainloopFwdSm80ILi8ELi2ELb0EN4cute5tupleIJNS5_1CILi128EEENS7_ILi64EEENS7_ILi192EEEEEELi192ENS_6half_tEfNS_4arch4Sm80ELb0ELb0ELb0ELb1ELb0ELb1ELb1ELb0EEENS1_21CollectiveEpilogueFwdINS6_IJS8_SA_S9_EEENS6_IJNS7_ILi1EEESI_SI_EEESC_SE_Li256ELb1ELb1ELb0ELb0EEENS1_19SingleTileSchedulerILb1ELb0ELb1ELi128EEEEEEEEEvNT_6ParamsE --------------------------
	.section	.nv.constant0._ZN7cutlass13device_kernelIN5flash19enable_sm80_to_sm89INS1_16FlashAttnFwdSm80INS1_25CollectiveMainloopFwdSm80ILi8ELi2ELb0EN4cute5tupleIJNS5_1CILi128EEENS7_ILi64EEENS7_ILi192EEEEEELi192ENS_6half_tEfNS_4arch4Sm80ELb0ELb0ELb0ELb1ELb0ELb1ELb1ELb0EEENS1_21CollectiveEpilogueFwdINS6_IJS8_SA_S9_EEENS6_IJNS7_ILi1EEESI_SI_EEESC_SE_Li256ELb1ELb1ELb0ELb0EEENS1_19SingleTileSchedulerILb1ELb0ELb1ELi128EEEEEEEEEvNT_6ParamsE,"a",@progbits
	.sectionflags	@""
	.align	4
.nv.constant0._ZN7cutlass13device_kernelIN5flash19enable_sm80_to_sm89INS1_16FlashAttnFwdSm80INS1_25CollectiveMainloopFwdSm80ILi8ELi2ELb0EN4cute5tupleIJNS5_1CILi128EEENS7_ILi64EEENS7_ILi192EEEEEELi192ENS_6half_tEfNS_4arch4Sm80ELb0ELb0ELb0ELb1ELb0ELb1ELb1ELb0EEENS1_21CollectiveEpilogueFwdINS6_IJS8_SA_S9_EEENS6_IJNS7_ILi1EEESI_SI_EEESC_SE_Li256ELb1ELb1ELb0ELb0EEENS1_19SingleTileSchedulerILb1ELb0ELb1ELi128EEEEEEEEEvNT_6ParamsE:
	.zero		1576


//--------------------- .nv.constant0._ZN7cutlass13device_kernelIN5flash19enable_sm80_to_sm89INS1_16FlashAttnFwdSm80INS1_25CollectiveMainloopFwdSm80ILi8ELi2ELb0EN4cute5tupleIJNS5_1CILi128EEENS7_ILi64EEENS7_ILi192EEEEEELi192ENS_6half_tEfNS_4arch4Sm80ELb0ELb1ELb0ELb0ELb0ELb0ELb1ELb0EEENS1_21CollectiveEpilogueFwdINS6_IJS8_SA_S9_EEENS6_IJNS7_ILi1EEESI_SI_EEESC_SE_Li256ELb0ELb1ELb0ELb0EEENS1_19SingleTileSchedulerILb0ELb0ELb1ELi128EEEEEEEEEvNT_6ParamsE --------------------------
	.section	.nv.constant0._ZN7cutlass13device_kernelIN5flash19enable_sm80_to_sm89INS1_16FlashAttnFwdSm80INS1_25CollectiveMainloopFwdSm80ILi8ELi2ELb0EN4cute5tupleIJNS5_1CILi128EEENS7_ILi64EEENS7_ILi192EEEEEELi192ENS_6half_tEfNS_4arch4Sm80ELb0ELb1ELb0ELb0ELb0ELb0ELb1ELb0EEENS1_21CollectiveEpilogueFwdINS6_IJS8_SA_S9_EEENS6_IJNS7_ILi1EEESI_SI_EEESC_SE_Li256ELb0ELb1ELb0ELb0EEENS1_19SingleTileSchedulerILb0ELb0ELb1ELi128EEEEEEEEEvNT_6ParamsE,"a",@progbits
	.sectionflags	@""
	.align	4
.nv.constant0._ZN7cutlass13device_kernelIN5flash19enable_sm80_to_sm89INS1_16FlashAttnFwdSm80INS1_25CollectiveMainloopFwdSm80ILi8ELi2ELb0EN4cute5tupleIJNS5_1CILi128EEENS7_ILi64EEENS7_ILi192EEEEEELi192ENS_6half_tEfNS_4arch4Sm80ELb0ELb1ELb0ELb0ELb0ELb0ELb1ELb0EEENS1_21CollectiveEpilogueFwdINS6_IJS8_SA_S9_EEENS6_IJNS7_ILi1EEESI_SI_EEESC_SE_Li256ELb0ELb1ELb0ELb0EEENS1_19SingleTileSchedulerILb0ELb0ELb1ELi128EEEEEEEEEvNT_6ParamsE:
	.zero		1576


//--------------------- .nv.constant0._ZN7cutlass13device_kernelIN5flash19enable_sm80_to_sm89INS1_16FlashAttnFwdSm80INS1_25CollectiveMainloopFwdSm80ILi8ELi2ELb0EN4cute5tupleIJNS5_1CILi128EEENS7_ILi64EEENS7_ILi192EEEEEELi192ENS_6half_tEfNS_4arch4Sm80ELb0ELb1ELb0ELb1ELb0ELb0ELb1ELb0EEENS1_21CollectiveEpilogueFwdINS6_IJS8_SA_S9_EEENS6_IJNS7_ILi1EEESI_SI_EEESC_SE_Li256ELb1ELb1ELb0ELb0EEENS1_19SingleTileSchedulerILb1ELb0ELb1ELi128EEEEEEEEEvNT_6ParamsE --------------------------
	.section	.nv.constant0._ZN7cutlass13device_kernelIN5flash19enable_sm80_to_sm89INS1_16FlashAttnFwdSm80INS1_25CollectiveMainloopFwdSm80ILi8ELi2ELb0EN4cute5tupleIJNS5_1CILi128EEENS7_ILi64EEENS7_ILi192EEEEEELi192ENS_6half_tEfNS_4arch4Sm80ELb0ELb1ELb0ELb1ELb0ELb0ELb1ELb0EEENS1_21CollectiveEpilogueFwdINS6_IJS8_SA_S9_EEENS6_IJNS7_ILi1EEESI_SI_EEESC_SE_Li256ELb1ELb1ELb0ELb0EEENS1_19SingleTileSchedulerILb1ELb0ELb1ELi128EEEEEEEEEvNT_6ParamsE,"a",@progbits
	.sectionflags	@""
	.align	4
.nv.constant0._ZN7cutlass13device_kernelIN5flash19enable_sm80_to_sm89INS1_16FlashAttnFwdSm80INS1_25CollectiveMainloopFwdSm80ILi8ELi2ELb0EN4cute5tupleIJNS5_1CILi128EEENS7_ILi64EEENS7_ILi192EEEEEELi192ENS_6half_tEfNS_4arch4Sm80ELb0ELb1ELb0ELb1ELb0ELb0ELb1ELb0EEENS1_21CollectiveEpilogueFwdINS6_IJS8_SA_S9_EEENS6_IJNS7_ILi1EEESI_SI_EEESC_SE_Li256ELb1ELb1ELb0ELb0EEENS1_19SingleTileSchedulerILb1ELb0ELb1ELi128EEEEEEEEEvNT_6ParamsE:
	.zero		1576


//--------------------- .nv.constant0._ZN7cutlass13device_kernelIN5flash19enable_sm80_to_sm89INS1_16FlashAttnFwdSm80INS1_25CollectiveMainloopFwdSm80ILi8ELi2ELb0EN4cute5tupleIJNS5_1CILi128EEENS7_ILi64EEENS7_ILi192EEEEEELi192ENS_6half_tEfNS_4arch4Sm80ELb0ELb1ELb0ELb1ELb0ELb1ELb1ELb0EEENS1_21CollectiveEpilogueFwdINS6_IJS8_SA_S9_EEENS6_IJNS7_ILi1EEESI_SI_EEESC_SE_Li256ELb1ELb1ELb0ELb0EEENS1_19SingleTileSchedulerILb1ELb0ELb1ELi128EEEEEEEEEvNT_6ParamsE --------------------------
	.section	.nv.constant0._ZN7cutlass13device_kernelIN5flash19enable_sm80_to_sm89INS1_16FlashAttnFwdSm80INS1_25CollectiveMainloopFwdSm80ILi8ELi2ELb0EN4cute5tupleIJNS5_1CILi128EEENS7_ILi64EEENS7_ILi192EEEEEELi192ENS_6half_tEfNS_4arch4Sm80ELb0ELb1ELb0ELb1ELb0ELb1ELb1ELb0EEENS1_21CollectiveEpilogueFwdINS6_IJS8_SA_S9_EEENS6_IJNS7_ILi1EEESI_SI_EEESC_SE_Li256ELb1ELb1ELb0ELb0EEENS1_19SingleTileSchedulerILb1ELb0ELb1ELi128EEEEEEEEEvNT_6ParamsE,"a",@progbits
	.sectionflags	@""
	.align	4
.nv.constant0._ZN7cutlass13device_kernelIN5flash19enable_sm80_to_sm89INS1_16FlashAttnFwdSm80INS1_25CollectiveMainloopFwdSm80ILi8ELi2ELb0EN4cute5tupleIJNS5_1CILi128EEENS7_ILi64EEENS7_ILi192EEEEEELi192ENS_6half_tEfNS_4arch4Sm80ELb0ELb1ELb0ELb1ELb0ELb1ELb1ELb0EEENS1_21CollectiveEpilogueFwdINS6_IJS8_SA_S9_EEENS6_IJNS7_ILi1EEESI_SI_EEESC_SE_Li256ELb1ELb1ELb0ELb0EEENS1_19SingleTileSchedulerILb1ELb0ELb1ELi128EEEEEEEEEvNT_6ParamsE:
	.zero		1576


//--------------------- .nv.constant0._ZN7cutlass13device_kernelIN5flash19enable_sm80_to_sm89INS1_16FlashAttnFwdSm80INS1_25CollectiveMainloopFwdSm80ILi8ELi2ELb1EN4cute5tupleIJNS5_1CILi128EEENS7_ILi96EEENS7_ILi192EEEEEELi192ENS_6half_tEfNS_4arch4Sm80ELb1ELb0ELb0ELb0ELb0ELb0ELb1ELb0EEENS1_21CollectiveEpilogueFwdINS6_IJS8_SA_S9_EEENS6_IJNS7_ILi1EEESI_SI_EEESC_SE_Li256ELb0ELb1ELb0ELb0EEENS1_30DynamicPersistentTileSchedulerILi256ELi256ELb0ELb1ELb0EEEEEEEEEvNT_6ParamsE --------------------------
	.section	.nv.constant0._ZN7cutlass13device_kernelIN5flash19enable_sm80_to_sm89INS1_16FlashAttnFwdSm80INS1_25CollectiveMainloopFwdSm80ILi8ELi2ELb1EN4cute5tupleIJNS5_1CILi128EEENS7_ILi96EEENS7_ILi192EEEEEELi192ENS_6half_tEfNS_4arch4Sm80ELb1ELb0ELb0ELb0ELb0ELb0ELb1ELb0EEENS1_21CollectiveEpilogueFwdINS6_IJS8_SA_S9_EEENS6_IJNS7_ILi1EEESI_SI_EEESC_SE_Li256ELb0ELb1ELb0ELb0EEENS1_30DynamicPersistentTileSchedulerILi256ELi256ELb0ELb1ELb0EEEEEEEEEvNT_6ParamsE,"a",@progbits
	.sectionflags	@""
	.align	4
.nv.constant0._ZN7cutlass13device_kernelIN5flash19enable_sm80_to_sm89INS1_16FlashAttnFwdSm80INS1_25CollectiveMainloopFwdSm80ILi8ELi2ELb1EN4cute5tupleIJNS5_1CILi128EEENS7_ILi96EEENS7_ILi192EEEEEELi192ENS_6half_tEfNS_4arch4Sm80ELb1ELb0ELb0ELb0ELb0ELb0ELb1ELb0EEENS1_21CollectiveEpilogueFwdINS6_IJS8_SA_S9_EEENS6_IJNS7_ILi1EEESI_SI_EEESC_SE_Li256ELb0ELb1ELb0ELb0EEENS1_30DynamicPersistentTileSchedulerILi256ELi256ELb0ELb1ELb0EEEEEEEEEvNT_6ParamsE:
	.zero		1592


//--------------------- .nv.constant0._ZN7cutlass13device_kernelIN5flash19enable_sm80_to_sm89INS1_16FlashAttnFwdSm80INS1_25CollectiveMainloopFwdSm80ILi8ELi2ELb1EN4cute5tupleIJNS5_1CILi128EEENS7_ILi96EEENS7_ILi192EEEEEELi192ENS_6half_tEfNS_4arch4Sm80ELb1ELb0ELb0ELb1ELb0ELb0ELb1ELb0EEENS1_21CollectiveEpilogueFwdINS6_IJS8_SA_S9_EEENS6_IJNS7_ILi1EEESI_SI_EEESC_SE_Li256ELb1ELb1ELb0ELb0EEENS1_19SingleTileSchedulerILb1ELb0ELb1ELi128EEEEEEEEEvNT_6ParamsE --------------------------
	.section	.nv.constant0._ZN7cutlass13device_kernelIN5flash19enable_sm80_to_sm89INS1_16FlashAttnFwdSm80INS1_25CollectiveMainloopFwdSm80ILi8ELi2ELb1EN4cute5tupleIJNS5_1CILi128EEENS7_ILi96EEENS7_ILi192EEEEEELi192ENS_6half_tEfNS_4arch4Sm80ELb1ELb0ELb0ELb1ELb0ELb0ELb1ELb0EEENS1_21CollectiveEpilogueFwdINS6_IJS8_SA_S9_EEENS6_IJNS7_ILi1EEESI_SI_EEESC_SE_Li256ELb1ELb1ELb0ELb0EEENS1_19SingleTileSchedulerILb1ELb0ELb1ELi128EEEEEEEEEvNT_6ParamsE,"a",@progbits
	.sectionflags	@""
	.align	4
.nv.constant0._ZN7cutlass13device_kernelIN5flash19enable_sm80_to_sm89INS1_16FlashAttnFwdSm80INS1_25CollectiveMainloopFwdSm80ILi8ELi2ELb1EN4cute5tupleIJNS5_1CILi128EEENS7_ILi96EEENS7_ILi192EEEEEELi192ENS_6half_tEfNS_4arch4Sm80ELb1ELb0ELb0ELb1ELb0ELb0ELb1ELb0EEENS1_21CollectiveEpilogueFwdINS6_IJS8_SA_S9_EEENS6_IJNS7_ILi1EEESI_SI_EEESC_SE_Li256ELb1ELb1ELb0ELb0EEENS1_19SingleTileSchedulerILb1ELb0ELb1ELi128EEEEEEEEEvNT_6ParamsE:
	.zero		1576


//--------------------- .nv.constant0._ZN7cutlass13device_kernelIN5flash19enable_sm80_to_sm89INS1_16FlashAttnFwdSm80INS1_25CollectiveMainloopFwdSm80ILi8ELi2ELb0EN4cute5tupleIJNS5_1CILi128EEENS7_ILi64EEENS7_ILi192EEEEEELi192ENS_6half_tEfNS_4arch4Sm80ELb1ELb0ELb0ELb1ELb0ELb1ELb1ELb0EEENS1_21CollectiveEpilogueFwdINS6_IJS8_SA_S9_EEENS6_IJNS7_ILi1EEESI_SI_EEESC_SE_Li256ELb1ELb1ELb0ELb0EEENS1_19SingleTileSchedulerILb1ELb0ELb1ELi128EEEEEEEEEvNT_6ParamsE --------------------------
	.section	.nv.constant0._ZN7cutlass13device_kernelIN5flash19enable_sm80_to_sm89INS1_16FlashAttnFwdSm80INS1_25CollectiveMainloopFwdSm80ILi8ELi2ELb0EN4cute5tupleIJNS5_1CILi128EEENS7_ILi64EEENS7_ILi192EEEEEELi192ENS_6half_tEfNS_4arch4Sm80ELb1ELb0ELb0ELb1ELb0ELb1ELb1ELb0EEENS1_21CollectiveEpilogueFwdINS6_IJS8_SA_S9_EEENS6_IJNS7_ILi1EEESI_SI_EEESC_SE_Li256ELb1ELb1ELb0ELb0EEENS1_19SingleTileSchedulerILb1ELb0ELb1ELi128EEEEEEEEEvNT_6ParamsE,"a",@progbits
	.sectionflags	@""
	.align	4
.nv.constant0._ZN7cutlass13device_kernelIN5flash19enable_sm80_to_sm89INS1_16FlashAttnFwdSm80INS1_25CollectiveMainloopFwdSm80ILi8ELi2ELb0EN4cute5tupleIJNS5_1CILi128EEENS7_ILi64EEENS7_ILi192EEEEEELi192ENS_6half_tEfNS_4arch4Sm80ELb1ELb0ELb0ELb1ELb0ELb1ELb1ELb0EEENS1_21CollectiveEpilogueFwdINS6_IJS8_SA_S9_EEENS6_IJNS7_ILi1EEESI_SI_EEESC_SE_Li256ELb1ELb1ELb0ELb0EEENS1_19SingleTileSchedulerILb1ELb0ELb1ELi128EEEEEEEEEvNT_6ParamsE:
	.zero		1576


//--------------------- SYMBOLS --------------------------

	.type		.nv.reservedSmem.offset0,@object
	.size		.nv.reservedSmem.offset0,0x4
